	.target	sm_103a

	.elftype	@"ET_EXEC"


//--------------------- .note.nv.tkinfo           --------------------------
	.section	.note.nv.tkinfo,"",@"SHT_NOTE"
	.sectionflags	@"SHF_NOTE_NV_TKINFO"
	.tkinfo
        /*0018*/ 	.word	0x00000002
        /*0030*/ 	.string	""
        /*0030*/ 	.string	"ptxas"
        /*0030*/ 	.string	"Cuda compilation tools, release 13.0, V13.0.88"
        /*0030*/ 	.string	"Build cuda_13.0.r13.0/compiler.36424714_0"
        /*0030*/ 	.string	"-arch sm_103a -m 64 "



//--------------------- .note.nv.cuinfo           --------------------------
	.section	.note.nv.cuinfo,"",@"SHT_NOTE"
	.sectionflags	@"SHF_NOTE_NV_CUINFO"
        /*0018*/ 	.short	0x0002
        /*001a*/ 	.short	0x0067
        /*001c*/ 	.short	0x0082
	.zero		2


//--------------------- .nv.info                  --------------------------
	.section	.nv.info,"",@"SHT_CUDA_INFO"
	.align	4


	//----- nvinfo : EIATTR_REGCOUNT
	.align		4
        /*0000*/ 	.byte	0x04, 0x2f
        /*0002*/ 	.short	(.L_12 - .L_11)
	.align		4
.L_11:
        /*0004*/ 	.word	index@(_ZN7cutlass13device_kernelIN5flash22FlashAttnBwdPreprocessIN4cute5tupleIJNS3_1CILi64EEENS5_ILi128EEEEEENS_6half_tEfNS_4arch4Sm80ELb1ELb1EEEEEvNT_6ParamsE)
        /*0008*/ 	.word	0x00000040


	//----- nvinfo : EIATTR_FRAME_SIZE
	.align		4
.L_12:
        /*000c*/ 	.byte	0x04, 0x11
        /*000e*/ 	.short	(.L_14 - .L_13)
	.align		4
.L_13:
        /*0010*/ 	.word	index@(_ZN7cutlass13device_kernelIN5flash22FlashAttnBwdPreprocessIN4cute5tupleIJNS3_1CILi64EEENS5_ILi128EEEEEENS_6half_tEfNS_4arch4Sm80ELb1ELb1EEEEEvNT_6ParamsE)
        /*0014*/ 	.word	0x00000000


	//----- nvinfo : EIATTR_REGCOUNT
	.align		4
.L_14:
        /*0018*/ 	.byte	0x04, 0x2f
        /*001a*/ 	.short	(.L_16 - .L_15)
	.align		4
.L_15:
        /*001c*/ 	.word	index@(_ZN7cutlass13device_kernelIN5flash19enable_sm80_to_sm89INS1_16FlashAttnBwdSm80INS1_25CollectiveMainloopBwdSm80ILi2ELi2EN4cute5tupleIJNS5_1CILi64EEENS7_ILi128EEES9_EEENS_6half_tEfNS_4arch4Sm80ELb1ELb0ELb0ELb1ELb1ELb0ELb0ELb0ELi2ELi2ELi2ELi2ELb0EEENS1_24CollectiveEpilogueBwdGQAISA_fSD_Li256ELb1ELb1EEENS1_25SingleTileBwdLPTSchedulerILb1ELi128ELb1EEEEEEEEEvNT_6ParamsE)
        /*0020*/ 	.word	0x00000004


	//----- nvinfo : EIATTR_FRAME_SIZE
	.align		4
.L_16:
        /*0024*/ 	.byte	0x04, 0x11
        /*0026*/ 	.short	(.L_18 - .L_17)
	.align		4
.L_17:
        /*0028*/ 	.word	index@(_ZN7cutlass13device_kernelIN5flash19enable_sm80_to_sm89INS1_16FlashAttnBwdSm80INS1_25CollectiveMainloopBwdSm80ILi2ELi2EN4cute5tupleIJNS5_1CILi64EEENS7_ILi128EEES9_EEENS_6half_tEfNS_4arch4Sm80ELb1ELb0ELb0ELb1ELb1ELb0ELb0ELb0ELi2ELi2ELi2ELi2ELb0EEENS1_24CollectiveEpilogueBwdGQAISA_fSD_Li256ELb1ELb1EEENS1_25SingleTileBwdLPTSchedulerILb1ELi128ELb1EEEEEEEEEvNT_6ParamsE)
        /*002c*/ 	.word	0x00000000


	//----- nvinfo : EIATTR_REGCOUNT
	.align		4
.L_18:
        /*0030*/ 	.byte	0x04, 0x2f
        /*0032*/ 	.short	(.L_20 - .L_19)
	.align		4
.L_19:
        /*0034*/ 	.word	index@(_ZN7cutlass13device_kernelIN5flash32FlashAttnBwdPostprocessConvertdQIN4cute5tupleIJNS3_1CILi64EEENS5_ILi128EEEEEENS_6half_tEfNS_4arch4Sm80ELi256ENS3_8TiledMMAINS3_8MMA_AtomIJNS3_28SM80_16x8x16_F32F16F16F32_TNEEEENS3_6LayoutINS4_IJNS5_ILi2EEENS5_ILi4EEENS5_ILi1EEEEEENS4_IJSJ_SH_NS5_ILi0EEEEEEEENS4_IJNS5_ILi32EEES6_NS5_ILi16EEEEEEEELb0EEEEEvNT_6ParamsE)
        /*0038*/ 	.word	0x00000036


	//----- nvinfo : EIATTR_FRAME_SIZE
	.align		4
.L_20:
        /*003c*/ 	.byte	0x04, 0x11
        /*003e*/ 	.short	(.L_22 - .L_21)
	.align		4
.L_21:
        /*0040*/ 	.word	index@(_ZN7cutlass13device_kernelIN5flash32FlashAttnBwdPostprocessConvertdQIN4cute5tupleIJNS3_1CILi64EEENS5_ILi128EEEEEENS_6half_tEfNS_4arch4Sm80ELi256ENS3_8TiledMMAINS3_8MMA_AtomIJNS3_28SM80_16x8x16_F32F16F16F32_TNEEEENS3_6LayoutINS4_IJNS5_ILi2EEENS5_ILi4EEENS5_ILi1EEEEEENS4_IJSJ_SH_NS5_ILi0EEEEEEEENS4_IJNS5_ILi32EEES6_NS5_ILi16EEEEEEEELb0EEEEEvNT_6ParamsE)
        /*0044*/ 	.word	0x00000000


	//----- nvinfo : EIATTR_REGCOUNT
	.align		4
.L_22:
        /*0048*/ 	.byte	0x04, 0x2f
        /*004a*/ 	.short	(.L_24 - .L_23)
	.align		4
.L_23:
        /*004c*/ 	.word	index@(_ZN7cutlass13device_kernelIN5flash32FlashAttnBwdPostprocessConvertdQIN4cute5tupleIJNS3_1CILi128EEES6_EEENS_6half_tEfNS_4arch4Sm80ELi256ENS3_8TiledMMAINS3_8MMA_AtomIJNS3_28SM80_16x8x16_F32F16F16F32_TNEEEENS3_6LayoutINS4_IJNS5_ILi2EEENS5_ILi4EEENS5_ILi1EEEEEENS4_IJSI_SG_NS5_ILi0EEEEEEEENS4_IJNS5_ILi32EEENS5_ILi64EEENS5_ILi16EEEEEEEELb0EEEEEvNT_6ParamsE)
        /*0050*/ 	.word	0x00000050


	//----- nvinfo : EIATTR_FRAME_SIZE
	.align		4
.L_24:
        /*0054*/ 	.byte	0x04, 0x11
        /*0056*/ 	.short	(.L_26 - .L_25)
	.align		4
.L_25:
        /*0058*/ 	.word	index@(_ZN7cutlass13device_kernelIN5flash32FlashAttnBwdPostprocessConvertdQIN4cute5tupleIJNS3_1CILi128EEES6_EEENS_6half_tEfNS_4arch4Sm80ELi256ENS3_8TiledMMAINS3_8MMA_AtomIJNS3_28SM80_16x8x16_F32F16F16F32_TNEEEENS3_6LayoutINS4_IJNS5_ILi2EEENS5_ILi4EEENS5_ILi1EEEEEENS4_IJSI_SG_NS5_ILi0EEEEEEEENS4_IJNS5_ILi32EEENS5_ILi64EEENS5_ILi16EEEEEEEELb0EEEEEvNT_6ParamsE)
        /*005c*/ 	.word	0x00000000


	//----- nvinfo : EIATTR_REGCOUNT
	.align		4
.L_26:
        /*0060*/ 	.byte	0x04, 0x2f
        /*0062*/ 	.short	(.L_28 - .L_27)
	.align		4
.L_27:
        /*0064*/ 	.word	index@(_ZN7cutlass13device_kernelIN5flash19enable_sm80_to_sm89INS1_16FlashAttnBwdSm80INS1_25CollectiveMainloopBwdSm80ILi2ELi2EN4cute5tupleIJNS5_1CILi64EEENS7_ILi128EEES9_EEENS_6half_tEfNS_4arch4Sm80ELb1ELb0ELb0ELb1ELb0ELb0ELb0ELb0ELi2ELi2ELi2ELi2ELb0EEENS1_24CollectiveEpilogueBwdGQAISA_fSD_Li256ELb1ELb0EEENS1_25SingleTileBwdLPTSchedulerILb1ELi128ELb0EEEEEEEEEvNT_6ParamsE)
        /*0068*/ 	.word	0x00000004


	//----- nvinfo : EIATTR_FRAME_SIZE
	.align		4
.L_28:
        /*006c*/ 	.byte	0x04, 0x11
        /*006e*/ 	.short	(.L_30 - .L_29)
	.align		4
.L_29:
        /*0070*/ 	.word	index@(_ZN7cutlass13device_kernelIN5flash19enable_sm80_to_sm89INS1_16FlashAttnBwdSm80INS1_25CollectiveMainloopBwdSm80ILi2ELi2EN4cute5tupleIJNS5_1CILi64EEENS7_ILi128EEES9_EEENS_6half_tEfNS_4arch4Sm80ELb1ELb0ELb0ELb1ELb0ELb0ELb0ELb0ELi2ELi2ELi2ELi2ELb0EEENS1_24CollectiveEpilogueBwdGQAISA_fSD_Li256ELb1ELb0EEENS1_25SingleTileBwdLPTSchedulerILb1ELi128ELb0EEEEEEEEEvNT_6ParamsE)
        /*0074*/ 	.word	0x00000000


	//----- nvinfo : EIATTR_REGCOUNT
	.align		4
.L_30:
        /*0078*/ 	.byte	0x04, 0x2f
        /*007a*/ 	.short	(.L_32 - .L_31)
	.align		4
.L_31:
        /*007c*/ 	.word	index@(_ZN7cutlass13device_kernelIN5flash19enable_sm80_to_sm89INS1_16FlashAttnBwdSm80INS1_25CollectiveMainloopBwdSm80ILi2ELi2EN4cute5tupleIJNS5_1CILi64EEENS7_ILi128EEES9_EEENS_6half_tEfNS_4arch4Sm80ELb1ELb0ELb0ELb1ELb1ELb0ELb0ELb0ELi2ELi2ELi2ELi2ELb0EEENS1_21CollectiveEpilogueBwdISA_SB_SD_Li256ELb1ELb0ELi4EEENS1_25SingleTileBwdLPTSchedulerILb1ELi128ELb1EEEEEEEEEvNT_6ParamsE)
        /*0080*/ 	.word	0x00000004


	//----- nvinfo : EIATTR_FRAME_SIZE
	.align		4
.L_32:
        /*0084*/ 	.byte	0x04, 0x11
        /*0086*/ 	.short	(.L_34 - .L_33)
	.align		4
.L_33:
        /*0088*/ 	.word	index@(_ZN7cutlass13device_kernelIN5flash19enable_sm80_to_sm89INS1_16FlashAttnBwdSm80INS1_25CollectiveMainloopBwdSm80ILi2ELi2EN4cute5tupleIJNS5_1CILi64EEENS7_ILi128EEES9_EEENS_6half_tEfNS_4arch4Sm80ELb1ELb0ELb0ELb1ELb1ELb0ELb0ELb0ELi2ELi2ELi2ELi2ELb0EEENS1_21CollectiveEpilogueBwdISA_SB_SD_Li256ELb1ELb0ELi4EEENS1_25SingleTileBwdLPTSchedulerILb1ELi128ELb1EEEEEEEEEvNT_6ParamsE)
        /*008c*/ 	.word	0x00000000


	//----- nvinfo : EIATTR_REGCOUNT
	.align		4
.L_34:
        /*0090*/ 	.byte	0x04, 0x2f
        /*0092*/ 	.short	(.L_36 - .L_35)
	.align		4
.L_35:
        /*0094*/ 	.word	index@(_ZN7cutlass13device_kernelIN5flash19enable_sm80_to_sm89INS1_16FlashAttnBwdSm80INS1_25CollectiveMainloopBwdSm80ILi2ELi2EN4cute5tupleIJNS5_1CILi64EEENS7_ILi128EEES9_EEENS_6half_tEfNS_4arch4Sm80ELb1ELb0ELb0ELb1ELb0ELb0ELb0ELb0ELi2ELi2ELi2ELi2ELb0EEENS1_21CollectiveEpilogueBwdISA_SB_SD_Li256ELb1ELb0ELi4EEENS1_25SingleTileBwdLPTSchedulerILb1ELi128ELb0EEEEEEEEEvNT_6ParamsE)
        /*0098*/ 	.word	0x00000004


	//----- nvinfo : EIATTR_FRAME_SIZE
	.align		4
.L_36:
        /*009c*/ 	.byte	0x04, 0x11
        /*009e*/ 	.short	(.L_38 - .L_37)
	.align		4
.L_37:
        /*00a0*/ 	.word	index@(_ZN7cutlass13device_kernelIN5flash19enable_sm80_to_sm89INS1_16FlashAttnBwdSm80INS1_25CollectiveMainloopBwdSm80ILi2ELi2EN4cute5tupleIJNS5_1CILi64EEENS7_ILi128EEES9_EEENS_6half_tEfNS_4arch4Sm80ELb1ELb0ELb0ELb1ELb0ELb0ELb0ELb0ELi2ELi2ELi2ELi2ELb0EEENS1_21CollectiveEpilogueBwdISA_SB_SD_Li256ELb1ELb0ELi4EEENS1_25SingleTileBwdLPTSchedulerILb1ELi128ELb0EEEEEEEEEvNT_6ParamsE)
        /*00a4*/ 	.word	0x00000000


	//----- nvinfo : EIATTR_REGCOUNT
	.align		4
.L_38:
        /*00a8*/ 	.byte	0x04, 0x2f
        /*00aa*/ 	.short	(.L_40 - .L_39)
	.align		4
.L_39:
        /*00ac*/ 	.word	index@(_ZN7cutlass13device_kernelIN5flash22FlashAttnBwdPreprocessIN4cute5tupleIJNS3_1CILi64EEENS5_ILi128EEEEEENS_6half_tEfNS_4arch4Sm80ELb1ELb0EEEEEvNT_6ParamsE)
        /*00b0*/ 	.word	0x00000038


	//----- nvinfo : EIATTR_FRAME_SIZE
	.align		4
.L_40:
        /*00b4*/ 	.byte	0x04, 0x11
        /*00b6*/ 	.short	(.L_42 - .L_41)
	.align		4
.L_41:
        /*00b8*/ 	.word	index@(_ZN7cutlass13device_kernelIN5flash22FlashAttnBwdPreprocessIN4cute5tupleIJNS3_1CILi64EEENS5_ILi128EEEEEENS_6half_tEfNS_4arch4Sm80ELb1ELb0EEEEEvNT_6ParamsE)
        /*00bc*/ 	.word	0x00000000


	//----- nvinfo : EIATTR_REGCOUNT
	.align		4
.L_42:
        /*00c0*/ 	.byte	0x04, 0x2f
        /*00c2*/ 	.short	(.L_44 - .L_43)
	.align		4
.L_43:
        /*00c4*/ 	.word	index@(_ZN7cutlass13device_kernelIN5flash19enable_sm80_to_sm89INS1_16FlashAttnBwdSm80INS1_25CollectiveMainloopBwdSm80ILi2ELi2EN4cute5tupleIJNS5_1CILi64EEENS7_ILi128EEES9_EEENS_6half_tEfNS_4arch4Sm80ELb1ELb0ELb0ELb0ELb1ELb0ELb0ELb0ELi2ELi2ELi2ELi2ELb0EEENS1_24CollectiveEpilogueBwdGQAISA_fSD_Li256ELb0ELb1EEENS1_25SingleTileBwdLPTSchedulerILb0ELi128ELb1EEEEEEEEEvNT_6ParamsE)
        /*00c8*/ 	.word	0x00000004


	//----- nvinfo : EIATTR_FRAME_SIZE
	.align		4
.L_44:
        /*00cc*/ 	.byte	0x04, 0x11
        /*00ce*/ 	.short	(.L_46 - .L_45)
	.align		4
.L_45:
        /*00d0*/ 	.word	index@(_ZN7cutlass13device_kernelIN5flash19enable_sm80_to_sm89INS1_16FlashAttnBwdSm80INS1_25CollectiveMainloopBwdSm80ILi2ELi2EN4cute5tupleIJNS5_1CILi64EEENS7_ILi128EEES9_EEENS_6half_tEfNS_4arch4Sm80ELb1ELb0ELb0ELb0ELb1ELb0ELb0ELb0ELi2ELi2ELi2ELi2ELb0EEENS1_24CollectiveEpilogueBwdGQAISA_fSD_Li256ELb0ELb1EEENS1_25SingleTileBwdLPTSchedulerILb0ELi128ELb1EEEEEEEEEvNT_6ParamsE)
        /*00d4*/ 	.word	0x00000000


	//----- nvinfo : EIATTR_REGCOUNT
	.align		4
.L_46:
        /*00d8*/ 	.byte	0x04, 0x2f
        /*00da*/ 	.short	(.L_48 - .L_47)
	.align		4
.L_47:
        /*00dc*/ 	.word	index@(_ZN7cutlass13device_kernelIN5flash19enable_sm80_to_sm89INS1_16FlashAttnBwdSm80INS1_25CollectiveMainloopBwdSm80ILi2ELi2EN4cute5tupleIJNS5_1CILi64EEENS7_ILi128EEES9_EEENS_6half_tEfNS_4arch4Sm80ELb1ELb0ELb0ELb0ELb0ELb0ELb0ELb0ELi2ELi2ELi2ELi2ELb0EEENS1_24CollectiveEpilogueBwdGQAISA_fSD_Li256ELb0ELb0EEENS1_25SingleTileBwdLPTSchedulerILb0ELi128ELb0EEEEEEEEEvNT_6ParamsE)
        /*00e0*/ 	.word	0x00000004


	//----- nvinfo : EIATTR_FRAME_SIZE
	.align		4
.L_48:
        /*00e4*/ 	.byte	0x04, 0x11
        /*00e6*/ 	.short	(.L_50 - .L_49)
	.align		4
.L_49:
        /*00e8*/ 	.word	index@(_ZN7cutlass13device_kernelIN5flash19enable_sm80_to_sm89INS1_16FlashAttnBwdSm80INS1_25CollectiveMainloopBwdSm80ILi2ELi2EN4cute5tupleIJNS5_1CILi64EEENS7_ILi128EEES9_EEENS_6half_tEfNS_4arch4Sm80ELb1ELb0ELb0ELb0ELb0ELb0ELb0ELb0ELi2ELi2ELi2ELi2ELb0EEENS1_24CollectiveEpilogueBwdGQAISA_fSD_Li256ELb0ELb0EEENS1_25SingleTileBwdLPTSchedulerILb0ELi128ELb0EEEEEEEEEvNT_6ParamsE)
        /*00ec*/ 	.word	0x00000000


	//----- nvinfo : EIATTR_REGCOUNT
	.align		4
.L_50:
        /*00f0*/ 	.byte	0x04, 0x2f
        /*00f2*/ 	.short	(.L_52 - .L_51)
	.align		4
.L_51:
        /*00f4*/ 	.word	index@(_ZN7cutlass13device_kernelIN5flash19enable_sm80_to_sm89INS1_16FlashAttnBwdSm80INS1_25CollectiveMainloopBwdSm80ILi2ELi2EN4cute5tupleIJNS5_1CILi64EEENS7_ILi128EEES9_EEENS_6half_tEfNS_4arch4Sm80ELb1ELb0ELb0ELb0ELb1ELb0ELb0ELb0ELi2ELi2ELi2ELi2ELb0EEENS1_21CollectiveEpilogueBwdISA_SB_SD_Li256ELb0ELb0ELi4EEENS1_25SingleTileBwdLPTSchedulerILb0ELi128ELb1EEEEEEEEEvNT_6ParamsE)
        /*00f8*/ 	.word	0x00000004


	//----- nvinfo : EIATTR_FRAME_SIZE
	.align		4
.L_52:
        /*00fc*/ 	.byte	0x04, 0x11
        /*00fe*/ 	.short	(.L_54 - .L_53)
	.align		4
.L_53:
        /*0100*/ 	.word	index@(_ZN7cutlass13device_kernelIN5flash19enable_sm80_to_sm89INS1_16FlashAttnBwdSm80INS1_25CollectiveMainloopBwdSm80ILi2ELi2EN4cute5tupleIJNS5_1CILi64EEENS7_ILi128EEES9_EEENS_6half_tEfNS_4arch4Sm80ELb1ELb0ELb0ELb0ELb1ELb0ELb0ELb0ELi2ELi2ELi2ELi2ELb0EEENS1_21CollectiveEpilogueBwdISA_SB_SD_Li256ELb0ELb0ELi4EEENS1_25SingleTileBwdLPTSchedulerILb0ELi128ELb1EEEEEEEEEvNT_6ParamsE)
        /*0104*/ 	.word	0x00000000


	//----- nvinfo : EIATTR_REGCOUNT
	.align		4
.L_54:
        /*0108*/ 	.byte	0x04, 0x2f
        /*010a*/ 	.short	(.L_56 - .L_55)
	.align		4
.L_55:
        /*010c*/ 	.word	index@(_ZN7cutlass13device_kernelIN5flash19enable_sm80_to_sm89INS1_16FlashAttnBwdSm80INS1_25CollectiveMainloopBwdSm80ILi2ELi2EN4cute5tupleIJNS5_1CILi64EEENS7_ILi128EEES9_EEENS_6half_tEfNS_4arch4Sm80ELb1ELb0ELb0ELb0ELb0ELb0ELb0ELb0ELi2ELi2ELi2ELi2ELb0EEENS1_21CollectiveEpilogueBwdISA_SB_SD_Li256ELb0ELb0ELi4EEENS1_25SingleTileBwdLPTSchedulerILb0ELi128ELb0EEEEEEEEEvNT_6ParamsE)
        /*0110*/ 	.word	0x00000004


	//----- nvinfo : EIATTR_FRAME_SIZE
	.align		4
.L_56:
        /*0114*/ 	.byte	0x04, 0x11
        /*0116*/ 	.short	(.L_58 - .L_57)
	.align		4
.L_57:
        /*0118*/ 	.word	index@(_ZN7cutlass13device_kernelIN5flash19enable_sm80_to_sm89INS1_16FlashAttnBwdSm80INS1_25CollectiveMainloopBwdSm80ILi2ELi2EN4cute5tupleIJNS5_1CILi64EEENS7_ILi128EEES9_EEENS_6half_tEfNS_4arch4Sm80ELb1ELb0ELb0ELb0ELb0ELb0ELb0ELb0ELi2ELi2ELi2ELi2ELb0EEENS1_21CollectiveEpilogueBwdISA_SB_SD_Li256ELb0ELb0ELi4EEENS1_25SingleTileBwdLPTSchedulerILb0ELi128ELb0EEEEEEEEEvNT_6ParamsE)
        /*011c*/ 	.word	0x00000000


	//----- nvinfo : EIATTR_REGCOUNT
	.align		4
.L_58:
        /*0120*/ 	.byte	0x04, 0x2f
        /*0122*/ 	.short	(.L_60 - .L_59)
	.align		4
.L_59:
        /*0124*/ 	.word	index@(_ZN7cutlass13device_kernelIN5flash19enable_sm80_to_sm89INS1_16FlashAttnBwdSm80INS1_25CollectiveMainloopBwdSm80ILi2ELi2EN4cute5tupleIJNS5_1CILi64EEENS7_ILi128EEES9_EEENS_6half_tEfNS_4arch4Sm80ELb0ELb1ELb0ELb1ELb1ELb0ELb0ELb0ELi2ELi2ELi2ELi2ELb0EEENS1_24CollectiveEpilogueBwdGQAISA_fSD_Li256ELb1ELb1EEENS1_19SingleTileSchedulerILb1ELb0ELb0ELi128EEEEEEEEEvNT_6ParamsE)
        /*0128*/ 	.word	0x00000004


	//----- nvinfo : EIATTR_FRAME_SIZE
	.align		4
.L_60:
        /*012c*/ 	.byte	0x04, 0x11
        /*012e*/ 	.short	(.L_62 - .L_61)
	.align		4
.L_61:
        /*0130*/ 	.word	index@(_ZN7cutlass13device_kernelIN5flash19enable_sm80_to_sm89INS1_16FlashAttnBwdSm80INS1_25CollectiveMainloopBwdSm80ILi2ELi2EN4cute5tupleIJNS5_1CILi64EEENS7_ILi128EEES9_EEENS_6half_tEfNS_4arch4Sm80ELb0ELb1ELb0ELb1ELb1ELb0ELb0ELb0ELi2ELi2ELi2ELi2ELb0EEENS1_24CollectiveEpilogueBwdGQAISA_fSD_Li256ELb1ELb1EEENS1_19SingleTileSchedulerILb1ELb0ELb0ELi128EEEEEEEEEvNT_6ParamsE)
        /*0134*/ 	.word	0x00000000


	//----- nvinfo : EIATTR_REGCOUNT
	.align		4
.L_62:
        /*0138*/ 	.byte	0x04, 0x2f
        /*013a*/ 	.short	(.L_64 - .L_63)
	.align		4
.L_63:
        /*013c*/ 	.word	index@(_ZN7cutlass13device_kernelIN5flash19enable_sm80_to_sm89INS1_16FlashAttnBwdSm80INS1_25CollectiveMainloopBwdSm80ILi2ELi2EN4cute5tupleIJNS5_1CILi64EEENS7_ILi128EEES9_EEENS_6half_tEfNS_4arch4Sm80ELb0ELb1ELb0ELb1ELb0ELb0ELb0ELb0ELi2ELi2ELi2ELi2ELb0EEENS1_24CollectiveEpilogueBwdGQAISA_fSD_Li256ELb1ELb0EEENS1_19SingleTileSchedulerILb1ELb0ELb0ELi128EEEEEEEEEvNT_6ParamsE)
        /*0140*/ 	.word	0x00000004


	//----- nvinfo : EIATTR_FRAME_SIZE
	.align		4
.L_64:
        /*0144*/ 	.byte	0x04, 0x11
        /*0146*/ 	.short	(.L_66 - .L_65)
	.align		4
.L_65:
        /*0148*/ 	.word	index@(_ZN7cutlass13device_kernelIN5flash19enable_sm80_to_sm89INS1_16FlashAttnBwdSm80INS1_25CollectiveMainloopBwdSm80ILi2ELi2EN4cute5tupleIJNS5_1CILi64EEENS7_ILi128EEES9_EEENS_6half_tEfNS_4arch4Sm80ELb0ELb1ELb0ELb1ELb0ELb0ELb0ELb0ELi2ELi2ELi2ELi2ELb0EEENS1_24CollectiveEpilogueBwdGQAISA_fSD_Li256ELb1ELb0EEENS1_19SingleTileSchedulerILb1ELb0ELb0ELi128EEEEEEEEEvNT_6ParamsE)
        /*014c*/ 	.word	0x00000000


	//----- nvinfo : EIATTR_REGCOUNT
	.align		4
.L_66:
        /*0150*/ 	.byte	0x04, 0x2f
        /*0152*/ 	.short	(.L_68 - .L_67)
	.align		4
.L_67:
        /*0154*/ 	.word	index@(_ZN7cutlass13device_kernelIN5flash19enable_sm80_to_sm89INS1_16FlashAttnBwdSm80INS1_25CollectiveMainloopBwdSm80ILi2ELi2EN4cute5tupleIJNS5_1CILi64EEENS7_ILi128EEES9_EEENS_6half_tEfNS_4arch4Sm80ELb0ELb1ELb0ELb1ELb1ELb0ELb0ELb0ELi2ELi2ELi2ELi2ELb0EEENS1_21CollectiveEpilogueBwdISA_SB_SD_Li256ELb1ELb0ELi4EEENS1_19SingleTileSchedulerILb1ELb0ELb0ELi128EEEEEEEEEvNT_6ParamsE)
        /*0158*/ 	.word	0x00000004


	//----- nvinfo : EIATTR_FRAME_SIZE
	.align		4
.L_68:
        /*015c*/ 	.byte	0x04, 0x11
        /*015e*/ 	.short	(.L_70 - .L_69)
	.align		4
.L_69:
        /*0160*/ 	.word	index@(_ZN7cutlass13device_kernelIN5flash19enable_sm80_to_sm89INS1_16FlashAttnBwdSm80INS1_25CollectiveMainloopBwdSm80ILi2ELi2EN4cute5tupleIJNS5_1CILi64EEENS7_ILi128EEES9_EEENS_6half_tEfNS_4arch4Sm80ELb0ELb1ELb0ELb1ELb1ELb0ELb0ELb0ELi2ELi2ELi2ELi2ELb0EEENS1_21CollectiveEpilogueBwdISA_SB_SD_Li256ELb1ELb0ELi4EEENS1_19SingleTileSchedulerILb1ELb0ELb0ELi128EEEEEEEEEvNT_6ParamsE)
        /*0164*/ 	.word	0x00000000


	//----- nvinfo : EIATTR_REGCOUNT
	.align		4
.L_70:
        /*0168*/ 	.byte	0x04, 0x2f
        /*016a*/ 	.short	(.L_72 - .L_71)
	.align		4
.L_71:
        /*016c*/ 	.word	index@(_ZN7cutlass13device_kernelIN5flash19enable_sm80_to_sm89INS1_16FlashAttnBwdSm80INS1_25CollectiveMainloopBwdSm80ILi2ELi2EN4cute5tupleIJNS5_1CILi64EEENS7_ILi128EEES9_EEENS_6half_tEfNS_4arch4Sm80ELb0ELb1ELb0ELb1ELb0ELb0ELb0ELb0ELi2ELi2ELi2ELi2ELb0EEENS1_21CollectiveEpilogueBwdISA_SB_SD_Li256ELb1ELb0ELi4EEENS1_19SingleTileSchedulerILb1ELb0ELb0ELi128EEEEEEEEEvNT_6ParamsE)
        /*0170*/ 	.word	0x00000004


	//----- nvinfo : EIATTR_FRAME_SIZE
	.align		4
.L_72:
        /*0174*/ 	.byte	0x04, 0x11
        /*0176*/ 	.short	(.L_74 - .L_73)
	.align		4
.L_73:
        /*0178*/ 	.word	index@(_ZN7cutlass13device_kernelIN5flash19enable_sm80_to_sm89INS1_16FlashAttnBwdSm80INS1_25CollectiveMainloopBwdSm80ILi2ELi2EN4cute5tupleIJNS5_1CILi64EEENS7_ILi128EEES9_EEENS_6half_tEfNS_4arch4Sm80ELb0ELb1ELb0ELb1ELb0ELb0ELb0ELb0ELi2ELi2ELi2ELi2ELb0EEENS1_21CollectiveEpilogueBwdISA_SB_SD_Li256ELb1ELb0ELi4EEENS1_19SingleTileSchedulerILb1ELb0ELb0ELi128EEEEEEEEEvNT_6ParamsE)
        /*017c*/ 	.word	0x00000000


	//----- nvinfo : EIATTR_REGCOUNT
	.align		4
.L_74:
        /*0180*/ 	.byte	0x04, 0x2f
        /*0182*/ 	.short	(.L_76 - .L_75)
	.align		4
.L_75:
        /*0184*/ 	.word	index@(_ZN7cutlass13device_kernelIN5flash19enable_sm80_to_sm89INS1_16FlashAttnBwdSm80INS1_25CollectiveMainloopBwdSm80ILi2ELi2EN4cute5tupleIJNS5_1CILi64EEENS7_ILi128EEES9_EEENS_6half_tEfNS_4arch4Sm80ELb0ELb1ELb0ELb0ELb1ELb0ELb0ELb0ELi2ELi2ELi2ELi2ELb0EEENS1_24CollectiveEpilogueBwdGQAISA_fSD_Li256ELb0ELb1EEENS1_19SingleTileSchedulerILb0ELb0ELb0ELi128EEEEEEEEEvNT_6ParamsE)
        /*0188*/ 	.word	0x00000004


	//----- nvinfo : EIATTR_FRAME_SIZE
	.align		4
.L_76:
        /*018c*/ 	.byte	0x04, 0x11
        /*018e*/ 	.short	(.L_78 - .L_77)
	.align		4
.L_77:
        /*0190*/ 	.word	index@(_ZN7cutlass13device_kernelIN5flash19enable_sm80_to_sm89INS1_16FlashAttnBwdSm80INS1_25CollectiveMainloopBwdSm80ILi2ELi2EN4cute5tupleIJNS5_1CILi64EEENS7_ILi128EEES9_EEENS_6half_tEfNS_4arch4Sm80ELb0ELb1ELb0ELb0ELb1ELb0ELb0ELb0ELi2ELi2ELi2ELi2ELb0EEENS1_24CollectiveEpilogueBwdGQAISA_fSD_Li256ELb0ELb1EEENS1_19SingleTileSchedulerILb0ELb0ELb0ELi128EEEEEEEEEvNT_6ParamsE)
        /*0194*/ 	.word	0x00000000


	//----- nvinfo : EIATTR_REGCOUNT
	.align		4
.L_78:
        /*0198*/ 	.byte	0x04, 0x2f
        /*019a*/ 	.short	(.L_80 - .L_79)
	.align		4
.L_79:
        /*019c*/ 	.word	index@(_ZN7cutlass13device_kernelIN5flash19enable_sm80_to_sm89INS1_16FlashAttnBwdSm80INS1_25CollectiveMainloopBwdSm80ILi2ELi2EN4cute5tupleIJNS5_1CILi64EEENS7_ILi128EEES9_EEENS_6half_tEfNS_4arch4Sm80ELb0ELb1ELb0ELb0ELb0ELb0ELb0ELb0ELi2ELi2ELi2ELi2ELb0EEENS1_24CollectiveEpilogueBwdGQAISA_fSD_Li256ELb0ELb0EEENS1_19SingleTileSchedulerILb0ELb0ELb0ELi128EEEEEEEEEvNT_6ParamsE)
        /*01a0*/ 	.word	0x00000004


	//----- nvinfo : EIATTR_FRAME_SIZE
	.align		4
.L_80:
        /*01a4*/ 	.byte	0x04, 0x11
        /*01a6*/ 	.short	(.L_82 - .L_81)
	.align		4
.L_81:
        /*01a8*/ 	.word	index@(_ZN7cutlass13device_kernelIN5flash19enable_sm80_to_sm89INS1_16FlashAttnBwdSm80INS1_25CollectiveMainloopBwdSm80ILi2ELi2EN4cute5tupleIJNS5_1CILi64EEENS7_ILi128EEES9_EEENS_6half_tEfNS_4arch4Sm80ELb0ELb1ELb0ELb0ELb0ELb0ELb0ELb0ELi2ELi2ELi2ELi2ELb0EEENS1_24CollectiveEpilogueBwdGQAISA_fSD_Li256ELb0ELb0EEENS1_19SingleTileSchedulerILb0ELb0ELb0ELi128EEEEEEEEEvNT_6ParamsE)
        /*01ac*/ 	.word	0x00000000


	//----- nvinfo : EIATTR_REGCOUNT
	.align		4
.L_82:
        /*01b0*/ 	.byte	0x04, 0x2f
        /*01b2*/ 	.short	(.L_84 - .L_83)
	.align		4
.L_83:
        /*01b4*/ 	.word	index@(_ZN7cutlass13device_kernelIN5flash19enable_sm80_to_sm89INS1_16FlashAttnBwdSm80INS1_25CollectiveMainloopBwdSm80ILi2ELi2EN4cute5tupleIJNS5_1CILi64EEENS7_ILi128EEES9_EEENS_6half_tEfNS_4arch4Sm80ELb0ELb1ELb0ELb0ELb1ELb0ELb0ELb0ELi2ELi2ELi2ELi2ELb0EEENS1_21CollectiveEpilogueBwdISA_SB_SD_Li256ELb0ELb0ELi4EEENS1_19SingleTileSchedulerILb0ELb0ELb0ELi128EEEEEEEEEvNT_6ParamsE)
        /*01b8*/ 	.word	0x00000004


	//----- nvinfo : EIATTR_FRAME_SIZE
	.align		4
.L_84:
        /*01bc*/ 	.byte	0x04, 0x11
        /*01be*/ 	.short	(.L_86 - .L_85)
	.align		4
.L_85:
        /*01c0*/ 	.word	index@(_ZN7cutlass13device_kernelIN5flash19enable_sm80_to_sm89INS1_16FlashAttnBwdSm80INS1_25CollectiveMainloopBwdSm80ILi2ELi2EN4cute5tupleIJNS5_1CILi64EEENS7_ILi128EEES9_EEENS_6half_tEfNS_4arch4Sm80ELb0ELb1ELb0ELb0ELb1ELb0ELb0ELb0ELi2ELi2ELi2ELi2ELb0EEENS1_21CollectiveEpilogueBwdISA_SB_SD_Li256ELb0ELb0ELi4EEENS1_19SingleTileSchedulerILb0ELb0ELb0ELi128EEEEEEEEEvNT_6ParamsE)
        /*01c4*/ 	.word	0x00000000


	//----- nvinfo : EIATTR_REGCOUNT
	.align		4
.L_86:
        /*01c8*/ 	.byte	0x04, 0x2f
        /*01ca*/ 	.short	(.L_88 - .L_87)
	.align		4
.L_87:
        /*01cc*/ 	.word	index@(_ZN7cutlass13device_kernelIN5flash19enable_sm80_to_sm89INS1_16FlashAttnBwdSm80INS1_25CollectiveMainloopBwdSm80ILi2ELi2EN4cute5tupleIJNS5_1CILi64EEENS7_ILi128EEES9_EEENS_6half_tEfNS_4arch4Sm80ELb0ELb1ELb0ELb0ELb0ELb0ELb0ELb0ELi2ELi2ELi2ELi2ELb0EEENS1_21CollectiveEpilogueBwdISA_SB_SD_Li256ELb0ELb0ELi4EEENS1_19SingleTileSchedulerILb0ELb0ELb0ELi128EEEEEEEEEvNT_6ParamsE)
        /*01d0*/ 	.word	0x00000004


	//----- nvinfo : EIATTR_FRAME_SIZE
	.align		4
.L_88:
        /*01d4*/ 	.byte	0x04, 0x11
        /*01d6*/ 	.short	(.L_90 - .L_89)
	.align		4
.L_89:
        /*01d8*/ 	.word	index@(_ZN7cutlass13device_kernelIN5flash19enable_sm80_to_sm89INS1_16FlashAttnBwdSm80INS1_25CollectiveMainloopBwdSm80ILi2ELi2EN4cute5tupleIJNS5_1CILi64EEENS7_ILi128EEES9_EEENS_6half_tEfNS_4arch4Sm80ELb0ELb1ELb0ELb0ELb0ELb0ELb0ELb0ELi2ELi2ELi2ELi2ELb0EEENS1_21CollectiveEpilogueBwdISA_SB_SD_Li256ELb0ELb0ELi4EEENS1_19SingleTileSchedulerILb0ELb0ELb0ELi128EEEEEEEEEvNT_6ParamsE)
        /*01dc*/ 	.word	0x00000000


	//----- nvinfo : EIATTR_REGCOUNT
	.align		4
.L_90:
        /*01e0*/ 	.byte	0x04, 0x2f
        /*01e2*/ 	.short	(.L_92 - .L_91)
	.align		4
.L_91:
        /*01e4*/ 	.word	index@(_ZN7cutlass13device_kernelIN5flash19enable_sm80_to_sm89INS1_16FlashAttnBwdSm80INS1_25CollectiveMainloopBwdSm80ILi2ELi2EN4cute5tupleIJNS5_1CILi64EEENS7_ILi128EEES9_EEENS_6half_tEfNS_4arch4Sm80ELb0ELb0ELb0ELb1ELb1ELb0ELb0ELb0ELi2ELi2ELi2ELi2ELb0EEENS1_24CollectiveEpilogueBwdGQAISA_fSD_Li256ELb1ELb1EEENS1_19SingleTileSchedulerILb1ELb0ELb0ELi128EEEEEEEEEvNT_6ParamsE)
        /*01e8*/ 	.word	0x00000004


	//----- nvinfo : EIATTR_FRAME_SIZE
	.align		4
.L_92:
        /*01ec*/ 	.byte	0x04, 0x11
        /*01ee*/ 	.short	(.L_94 - .L_93)
	.align		4
.L_93:
        /*01f0*/ 	.word	index@(_ZN7cutlass13device_kernelIN5flash19enable_sm80_to_sm89INS1_16FlashAttnBwdSm80INS1_25CollectiveMainloopBwdSm80ILi2ELi2EN4cute5tupleIJNS5_1CILi64EEENS7_ILi128EEES9_EEENS_6half_tEfNS_4arch4Sm80ELb0ELb0ELb0ELb1ELb1ELb0ELb0ELb0ELi2ELi2ELi2ELi2ELb0EEENS1_24CollectiveEpilogueBwdGQAISA_fSD_Li256ELb1ELb1EEENS1_19SingleTileSchedulerILb1ELb0ELb0ELi128EEEEEEEEEvNT_6ParamsE)
        /*01f4*/ 	.word	0x00000000


	//----- nvinfo : EIATTR_REGCOUNT
	.align		4
.L_94:
        /*01f8*/ 	.byte	0x04, 0x2f
        /*01fa*/ 	.short	(.L_96 - .L_95)
	.align		4
.L_95:
        /*01fc*/ 	.word	index@(_ZN7cutlass13device_kernelIN5flash19enable_sm80_to_sm89INS1_16FlashAttnBwdSm80INS1_25CollectiveMainloopBwdSm80ILi2ELi2EN4cute5tupleIJNS5_1CILi64EEENS7_ILi128EEES9_EEENS_6half_tEfNS_4arch4Sm80ELb0ELb0ELb0ELb1ELb0ELb0ELb0ELb0ELi2ELi2ELi2ELi2ELb0EEENS1_24CollectiveEpilogueBwdGQAISA_fSD_Li256ELb1ELb0EEENS1_19SingleTileSchedulerILb1ELb0ELb0ELi128EEEEEEEEEvNT_6ParamsE)
        /*0200*/ 	.word	0x00000004


	//----- nvinfo : EIATTR_FRAME_SIZE
	.align		4
.L_96:
        /*0204*/ 	.byte	0x04, 0x11
        /*0206*/ 	.short	(.L_98 - .L_97)
	.align		4
.L_97:
        /*0208*/ 	.word	index@(_ZN7cutlass13device_kernelIN5flash19enable_sm80_to_sm89INS1_16FlashAttnBwdSm80INS1_25CollectiveMainloopBwdSm80ILi2ELi2EN4cute5tupleIJNS5_1CILi64EEENS7_ILi128EEES9_EEENS_6half_tEfNS_4arch4Sm80ELb0ELb0ELb0ELb1ELb0ELb0ELb0ELb0ELi2ELi2ELi2ELi2ELb0EEENS1_24CollectiveEpilogueBwdGQAISA_fSD_Li256ELb1ELb0EEENS1_19SingleTileSchedulerILb1ELb0ELb0ELi128EEEEEEEEEvNT_6ParamsE)
        /*020c*/ 	.word	0x00000000


	//----- nvinfo : EIATTR_REGCOUNT
	.align		4
.L_98:
        /*0210*/ 	.byte	0x04, 0x2f
        /*0212*/ 	.short	(.L_100 - .L_99)
	.align		4
.L_99:
        /*0214*/ 	.word	index@(_ZN7cutlass13device_kernelIN5flash19enable_sm80_to_sm89INS1_16FlashAttnBwdSm80INS1_25CollectiveMainloopBwdSm80ILi2ELi2EN4cute5tupleIJNS5_1CILi64EEENS7_ILi128EEES9_EEENS_6half_tEfNS_4arch4Sm80ELb0ELb0ELb0ELb1ELb1ELb0ELb0ELb0ELi2ELi2ELi2ELi2ELb0EEENS1_21CollectiveEpilogueBwdISA_SB_SD_Li256ELb1ELb0ELi4EEENS1_19SingleTileSchedulerILb1ELb0ELb0ELi128EEEEEEEEEvNT_6ParamsE)
        /*0218*/ 	.word	0x00000004


	//----- nvinfo : EIATTR_FRAME_SIZE
	.align		4
.L_100:
        /*021c*/ 	.byte	0x04, 0x11
        /*021e*/ 	.short	(.L_102 - .L_101)
	.align		4
.L_101:
        /*0220*/ 	.word	index@(_ZN7cutlass13device_kernelIN5flash19enable_sm80_to_sm89INS1_16FlashAttnBwdSm80INS1_25CollectiveMainloopBwdSm80ILi2ELi2EN4cute5tupleIJNS5_1CILi64EEENS7_ILi128EEES9_EEENS_6half_tEfNS_4arch4Sm80ELb0ELb0ELb0ELb1ELb1ELb0ELb0ELb0ELi2ELi2ELi2ELi2ELb0EEENS1_21CollectiveEpilogueBwdISA_SB_SD_Li256ELb1ELb0ELi4EEENS1_19SingleTileSchedulerILb1ELb0ELb0ELi128EEEEEEEEEvNT_6ParamsE)
        /*0224*/ 	.word	0x00000000


	//----- nvinfo : EIATTR_REGCOUNT
	.align		4
.L_102:
        /*0228*/ 	.byte	0x04, 0x2f
        /*022a*/ 	.short	(.L_104 - .L_103)
	.align		4
.L_103:
        /*022c*/ 	.word	index@(_ZN7cutlass13device_kernelIN5flash19enable_sm80_to_sm89INS1_16FlashAttnBwdSm80INS1_25CollectiveMainloopBwdSm80ILi2ELi2EN4cute5tupleIJNS5_1CILi64EEENS7_ILi128EEES9_EEENS_6half_tEfNS_4arch4Sm80ELb0ELb0ELb0ELb1ELb0ELb0ELb0ELb0ELi2ELi2ELi2ELi2ELb0EEENS1_21CollectiveEpilogueBwdISA_SB_SD_Li256ELb1ELb0ELi4EEENS1_19SingleTileSchedulerILb1ELb0ELb0ELi128EEEEEEEEEvNT_6ParamsE)
        /*0230*/ 	.word	0x00000004


	//----- nvinfo : EIATTR_FRAME_SIZE
	.align		4
.L_104:
        /*0234*/ 	.byte	0x04, 0x11
        /*0236*/ 	.short	(.L_106 - .L_105)
	.align		4
.L_105:
        /*0238*/ 	.word	index@(_ZN7cutlass13device_kernelIN5flash19enable_sm80_to_sm89INS1_16FlashAttnBwdSm80INS1_25CollectiveMainloopBwdSm80ILi2ELi2EN4cute5tupleIJNS5_1CILi64EEENS7_ILi128EEES9_EEENS_6half_tEfNS_4arch4Sm80ELb0ELb0ELb0ELb1ELb0ELb0ELb0ELb0ELi2ELi2ELi2ELi2ELb0EEENS1_21CollectiveEpilogueBwdISA_SB_SD_Li256ELb1ELb0ELi4EEENS1_19SingleTileSchedulerILb1ELb0ELb0ELi128EEEEEEEEEvNT_6ParamsE)
        /*023c*/ 	.word	0x00000000


	//----- nvinfo : EIATTR_REGCOUNT
	.align		4
.L_106:
        /*0240*/ 	.byte	0x04, 0x2f
        /*0242*/ 	.short	(.L_108 - .L_107)
	.align		4
.L_107:
        /*0244*/ 	.word	index@(_ZN7cutlass13device_kernelIN5flash19enable_sm80_to_sm89INS1_16FlashAttnBwdSm80INS1_25CollectiveMainloopBwdSm80ILi2ELi2EN4cute5tupleIJNS5_1CILi64EEENS7_ILi128EEES9_EEENS_6half_tEfNS_4arch4Sm80ELb0ELb0ELb0ELb0ELb1ELb0ELb0ELb0ELi2ELi2ELi2ELi2ELb0EEENS1_24CollectiveEpilogueBwdGQAISA_fSD_Li256ELb0ELb1EEENS1_19SingleTileSchedulerILb0ELb0ELb0ELi128EEEEEEEEEvNT_6ParamsE)
        /*0248*/ 	.word	0x00000004


	//----- nvinfo : EIATTR_FRAME_SIZE
	.align		4
.L_108:
        /*024c*/ 	.byte	0x04, 0x11
        /*024e*/ 	.short	(.L_110 - .L_109)
	.align		4
.L_109:
        /*0250*/ 	.word	index@(_ZN7cutlass13device_kernelIN5flash19enable_sm80_to_sm89INS1_16FlashAttnBwdSm80INS1_25CollectiveMainloopBwdSm80ILi2ELi2EN4cute5tupleIJNS5_1CILi64EEENS7_ILi128EEES9_EEENS_6half_tEfNS_4arch4Sm80ELb0ELb0ELb0ELb0ELb1ELb0ELb0ELb0ELi2ELi2ELi2ELi2ELb0EEENS1_24CollectiveEpilogueBwdGQAISA_fSD_Li256ELb0ELb1EEENS1_19SingleTileSchedulerILb0ELb0ELb0ELi128EEEEEEEEEvNT_6ParamsE)
        /*0254*/ 	.word	0x00000000


	//----- nvinfo : EIATTR_REGCOUNT
	.align		4
.L_110:
        /*0258*/ 	.byte	0x04, 0x2f
        /*025a*/ 	.short	(.L_112 - .L_111)
	.align		4
.L_111:
        /*025c*/ 	.word	index@(_ZN7cutlass13device_kernelIN5flash19enable_sm80_to_sm89INS1_16FlashAttnBwdSm80INS1_25CollectiveMainloopBwdSm80ILi2ELi2EN4cute5tupleIJNS5_1CILi64EEENS7_ILi128EEES9_EEENS_6half_tEfNS_4arch4Sm80ELb0ELb0ELb0ELb0ELb0ELb0ELb0ELb0ELi2ELi2ELi2ELi2ELb0EEENS1_24CollectiveEpilogueBwdGQAISA_fSD_Li256ELb0ELb0EEENS1_19SingleTileSchedulerILb0ELb0ELb0ELi128EEEEEEEEEvNT_6ParamsE)
        /*0260*/ 	.word	0x00000004


	//----- nvinfo : EIATTR_FRAME_SIZE
	.align		4
.L_112:
        /*0264*/ 	.byte	0x04, 0x11
        /*0266*/ 	.short	(.L_114 - .L_113)
	.align		4
.L_113:
        /*0268*/ 	.word	index@(_ZN7cutlass13device_kernelIN5flash19enable_sm80_to_sm89INS1_16FlashAttnBwdSm80INS1_25CollectiveMainloopBwdSm80ILi2ELi2EN4cute5tupleIJNS5_1CILi64EEENS7_ILi128EEES9_EEENS_6half_tEfNS_4arch4Sm80ELb0ELb0ELb0ELb0ELb0ELb0ELb0ELb0ELi2ELi2ELi2ELi2ELb0EEENS1_24CollectiveEpilogueBwdGQAISA_fSD_Li256ELb0ELb0EEENS1_19SingleTileSchedulerILb0ELb0ELb0ELi128EEEEEEEEEvNT_6ParamsE)
        /*026c*/ 	.word	0x00000000


	//----- nvinfo : EIATTR_REGCOUNT
	.align		4
.L_114:
        /*0270*/ 	.byte	0x04, 0x2f
        /*0272*/ 	.short	(.L_116 - .L_115)
	.align		4
.L_115:
        /*0274*/ 	.word	index@(_ZN7cutlass13device_kernelIN5flash19enable_sm80_to_sm89INS1_16FlashAttnBwdSm80INS1_25CollectiveMainloopBwdSm80ILi2ELi2EN4cute5tupleIJNS5_1CILi64EEENS7_ILi128EEES9_EEENS_6half_tEfNS_4arch4Sm80ELb0ELb0ELb0ELb0ELb1ELb0ELb0ELb0ELi2ELi2ELi2ELi2ELb0EEENS1_21CollectiveEpilogueBwdISA_SB_SD_Li256ELb0ELb0ELi4EEENS1_19SingleTileSchedulerILb0ELb0ELb0ELi128EEEEEEEEEvNT_6ParamsE)
        /*0278*/ 	.word	0x00000004


	//----- nvinfo : EIATTR_FRAME_SIZE
	.align		4
.L_116:
        /*027c*/ 	.byte	0x04, 0x11
        /*027e*/ 	.short	(.L_118 - .L_117)
	.align		4
.L_117:
        /*0280*/ 	.word	index@(_ZN7cutlass13device_kernelIN5flash19enable_sm80_to_sm89INS1_16FlashAttnBwdSm80INS1_25CollectiveMainloopBwdSm80ILi2ELi2EN4cute5tupleIJNS5_1CILi64EEENS7_ILi128EEES9_EEENS_6half_tEfNS_4arch4Sm80ELb0ELb0ELb0ELb0ELb1ELb0ELb0ELb0ELi2ELi2ELi2ELi2ELb0EEENS1_21CollectiveEpilogueBwdISA_SB_SD_Li256ELb0ELb0ELi4EEENS1_19SingleTileSchedulerILb0ELb0ELb0ELi128EEEEEEEEEvNT_6ParamsE)
        /*0284*/ 	.word	0x00000000


	//----- nvinfo : EIATTR_REGCOUNT
	.align		4
.L_118:
        /*0288*/ 	.byte	0x04, 0x2f
        /*028a*/ 	.short	(.L_120 - .L_119)
	.align		4
.L_119:
        /*028c*/ 	.word	index@(_ZN7cutlass13device_kernelIN5flash19enable_sm80_to_sm89INS1_16FlashAttnBwdSm80INS1_25CollectiveMainloopBwdSm80ILi2ELi2EN4cute5tupleIJNS5_1CILi64EEENS7_ILi128EEES9_EEENS_6half_tEfNS_4arch4Sm80ELb0ELb0ELb0ELb0ELb0ELb0ELb0ELb0ELi2ELi2ELi2ELi2ELb0EEENS1_21CollectiveEpilogueBwdISA_SB_SD_Li256ELb0ELb0ELi4EEENS1_19SingleTileSchedulerILb0ELb0ELb0ELi128EEEEEEEEEvNT_6ParamsE)
        /*0290*/ 	.word	0x00000004


	//----- nvinfo : EIATTR_FRAME_SIZE
	.align		4
.L_120:
        /*0294*/ 	.byte	0x04, 0x11
        /*0296*/ 	.short	(.L_122 - .L_121)
	.align		4
.L_121:
        /*0298*/ 	.word	index@(_ZN7cutlass13device_kernelIN5flash19enable_sm80_to_sm89INS1_16FlashAttnBwdSm80INS1_25CollectiveMainloopBwdSm80ILi2ELi2EN4cute5tupleIJNS5_1CILi64EEENS7_ILi128EEES9_EEENS_6half_tEfNS_4arch4Sm80ELb0ELb0ELb0ELb0ELb0ELb0ELb0ELb0ELi2ELi2ELi2ELi2ELb0EEENS1_21CollectiveEpilogueBwdISA_SB_SD_Li256ELb0ELb0ELi4EEENS1_19SingleTileSchedulerILb0ELb0ELb0ELi128EEEEEEEEEvNT_6ParamsE)
        /*029c*/ 	.word	0x00000000


	//----- nvinfo : EIATTR_REGCOUNT
	.align		4
.L_122:
        /*02a0*/ 	.byte	0x04, 0x2f
        /*02a2*/ 	.short	(.L_124 - .L_123)
	.align		4
.L_123:
        /*02a4*/ 	.word	index@(_ZN7cutlass13device_kernelIN5flash19enable_sm80_to_sm89INS1_16FlashAttnBwdSm80INS1_25CollectiveMainloopBwdSm80ILi2ELi1EN4cute5tupleIJNS5_1CILi64EEENS7_ILi96EEENS7_ILi128EEEEEENS_6half_tEfNS_4arch4Sm80ELb1ELb0ELb0ELb1ELb1ELb0ELb0ELb0ELi2ELi2ELi2ELi2ELb1EEENS1_24CollectiveEpilogueBwdGQAISB_fSE_Li256ELb1ELb1EEENS1_25SingleTileBwdLPTSchedulerILb1ELi96ELb1EEEEEEEEEvNT_6ParamsE)
        /*02a8*/ 	.word	0x00000004


	//----- nvinfo : EIATTR_FRAME_SIZE
	.align		4
.L_124:
        /*02ac*/ 	.byte	0x04, 0x11
        /*02ae*/ 	.short	(.L_126 - .L_125)
	.align		4
.L_125:
        /*02b0*/ 	.word	index@(_ZN7cutlass13device_kernelIN5flash19enable_sm80_to_sm89INS1_16FlashAttnBwdSm80INS1_25CollectiveMainloopBwdSm80ILi2ELi1EN4cute5tupleIJNS5_1CILi64EEENS7_ILi96EEENS7_ILi128EEEEEENS_6half_tEfNS_4arch4Sm80ELb1ELb0ELb0ELb1ELb1ELb0ELb0ELb0ELi2ELi2ELi2ELi2ELb1EEENS1_24CollectiveEpilogueBwdGQAISB_fSE_Li256ELb1ELb1EEENS1_25SingleTileBwdLPTSchedulerILb1ELi96ELb1EEEEEEEEEvNT_6ParamsE)
        /*02b4*/ 	.word	0x00000000


	//----- nvinfo : EIATTR_REGCOUNT
	.align		4
.L_126:
        /*02b8*/ 	.byte	0x04, 0x2f
        /*02ba*/ 	.short	(.L_128 - .L_127)
	.align		4
.L_127:
        /*02bc*/ 	.word	index@(_ZN7cutlass13device_kernelIN5flash32FlashAttnBwdPostprocessConvertdQIN4cute5tupleIJNS3_1CILi96EEENS5_ILi128EEEEEENS_6half_tEfNS_4arch4Sm80ELi256ENS3_8TiledMMAINS3_8MMA_AtomIJNS3_28SM80_16x8x16_F32F16F16F32_TNEEEENS3_6LayoutINS4_IJNS5_ILi2EEENS5_ILi4EEENS5_ILi1EEEEEENS4_IJSJ_SH_NS5_ILi0EEEEEEEENS4_IJNS5_ILi32EEENS5_ILi64EEENS5_ILi16EEEEEEEELb0EEEEEvNT_6ParamsE)
        /*02c0*/ 	.word	0x00000044


	//----- nvinfo : EIATTR_FRAME_SIZE
	.align		4
.L_128:
        /*02c4*/ 	.byte	0x04, 0x11
        /*02c6*/ 	.short	(.L_130 - .L_129)
	.align		4
.L_129:
        /*02c8*/ 	.word	index@(_ZN7cutlass13device_kernelIN5flash32FlashAttnBwdPostprocessConvertdQIN4cute5tupleIJNS3_1CILi96EEENS5_ILi128EEEEEENS_6half_tEfNS_4arch4Sm80ELi256ENS3_8TiledMMAINS3_8MMA_AtomIJNS3_28SM80_16x8x16_F32F16F16F32_TNEEEENS3_6LayoutINS4_IJNS5_ILi2EEENS5_ILi4EEENS5_ILi1EEEEEENS4_IJSJ_SH_NS5_ILi0EEEEEEEENS4_IJNS5_ILi32EEENS5_ILi64EEENS5_ILi16EEEEEEEELb0EEEEEvNT_6ParamsE)
        /*02cc*/ 	.word	0x00000000


	//----- nvinfo : EIATTR_REGCOUNT
	.align		4
.L_130:
        /*02d0*/ 	.byte	0x04, 0x2f
        /*02d2*/ 	.short	(.L_132 - .L_131)
	.align		4
.L_131:
        /*02d4*/ 	.word	index@(_ZN7cutlass13device_kernelIN5flash19enable_sm80_to_sm89INS1_16FlashAttnBwdSm80INS1_25CollectiveMainloopBwdSm80ILi2ELi1EN4cute5tupleIJNS5_1CILi64EEENS7_ILi96EEENS7_ILi128EEEEEENS_6half_tEfNS_4arch4Sm80ELb1ELb0ELb0ELb1ELb0ELb0ELb0ELb0ELi2ELi2ELi2ELi2ELb1EEENS1_24CollectiveEpilogueBwdGQAISB_fSE_Li256ELb1ELb0EEENS1_25SingleTileBwdLPTSchedulerILb1ELi96ELb0EEEEEEEEEvNT_6ParamsE)
        /*02d8*/ 	.word	0x00000004


	//----- nvinfo : EIATTR_FRAME_SIZE
	.align		4
.L_132:
        /*02dc*/ 	.byte	0x04, 0x11
        /*02de*/ 	.short	(.L_134 - .L_133)
	.align		4
.L_133:
        /*02e0*/ 	.word	index@(_ZN7cutlass13device_kernelIN5flash19enable_sm80_to_sm89INS1_16FlashAttnBwdSm80INS1_25CollectiveMainloopBwdSm80ILi2ELi1EN4cute5tupleIJNS5_1CILi64EEENS7_ILi96EEENS7_ILi128EEEEEENS_6half_tEfNS_4arch4Sm80ELb1ELb0ELb0ELb1ELb0ELb0ELb0ELb0ELi2ELi2ELi2ELi2ELb1EEENS1_24CollectiveEpilogueBwdGQAISB_fSE_Li256ELb1ELb0EEENS1_25SingleTileBwdLPTSchedulerILb1ELi96ELb0EEEEEEEEEvNT_6ParamsE)
        /*02e4*/ 	.word	0x00000000


	//----- nvinfo : EIATTR_REGCOUNT
	.align		4
.L_134:
        /*02e8*/ 	.byte	0x04, 0x2f
        /*02ea*/ 	.short	(.L_136 - .L_135)
	.align		4
.L_135:
        /*02ec*/ 	.word	index@(_ZN7cutlass13device_kernelIN5flash19enable_sm80_to_sm89INS1_16FlashAttnBwdSm80INS1_25CollectiveMainloopBwdSm80ILi2ELi1EN4cute5tupleIJNS5_1CILi64EEENS7_ILi96EEENS7_ILi128EEEEEENS_6half_tEfNS_4arch4Sm80ELb1ELb0ELb0ELb1ELb1ELb0ELb0ELb0ELi2ELi2ELi2ELi2ELb1EEENS1_21CollectiveEpilogueBwdISB_SC_SE_Li256ELb1ELb0ELi4EEENS1_25SingleTileBwdLPTSchedulerILb1ELi96ELb1EEEEEEEEEvNT_6ParamsE)
        /*02f0*/ 	.word	0x00000004


	//----- nvinfo : EIATTR_FRAME_SIZE
	.align		4
.L_136:
        /*02f4*/ 	.byte	0x04, 0x11
        /*02f6*/ 	.short	(.L_138 - .L_137)
	.align		4
.L_137:
        /*02f8*/ 	.word	index@(_ZN7cutlass13device_kernelIN5flash19enable_sm80_to_sm89INS1_16FlashAttnBwdSm80INS1_25CollectiveMainloopBwdSm80ILi2ELi1EN4cute5tupleIJNS5_1CILi64EEENS7_ILi96EEENS7_ILi128EEEEEENS_6half_tEfNS_4arch4Sm80ELb1ELb0ELb0ELb1ELb1ELb0ELb0ELb0ELi2ELi2ELi2ELi2ELb1EEENS1_21CollectiveEpilogueBwdISB_SC_SE_Li256ELb1ELb0ELi4EEENS1_25SingleTileBwdLPTSchedulerILb1ELi96ELb1EEEEEEEEEvNT_6ParamsE)
        /*02fc*/ 	.word	0x00000000


	//----- nvinfo : EIATTR_REGCOUNT
	.align		4
.L_138:
        /*0300*/ 	.byte	0x04, 0x2f
        /*0302*/ 	.short	(.L_140 - .L_139)
	.align		4
.L_139:
        /*0304*/ 	.word	index@(_ZN7cutlass13device_kernelIN5flash19enable_sm80_to_sm89INS1_16FlashAttnBwdSm80INS1_25CollectiveMainloopBwdSm80ILi2ELi1EN4cute5tupleIJNS5_1CILi64EEENS7_ILi96EEENS7_ILi128EEEEEENS_6half_tEfNS_4arch4Sm80ELb1ELb0ELb0ELb1ELb0ELb0ELb0ELb0ELi2ELi2ELi2ELi2ELb1EEENS1_21CollectiveEpilogueBwdISB_SC_SE_Li256ELb1ELb0ELi4EEENS1_25SingleTileBwdLPTSchedulerILb1ELi96ELb0EEEEEEEEEvNT_6ParamsE)
        /*0308*/ 	.word	0x00000004


	//----- nvinfo : EIATTR_FRAME_SIZE
	.align		4
.L_140:
        /*030c*/ 	.byte	0x04, 0x11
        /*030e*/ 	.short	(.L_142 - .L_141)
	.align		4
.L_141:
        /*0310*/ 	.word	index@(_ZN7cutlass13device_kernelIN5flash19enable_sm80_to_sm89INS1_16FlashAttnBwdSm80INS1_25CollectiveMainloopBwdSm80ILi2ELi1EN4cute5tupleIJNS5_1CILi64EEENS7_ILi96EEENS7_ILi128EEEEEENS_6half_tEfNS_4arch4Sm80ELb1ELb0ELb0ELb1ELb0ELb0ELb0ELb0ELi2ELi2ELi2ELi2ELb1EEENS1_21CollectiveEpilogueBwdISB_SC_SE_Li256ELb1ELb0ELi4EEENS1_25SingleTileBwdLPTSchedulerILb1ELi96ELb0EEEEEEEEEvNT_6ParamsE)
        /*0314*/ 	.word	0x00000000


	//----- nvinfo : EIATTR_REGCOUNT
	.align		4
.L_142:
        /*0318*/ 	.byte	0x04, 0x2f
        /*031a*/ 	.short	(.L_144 - .L_143)
	.align		4
.L_143:
        /*031c*/ 	.word	index@(_ZN7cutlass13device_kernelIN5flash19enable_sm80_to_sm89INS1_16FlashAttnBwdSm80INS1_25CollectiveMainloopBwdSm80ILi2ELi1EN4cute5tupleIJNS5_1CILi64EEENS7_ILi96EEENS7_ILi128EEEEEENS_6half_tEfNS_4arch4Sm80ELb1ELb0ELb0ELb0ELb1ELb0ELb0ELb0ELi2ELi2ELi2ELi2ELb1EEENS1_24CollectiveEpilogueBwdGQAISB_fSE_Li256ELb0ELb1EEENS1_25SingleTileBwdLPTSchedulerILb0ELi96ELb1EEEEEEEEEvNT_6ParamsE)
        /*0320*/ 	.word	0x00000004


	//----- nvinfo : EIATTR_FRAME_SIZE
	.align		4
.L_144:
        /*0324*/ 	.byte	0x04, 0x11
        /*0326*/ 	.short	(.L_146 - .L_145)
	.align		4
.L_145:
        /*0328*/ 	.word	index@(_ZN7cutlass13device_kernelIN5flash19enable_sm80_to_sm89INS1_16FlashAttnBwdSm80INS1_25CollectiveMainloopBwdSm80ILi2ELi1EN4cute5tupleIJNS5_1CILi64EEENS7_ILi96EEENS7_ILi128EEEEEENS_6half_tEfNS_4arch4Sm80ELb1ELb0ELb0ELb0ELb1ELb0ELb0ELb0ELi2ELi2ELi2ELi2ELb1EEENS1_24CollectiveEpilogueBwdGQAISB_fSE_Li256ELb0ELb1EEENS1_25SingleTileBwdLPTSchedulerILb0ELi96ELb1EEEEEEEEEvNT_6ParamsE)
        /*032c*/ 	.word	0x00000000


	//----- nvinfo : EIATTR_REGCOUNT
	.align		4
.L_146:
        /*0330*/ 	.byte	0x04, 0x2f
        /*0332*/ 	.short	(.L_148 - .L_147)
	.align		4
.L_147:
        /*0334*/ 	.word	index@(_ZN7cutlass13device_kernelIN5flash19enable_sm80_to_sm89INS1_16FlashAttnBwdSm80INS1_25CollectiveMainloopBwdSm80ILi2ELi1EN4cute5tupleIJNS5_1CILi64EEENS7_ILi96EEENS7_ILi128EEEEEENS_6half_tEfNS_4arch4Sm80ELb1ELb0ELb0ELb0ELb0ELb0ELb0ELb0ELi2ELi2ELi2ELi2ELb1EEENS1_24CollectiveEpilogueBwdGQAISB_fSE_Li256ELb0ELb0EEENS1_25SingleTileBwdLPTSchedulerILb0ELi96ELb0EEEEEEEEEvNT_6ParamsE)
        /*0338*/ 	.word	0x00000004


	//----- nvinfo : EIATTR_FRAME_SIZE
	.align		4
.L_148:
        /*033c*/ 	.byte	0x04, 0x11
        /*033e*/ 	.short	(.L_150 - .L_149)
	.align		4
.L_149:
        /*0340*/ 	.word	index@(_ZN7cutlass13device_kernelIN5flash19enable_sm80_to_sm89INS1_16FlashAttnBwdSm80INS1_25CollectiveMainloopBwdSm80ILi2ELi1EN4cute5tupleIJNS5_1CILi64EEENS7_ILi96EEENS7_ILi128EEEEEENS_6half_tEfNS_4arch4Sm80ELb1ELb0ELb0ELb0ELb0ELb0ELb0ELb0ELi2ELi2ELi2ELi2ELb1EEENS1_24CollectiveEpilogueBwdGQAISB_fSE_Li256ELb0ELb0EEENS1_25SingleTileBwdLPTSchedulerILb0ELi96ELb0EEEEEEEEEvNT_6ParamsE)
        /*0344*/ 	.word	0x00000000


	//----- nvinfo : EIATTR_REGCOUNT
	.align		4
.L_150:
        /*0348*/ 	.byte	0x04, 0x2f
        /*034a*/ 	.short	(.L_152 - .L_151)
	.align		4
.L_151:
        /*034c*/ 	.word	index@(_ZN7cutlass13device_kernelIN5flash19enable_sm80_to_sm89INS1_16FlashAttnBwdSm80INS1_25CollectiveMainloopBwdSm80ILi2ELi1EN4cute5tupleIJNS5_1CILi64EEENS7_ILi96EEENS7_ILi128EEEEEENS_6half_tEfNS_4arch4Sm80ELb1ELb0ELb0ELb0ELb1ELb0ELb0ELb0ELi2ELi2ELi2ELi2ELb1EEENS1_21CollectiveEpilogueBwdISB_SC_SE_Li256ELb0ELb0ELi4EEENS1_25SingleTileBwdLPTSchedulerILb0ELi96ELb1EEEEEEEEEvNT_6ParamsE)
        /*0350*/ 	.word	0x00000004


	//----- nvinfo : EIATTR_FRAME_SIZE
	.align		4
.L_152:
        /*0354*/ 	.byte	0x04, 0x11
        /*0356*/ 	.short	(.L_154 - .L_153)
	.align		4
.L_153:
        /*0358*/ 	.word	index@(_ZN7cutlass13device_kernelIN5flash19enable_sm80_to_sm89INS1_16FlashAttnBwdSm80INS1_25CollectiveMainloopBwdSm80ILi2ELi1EN4cute5tupleIJNS5_1CILi64EEENS7_ILi96EEENS7_ILi128EEEEEENS_6half_tEfNS_4arch4Sm80ELb1ELb0ELb0ELb0ELb1ELb0ELb0ELb0ELi2ELi2ELi2ELi2ELb1EEENS1_21CollectiveEpilogueBwdISB_SC_SE_Li256ELb0ELb0ELi4EEENS1_25SingleTileBwdLPTSchedulerILb0ELi96ELb1EEEEEEEEEvNT_6ParamsE)
        /*035c*/ 	.word	0x00000000


	//----- nvinfo : EIATTR_REGCOUNT
	.align		4
.L_154:
        /*0360*/ 	.byte	0x04, 0x2f
        /*0362*/ 	.short	(.L_156 - .L_155)
	.align		4
.L_155:
        /*0364*/ 	.word	index@(_ZN7cutlass13device_kernelIN5flash19enable_sm80_to_sm89INS1_16FlashAttnBwdSm80INS1_25CollectiveMainloopBwdSm80ILi2ELi1EN4cute5tupleIJNS5_1CILi64EEENS7_ILi96EEENS7_ILi128EEEEEENS_6half_tEfNS_4arch4Sm80ELb1ELb0ELb0ELb0ELb0ELb0ELb0ELb0ELi2ELi2ELi2ELi2ELb1EEENS1_21CollectiveEpilogueBwdISB_SC_SE_Li256ELb0ELb0ELi4EEENS1_25SingleTileBwdLPTSchedulerILb0ELi96ELb0EEEEEEEEEvNT_6ParamsE)
        /*0368*/ 	.word	0x00000004


	//----- nvinfo : EIATTR_FRAME_SIZE
	.align		4
.L_156:
        /*036c*/ 	.byte	0x04, 0x11
        /*036e*/ 	.short	(.L_158 - .L_157)
	.align		4
.L_157:
        /*0370*/ 	.word	index@(_ZN7cutlass13device_kernelIN5flash19enable_sm80_to_sm89INS1_16FlashAttnBwdSm80INS1_25CollectiveMainloopBwdSm80ILi2ELi1EN4cute5tupleIJNS5_1CILi64EEENS7_ILi96EEENS7_ILi128EEEEEENS_6half_tEfNS_4arch4Sm80ELb1ELb0ELb0ELb0ELb0ELb0ELb0ELb0ELi2ELi2ELi2ELi2ELb1EEENS1_21CollectiveEpilogueBwdISB_SC_SE_Li256ELb0ELb0ELi4EEENS1_25SingleTileBwdLPTSchedulerILb0ELi96ELb0EEEEEEEEEvNT_6ParamsE)
        /*0374*/ 	.word	0x00000000


	//----- nvinfo : EIATTR_REGCOUNT
	.align		4
.L_158:
        /*0378*/ 	.byte	0x04, 0x2f
        /*037a*/ 	.short	(.L_160 - .L_159)
	.align		4
.L_159:
        /*037c*/ 	.word	index@(_ZN7cutlass13device_kernelIN5flash19enable_sm80_to_sm89INS1_16FlashAttnBwdSm80INS1_25CollectiveMainloopBwdSm80ILi2ELi1EN4cute5tupleIJNS5_1CILi64EEENS7_ILi96EEENS7_ILi128EEEEEENS_6half_tEfNS_4arch4Sm80ELb0ELb1ELb0ELb1ELb1ELb0ELb0ELb0ELi2ELi2ELi2ELi2ELb1EEENS1_24CollectiveEpilogueBwdGQAISB_fSE_Li256ELb1ELb1EEENS1_19SingleTileSchedulerILb1ELb0ELb0ELi96EEEEEEEEEvNT_6ParamsE)
        /*0380*/ 	.word	0x00000004


	//----- nvinfo : EIATTR_FRAME_SIZE
	.align		4
.L_160:
        /*0384*/ 	.byte	0x04, 0x11
        /*0386*/ 	.short	(.L_162 - .L_161)
	.align		4
.L_161:
        /*0388*/ 	.word	index@(_ZN7cutlass13device_kernelIN5flash19enable_sm80_to_sm89INS1_16FlashAttnBwdSm80INS1_25CollectiveMainloopBwdSm80ILi2ELi1EN4cute5tupleIJNS5_1CILi64EEENS7_ILi96EEENS7_ILi128EEEEEENS_6half_tEfNS_4arch4Sm80ELb0ELb1ELb0ELb1ELb1ELb0ELb0ELb0ELi2ELi2ELi2ELi2ELb1EEENS1_24CollectiveEpilogueBwdGQAISB_fSE_Li256ELb1ELb1EEENS1_19SingleTileSchedulerILb1ELb0ELb0ELi96EEEEEEEEEvNT_6ParamsE)
        /*038c*/ 	.word	0x00000000


	//----- nvinfo : EIATTR_REGCOUNT
	.align		4
.L_162:
        /*0390*/ 	.byte	0x04, 0x2f
        /*0392*/ 	.short	(.L_164 - .L_163)
	.align		4
.L_163:
        /*0394*/ 	.word	index@(_ZN7cutlass13device_kernelIN5flash19enable_sm80_to_sm89INS1_16FlashAttnBwdSm80INS1_25CollectiveMainloopBwdSm80ILi2ELi1EN4cute5tupleIJNS5_1CILi64EEENS7_ILi96EEENS7_ILi128EEEEEENS_6half_tEfNS_4arch4Sm80ELb0ELb1ELb0ELb1ELb0ELb0ELb0ELb0ELi2ELi2ELi2ELi2ELb1EEENS1_24CollectiveEpilogueBwdGQAISB_fSE_Li256ELb1ELb0EEENS1_19SingleTileSchedulerILb1ELb0ELb0ELi96EEEEEEEEEvNT_6ParamsE)
        /*0398*/ 	.word	0x00000004


	//----- nvinfo : EIATTR_FRAME_SIZE
	.align		4
.L_164:
        /*039c*/ 	.byte	0x04, 0x11
        /*039e*/ 	.short	(.L_166 - .L_165)
	.align		4
.L_165:
        /*03a0*/ 	.word	index@(_ZN7cutlass13device_kernelIN5flash19enable_sm80_to_sm89INS1_16FlashAttnBwdSm80INS1_25CollectiveMainloopBwdSm80ILi2ELi1EN4cute5tupleIJNS5_1CILi64EEENS7_ILi96EEENS7_ILi128EEEEEENS_6half_tEfNS_4arch4Sm80ELb0ELb1ELb0ELb1ELb0ELb0ELb0ELb0ELi2ELi2ELi2ELi2ELb1EEENS1_24CollectiveEpilogueBwdGQAISB_fSE_Li256ELb1ELb0EEENS1_19SingleTileSchedulerILb1ELb0ELb0ELi96EEEEEEEEEvNT_6ParamsE)
        /*03a4*/ 	.word	0x00000000


	//----- nvinfo : EIATTR_REGCOUNT
	.align		4
.L_166:
        /*03a8*/ 	.byte	0x04, 0x2f
        /*03aa*/ 	.short	(.L_168 - .L_167)
	.align		4
.L_167:
        /*03ac*/ 	.word	index@(_ZN7cutlass13device_kernelIN5flash19enable_sm80_to_sm89INS1_16FlashAttnBwdSm80INS1_25CollectiveMainloopBwdSm80ILi2ELi1EN4cute5tupleIJNS5_1CILi64EEENS7_ILi96EEENS7_ILi128EEEEEENS_6half_tEfNS_4arch4Sm80ELb0ELb1ELb0ELb1ELb1ELb0ELb0ELb0ELi2ELi2ELi2ELi2ELb1EEENS1_21CollectiveEpilogueBwdISB_SC_SE_Li256ELb1ELb0ELi4EEENS1_19SingleTileSchedulerILb1ELb0ELb0ELi96EEEEEEEEEvNT_6ParamsE)
        /*03b0*/ 	.word	0x00000004


	//----- nvinfo : EIATTR_FRAME_SIZE
	.align		4
.L_168:
        /*03b4*/ 	.byte	0x04, 0x11
        /*03b6*/ 	.short	(.L_170 - .L_169)
	.align		4
.L_169:
        /*03b8*/ 	.word	index@(_ZN7cutlass13device_kernelIN5flash19enable_sm80_to_sm89INS1_16FlashAttnBwdSm80INS1_25CollectiveMainloopBwdSm80ILi2ELi1EN4cute5tupleIJNS5_1CILi64EEENS7_ILi96EEENS7_ILi128EEEEEENS_6half_tEfNS_4arch4Sm80ELb0ELb1ELb0ELb1ELb1ELb0ELb0ELb0ELi2ELi2ELi2ELi2ELb1EEENS1_21CollectiveEpilogueBwdISB_SC_SE_Li256ELb1ELb0ELi4EEENS1_19SingleTileSchedulerILb1ELb0ELb0ELi96EEEEEEEEEvNT_6ParamsE)
        /*03bc*/ 	.word	0x00000000


	//----- nvinfo : EIATTR_REGCOUNT
	.align		4
.L_170:
        /*03c0*/ 	.byte	0x04, 0x2f
        /*03c2*/ 	.short	(.L_172 - .L_171)
	.align		4
.L_171:
        /*03c4*/ 	.word	index@(_ZN7cutlass13device_kernelIN5flash19enable_sm80_to_sm89INS1_16FlashAttnBwdSm80INS1_25CollectiveMainloopBwdSm80ILi2ELi1EN4cute5tupleIJNS5_1CILi64EEENS7_ILi96EEENS7_ILi128EEEEEENS_6half_tEfNS_4arch4Sm80ELb0ELb1ELb0ELb1ELb0ELb0ELb0ELb0ELi2ELi2ELi2ELi2ELb1EEENS1_21CollectiveEpilogueBwdISB_SC_SE_Li256ELb1ELb0ELi4EEENS1_19SingleTileSchedulerILb1ELb0ELb0ELi96EEEEEEEEEvNT_6ParamsE)
        /*03c8*/ 	.word	0x00000004


	//----- nvinfo : EIATTR_FRAME_SIZE
	.align		4
.L_172:
        /*03cc*/ 	.byte	0x04, 0x11
        /*03ce*/ 	.short	(.L_174 - .L_173)
	.align		4
.L_173:
        /*03d0*/ 	.word	index@(_ZN7cutlass13device_kernelIN5flash19enable_sm80_to_sm89INS1_16FlashAttnBwdSm80INS1_25CollectiveMainloopBwdSm80ILi2ELi1EN4cute5tupleIJNS5_1CILi64EEENS7_ILi96EEENS7_ILi128EEEEEENS_6half_tEfNS_4arch4Sm80ELb0ELb1ELb0ELb1ELb0ELb0ELb0ELb0ELi2ELi2ELi2ELi2ELb1EEENS1_21CollectiveEpilogueBwdISB_SC_SE_Li256ELb1ELb0ELi4EEENS1_19SingleTileSchedulerILb1ELb0ELb0ELi96EEEEEEEEEvNT_6ParamsE)
        /*03d4*/ 	.word	0x00000000


	//----- nvinfo : EIATTR_REGCOUNT
	.align		4
.L_174:
        /*03d8*/ 	.byte	0x04, 0x2f
        /*03da*/ 	.short	(.L_176 - .L_175)
	.align		4
.L_175:
        /*03dc*/ 	.word	index@(_ZN7cutlass13device_kernelIN5flash19enable_sm80_to_sm89INS1_16FlashAttnBwdSm80INS1_25CollectiveMainloopBwdSm80ILi2ELi1EN4cute5tupleIJNS5_1CILi64EEENS7_ILi96EEENS7_ILi128EEEEEENS_6half_tEfNS_4arch4Sm80ELb0ELb1ELb0ELb0ELb1ELb0ELb0ELb0ELi2ELi2ELi2ELi2ELb1EEENS1_24CollectiveEpilogueBwdGQAISB_fSE_Li256ELb0ELb1EEENS1_19SingleTileSchedulerILb0ELb0ELb0ELi96EEEEEEEEEvNT_6ParamsE)
        /*03e0*/ 	.word	0x00000004


	//----- nvinfo : EIATTR_FRAME_SIZE
	.align		4
.L_176:
        /*03e4*/ 	.byte	0x04, 0x11
        /*03e6*/ 	.short	(.L_178 - .L_177)
	.align		4
.L_177:
        /*03e8*/ 	.word	index@(_ZN7cutlass13device_kernelIN5flash19enable_sm80_to_sm89INS1_16FlashAttnBwdSm80INS1_25CollectiveMainloopBwdSm80ILi2ELi1EN4cute5tupleIJNS5_1CILi64EEENS7_ILi96EEENS7_ILi128EEEEEENS_6half_tEfNS_4arch4Sm80ELb0ELb1ELb0ELb0ELb1ELb0ELb0ELb0ELi2ELi2ELi2ELi2ELb1EEENS1_24CollectiveEpilogueBwdGQAISB_fSE_Li256ELb0ELb1EEENS1_19SingleTileSchedulerILb0ELb0ELb0ELi96EEEEEEEEEvNT_6ParamsE)
        /*03ec*/ 	.word	0x00000000


	//----- nvinfo : EIATTR_REGCOUNT
	.align		4
.L_178:
        /*03f0*/ 	.byte	0x04, 0x2f
        /*03f2*/ 	.short	(.L_180 - .L_179)
	.align		4
.L_179:
        /*03f4*/ 	.word	index@(_ZN7cutlass13device_kernelIN5flash19enable_sm80_to_sm89INS1_16FlashAttnBwdSm80INS1_25CollectiveMainloopBwdSm80ILi2ELi1EN4cute5tupleIJNS5_1CILi64EEENS7_ILi96EEENS7_ILi128EEEEEENS_6half_tEfNS_4arch4Sm80ELb0ELb1ELb0ELb0ELb0ELb0ELb0ELb0ELi2ELi2ELi2ELi2ELb1EEENS1_24CollectiveEpilogueBwdGQAISB_fSE_Li256ELb0ELb0EEENS1_19SingleTileSchedulerILb0ELb0ELb0ELi96EEEEEEEEEvNT_6ParamsE)
        /*03f8*/ 	.word	0x00000004


	//----- nvinfo : EIATTR_FRAME_SIZE
	.align		4
.L_180:
        /*03fc*/ 	.byte	0x04, 0x11
        /*03fe*/ 	.short	(.L_182 - .L_181)
	.align		4
.L_181:
        /*0400*/ 	.word	index@(_ZN7cutlass13device_kernelIN5flash19enable_sm80_to_sm89INS1_16FlashAttnBwdSm80INS1_25CollectiveMainloopBwdSm80ILi2ELi1EN4cute5tupleIJNS5_1CILi64EEENS7_ILi96EEENS7_ILi128EEEEEENS_6half_tEfNS_4arch4Sm80ELb0ELb1ELb0ELb0ELb0ELb0ELb0ELb0ELi2ELi2ELi2ELi2ELb1EEENS1_24CollectiveEpilogueBwdGQAISB_fSE_Li256ELb0ELb0EEENS1_19SingleTileSchedulerILb0ELb0ELb0ELi96EEEEEEEEEvNT_6ParamsE)
        /*0404*/ 	.word	0x00000000


	//----- nvinfo : EIATTR_REGCOUNT
	.align		4
.L_182:
        /*0408*/ 	.byte	0x04, 0x2f
        /*040a*/ 	.short	(.L_184 - .L_183)
	.align		4
.L_183:
        /*040c*/ 	.word	index@(_ZN7cutlass13device_kernelIN5flash19enable_sm80_to_sm89INS1_16FlashAttnBwdSm80INS1_25CollectiveMainloopBwdSm80ILi2ELi1EN4cute5tupleIJNS5_1CILi64EEENS7_ILi96EEENS7_ILi128EEEEEENS_6half_tEfNS_4arch4Sm80ELb0ELb1ELb0ELb0ELb1ELb0ELb0ELb0ELi2ELi2ELi2ELi2ELb1EEENS1_21CollectiveEpilogueBwdISB_SC_SE_Li256ELb0ELb0ELi4EEENS1_19SingleTileSchedulerILb0ELb0ELb0ELi96EEEEEEEEEvNT_6ParamsE)
        /*0410*/ 	.word	0x00000004


	//----- nvinfo : EIATTR_FRAME_SIZE
	.align		4
.L_184:
        /*0414*/ 	.byte	0x04, 0x11
        /*0416*/ 	.short	(.L_186 - .L_185)
	.align		4
.L_185:
        /*0418*/ 	.word	index@(_ZN7cutlass13device_kernelIN5flash19enable_sm80_to_sm89INS1_16FlashAttnBwdSm80INS1_25CollectiveMainloopBwdSm80ILi2ELi1EN4cute5tupleIJNS5_1CILi64EEENS7_ILi96EEENS7_ILi128EEEEEENS_6half_tEfNS_4arch4Sm80ELb0ELb1ELb0ELb0ELb1ELb0ELb0ELb0ELi2ELi2ELi2ELi2ELb1EEENS1_21CollectiveEpilogueBwdISB_SC_SE_Li256ELb0ELb0ELi4EEENS1_19SingleTileSchedulerILb0ELb0ELb0ELi96EEEEEEEEEvNT_6ParamsE)
        /*041c*/ 	.word	0x00000000


	//----- nvinfo : EIATTR_REGCOUNT
	.align		4
.L_186:
        /*0420*/ 	.byte	0x04, 0x2f
        /*0422*/ 	.short	(.L_188 - .L_187)
	.align		4
.L_187:
        /*0424*/ 	.word	index@(_ZN7cutlass13device_kernelIN5flash19enable_sm80_to_sm89INS1_16FlashAttnBwdSm80INS1_25CollectiveMainloopBwdSm80ILi2ELi1EN4cute5tupleIJNS5_1CILi64EEENS7_ILi96EEENS7_ILi128EEEEEENS_6half_tEfNS_4arch4Sm80ELb0ELb1ELb0ELb0ELb0ELb0ELb0ELb0ELi2ELi2ELi2ELi2ELb1EEENS1_21CollectiveEpilogueBwdISB_SC_SE_Li256ELb0ELb0ELi4EEENS1_19SingleTileSchedulerILb0ELb0ELb0ELi96EEEEEEEEEvNT_6ParamsE)
        /*0428*/ 	.word	0x00000004


	//----- nvinfo : EIATTR_FRAME_SIZE
	.align		4
.L_188:
        /*042c*/ 	.byte	0x04, 0x11
        /*042e*/ 	.short	(.L_190 - .L_189)
	.align		4
.L_189:
        /*0430*/ 	.word	index@(_ZN7cutlass13device_kernelIN5flash19enable_sm80_to_sm89INS1_16FlashAttnBwdSm80INS1_25CollectiveMainloopBwdSm80ILi2ELi1EN4cute5tupleIJNS5_1CILi64EEENS7_ILi96EEENS7_ILi128EEEEEENS_6half_tEfNS_4arch4Sm80ELb0ELb1ELb0ELb0ELb0ELb0ELb0ELb0ELi2ELi2ELi2ELi2ELb1EEENS1_21CollectiveEpilogueBwdISB_SC_SE_Li256ELb0ELb0ELi4EEENS1_19SingleTileSchedulerILb0ELb0ELb0ELi96EEEEEEEEEvNT_6ParamsE)
        /*0434*/ 	.word	0x00000000


	//----- nvinfo : EIATTR_REGCOUNT
	.align		4
.L_190:
        /*0438*/ 	.byte	0x04, 0x2f
        /*043a*/ 	.short	(.L_192 - .L_191)
	.align		4
.L_191:
        /*043c*/ 	.word	index@(_ZN7cutlass13device_kernelIN5flash19enable_sm80_to_sm89INS1_16FlashAttnBwdSm80INS1_25CollectiveMainloopBwdSm80ILi2ELi1EN4cute5tupleIJNS5_1CILi64EEENS7_ILi96EEENS7_ILi128EEEEEENS_6half_tEfNS_4arch4Sm80ELb0ELb0ELb0ELb1ELb1ELb0ELb0ELb0ELi2ELi2ELi2ELi2ELb1EEENS1_24CollectiveEpilogueBwdGQAISB_fSE_Li256ELb1ELb1EEENS1_19SingleTileSchedulerILb1ELb0ELb0ELi96EEEEEEEEEvNT_6ParamsE)
        /*0440*/ 	.word	0x00000004


	//----- nvinfo : EIATTR_FRAME_SIZE
	.align		4
.L_192:
        /*0444*/ 	.byte	0x04, 0x11
        /*0446*/ 	.short	(.L_194 - .L_193)
	.align		4
.L_193:
        /*0448*/ 	.word	index@(_ZN7cutlass13device_kernelIN5flash19enable_sm80_to_sm89INS1_16FlashAttnBwdSm80INS1_25CollectiveMainloopBwdSm80ILi2ELi1EN4cute5tupleIJNS5_1CILi64EEENS7_ILi96EEENS7_ILi128EEEEEENS_6half_tEfNS_4arch4Sm80ELb0ELb0ELb0ELb1ELb1ELb0ELb0ELb0ELi2ELi2ELi2ELi2ELb1EEENS1_24CollectiveEpilogueBwdGQAISB_fSE_Li256ELb1ELb1EEENS1_19SingleTileSchedulerILb1ELb0ELb0ELi96EEEEEEEEEvNT_6ParamsE)
        /*044c*/ 	.word	0x00000000


	//----- nvinfo : EIATTR_REGCOUNT
	.align		4
.L_194:
        /*0450*/ 	.byte	0x04, 0x2f
        /*0452*/ 	.short	(.L_196 - .L_195)
	.align		4
.L_195:
        /*0454*/ 	.word	index@(_ZN7cutlass13device_kernelIN5flash19enable_sm80_to_sm89INS1_16FlashAttnBwdSm80INS1_25CollectiveMainloopBwdSm80ILi2ELi1EN4cute5tupleIJNS5_1CILi64EEENS7_ILi96EEENS7_ILi128EEEEEENS_6half_tEfNS_4arch4Sm80ELb0ELb0ELb0ELb1ELb0ELb0ELb0ELb0ELi2ELi2ELi2ELi2ELb1EEENS1_24CollectiveEpilogueBwdGQAISB_fSE_Li256ELb1ELb0EEENS1_19SingleTileSchedulerILb1ELb0ELb0ELi96EEEEEEEEEvNT_6ParamsE)
        /*0458*/ 	.word	0x00000004


	//----- nvinfo : EIATTR_FRAME_SIZE
	.align		4
.L_196:
        /*045c*/ 	.byte	0x04, 0x11
        /*045e*/ 	.short	(.L_198 - .L_197)
	.align		4
.L_197:
        /*0460*/ 	.word	index@(_ZN7cutlass13device_kernelIN5flash19enable_sm80_to_sm89INS1_16FlashAttnBwdSm80INS1_25CollectiveMainloopBwdSm80ILi2ELi1EN4cute5tupleIJNS5_1CILi64EEENS7_ILi96EEENS7_ILi128EEEEEENS_6half_tEfNS_4arch4Sm80ELb0ELb0ELb0ELb1ELb0ELb0ELb0ELb0ELi2ELi2ELi2ELi2ELb1EEENS1_24CollectiveEpilogueBwdGQAISB_fSE_Li256ELb1ELb0EEENS1_19SingleTileSchedulerILb1ELb0ELb0ELi96EEEEEEEEEvNT_6ParamsE)
        /*0464*/ 	.word	0x00000000


	//----- nvinfo : EIATTR_REGCOUNT
	.align		4
.L_198:
        /*0468*/ 	.byte	0x04, 0x2f
        /*046a*/ 	.short	(.L_200 - .L_199)
	.align		4
.L_199:
        /*046c*/ 	.word	index@(_ZN7cutlass13device_kernelIN5flash19enable_sm80_to_sm89INS1_16FlashAttnBwdSm80INS1_25CollectiveMainloopBwdSm80ILi2ELi1EN4cute5tupleIJNS5_1CILi64EEENS7_ILi96EEENS7_ILi128EEEEEENS_6half_tEfNS_4arch4Sm80ELb0ELb0ELb0ELb1ELb1ELb0ELb0ELb0ELi2ELi2ELi2ELi2ELb1EEENS1_21CollectiveEpilogueBwdISB_SC_SE_Li256ELb1ELb0ELi4EEENS1_19SingleTileSchedulerILb1ELb0ELb0ELi96EEEEEEEEEvNT_6ParamsE)
        /*0470*/ 	.word	0x00000004


	//----- nvinfo : EIATTR_FRAME_SIZE
	.align		4
.L_200:
        /*0474*/ 	.byte	0x04, 0x11
        /*0476*/ 	.short	(.L_202 - .L_201)
	.align		4
.L_201:
        /*0478*/ 	.word	index@(_ZN7cutlass13device_kernelIN5flash19enable_sm80_to_sm89INS1_16FlashAttnBwdSm80INS1_25CollectiveMainloopBwdSm80ILi2ELi1EN4cute5tupleIJNS5_1CILi64EEENS7_ILi96EEENS7_ILi128EEEEEENS_6half_tEfNS_4arch4Sm80ELb0ELb0ELb0ELb1ELb1ELb0ELb0ELb0ELi2ELi2ELi2ELi2ELb1EEENS1_21CollectiveEpilogueBwdISB_SC_SE_Li256ELb1ELb0ELi4EEENS1_19SingleTileSchedulerILb1ELb0ELb0ELi96EEEEEEEEEvNT_6ParamsE)
        /*047c*/ 	.word	0x00000000


	//----- nvinfo : EIATTR_REGCOUNT
	.align		4
.L_202:
        /*0480*/ 	.byte	0x04, 0x2f
        /*0482*/ 	.short	(.L_204 - .L_203)
	.align		4
.L_203:
        /*0484*/ 	.word	index@(_ZN7cutlass13device_kernelIN5flash19enable_sm80_to_sm89INS1_16FlashAttnBwdSm80INS1_25CollectiveMainloopBwdSm80ILi2ELi1EN4cute5tupleIJNS5_1CILi64EEENS7_ILi96EEENS7_ILi128EEEEEENS_6half_tEfNS_4arch4Sm80ELb0ELb0ELb0ELb1ELb0ELb0ELb0ELb0ELi2ELi2ELi2ELi2ELb1EEENS1_21CollectiveEpilogueBwdISB_SC_SE_Li256ELb1ELb0ELi4EEENS1_19SingleTileSchedulerILb1ELb0ELb0ELi96EEEEEEEEEvNT_6ParamsE)
        /*0488*/ 	.word	0x00000004


	//----- nvinfo : EIATTR_FRAME_SIZE
	.align		4
.L_204:
        /*048c*/ 	.byte	0x04, 0x11
        /*048e*/ 	.short	(.L_206 - .L_205)
	.align		4
.L_205:
        /*0490*/ 	.word	index@(_ZN7cutlass13device_kernelIN5flash19enable_sm80_to_sm89INS1_16FlashAttnBwdSm80INS1_25CollectiveMainloopBwdSm80ILi2ELi1EN4cute5tupleIJNS5_1CILi64EEENS7_ILi96EEENS7_ILi128EEEEEENS_6half_tEfNS_4arch4Sm80ELb0ELb0ELb0ELb1ELb0ELb0ELb0ELb0ELi2ELi2ELi2ELi2ELb1EEENS1_21CollectiveEpilogueBwdISB_SC_SE_Li256ELb1ELb0ELi4EEENS1_19SingleTileSchedulerILb1ELb0ELb0ELi96EEEEEEEEEvNT_6ParamsE)
        /*0494*/ 	.word	0x00000000


	//----- nvinfo : EIATTR_REGCOUNT
	.align		4
.L_206:
        /*0498*/ 	.byte	0x04, 0x2f
        /*049a*/ 	.short	(.L_208 - .L_207)
	.align		4
.L_207:
        /*049c*/ 	.word	index@(_ZN7cutlass13device_kernelIN5flash19enable_sm80_to_sm89INS1_16FlashAttnBwdSm80INS1_25CollectiveMainloopBwdSm80ILi2ELi1EN4cute5tupleIJNS5_1CILi64EEENS7_ILi96EEENS7_ILi128EEEEEENS_6half_tEfNS_4arch4Sm80ELb0ELb0ELb0ELb0ELb1ELb0ELb0ELb0ELi2ELi2ELi2ELi2ELb1EEENS1_24CollectiveEpilogueBwdGQAISB_fSE_Li256ELb0ELb1EEENS1_19SingleTileSchedulerILb0ELb0ELb0ELi96EEEEEEEEEvNT_6ParamsE)
        /*04a0*/ 	.word	0x00000004


	//----- nvinfo : EIATTR_FRAME_SIZE
	.align		4
.L_208:
        /*04a4*/ 	.byte	0x04, 0x11
        /*04a6*/ 	.short	(.L_210 - .L_209)
	.align		4
.L_209:
        /*04a8*/ 	.word	index@(_ZN7cutlass13device_kernelIN5flash19enable_sm80_to_sm89INS1_16FlashAttnBwdSm80INS1_25CollectiveMainloopBwdSm80ILi2ELi1EN4cute5tupleIJNS5_1CILi64EEENS7_ILi96EEENS7_ILi128EEEEEENS_6half_tEfNS_4arch4Sm80ELb0ELb0ELb0ELb0ELb1ELb0ELb0ELb0ELi2ELi2ELi2ELi2ELb1EEENS1_24CollectiveEpilogueBwdGQAISB_fSE_Li256ELb0ELb1EEENS1_19SingleTileSchedulerILb0ELb0ELb0ELi96EEEEEEEEEvNT_6ParamsE)
        /*04ac*/ 	.word	0x00000000


	//----- nvinfo : EIATTR_REGCOUNT
	.align		4
.L_210:
        /*04b0*/ 	.byte	0x04, 0x2f
        /*04b2*/ 	.short	(.L_212 - .L_211)
	.align		4
.L_211:
        /*04b4*/ 	.word	index@(_ZN7cutlass13device_kernelIN5flash19enable_sm80_to_sm89INS1_16FlashAttnBwdSm80INS1_25CollectiveMainloopBwdSm80ILi2ELi1EN4cute5tupleIJNS5_1CILi64EEENS7_ILi96EEENS7_ILi128EEEEEENS_6half_tEfNS_4arch4Sm80ELb0ELb0ELb0ELb0ELb0ELb0ELb0ELb0ELi2ELi2ELi2ELi2ELb1EEENS1_24CollectiveEpilogueBwdGQAISB_fSE_Li256ELb0ELb0EEENS1_19SingleTileSchedulerILb0ELb0ELb0ELi96EEEEEEEEEvNT_6ParamsE)
        /*04b8*/ 	.word	0x00000004


	//----- nvinfo : EIATTR_FRAME_SIZE
	.align		4
.L_212:
        /*04bc*/ 	.byte	0x04, 0x11
        /*04be*/ 	.short	(.L_214 - .L_213)
	.align		4
.L_213:
        /*04c0*/ 	.word	index@(_ZN7cutlass13device_kernelIN5flash19enable_sm80_to_sm89INS1_16FlashAttnBwdSm80INS1_25CollectiveMainloopBwdSm80ILi2ELi1EN4cute5tupleIJNS5_1CILi64EEENS7_ILi96EEENS7_ILi128EEEEEENS_6half_tEfNS_4arch4Sm80ELb0ELb0ELb0ELb0ELb0ELb0ELb0ELb0ELi2ELi2ELi2ELi2ELb1EEENS1_24CollectiveEpilogueBwdGQAISB_fSE_Li256ELb0ELb0EEENS1_19SingleTileSchedulerILb0ELb0ELb0ELi96EEEEEEEEEvNT_6ParamsE)
        /*04c4*/ 	.word	0x00000000


	//----- nvinfo : EIATTR_REGCOUNT
	.align		4
.L_214:
        /*04c8*/ 	.byte	0x04, 0x2f
        /*04ca*/ 	.short	(.L_216 - .L_215)
	.align		4
.L_215:
        /*04cc*/ 	.word	index@(_ZN7cutlass13device_kernelIN5flash19enable_sm80_to_sm89INS1_16FlashAttnBwdSm80INS1_25CollectiveMainloopBwdSm80ILi2ELi1EN4cute5tupleIJNS5_1CILi64EEENS7_ILi96EEENS7_ILi128EEEEEENS_6half_tEfNS_4arch4Sm80ELb0ELb0ELb0ELb0ELb1ELb0ELb0ELb0ELi2ELi2ELi2ELi2ELb1EEENS1_21CollectiveEpilogueBwdISB_SC_SE_Li256ELb0ELb0ELi4EEENS1_19SingleTileSchedulerILb0ELb0ELb0ELi96EEEEEEEEEvNT_6ParamsE)
        /*04d0*/ 	.word	0x00000004


	//----- nvinfo : EIATTR_FRAME_SIZE
	.align		4
.L_216:
        /*04d4*/ 	.byte	0x04, 0x11
        /*04d6*/ 	.short	(.L_218 - .L_217)
	.align		4
.L_217:
        /*04d8*/ 	.word	index@(_ZN7cutlass13device_kernelIN5flash19enable_sm80_to_sm89INS1_16FlashAttnBwdSm80INS1_25CollectiveMainloopBwdSm80ILi2ELi1EN4cute5tupleIJNS5_1CILi64EEENS7_ILi96EEENS7_ILi128EEEEEENS_6half_tEfNS_4arch4Sm80ELb0ELb0ELb0ELb0ELb1ELb0ELb0ELb0ELi2ELi2ELi2ELi2ELb1EEENS1_21CollectiveEpilogueBwdISB_SC_SE_Li256ELb0ELb0ELi4EEENS1_19SingleTileSchedulerILb0ELb0ELb0ELi96EEEEEEEEEvNT_6ParamsE)
        /*04dc*/ 	.word	0x00000000


	//----- nvinfo : EIATTR_REGCOUNT
	.align		4
.L_218:
        /*04e0*/ 	.byte	0x04, 0x2f
        /*04e2*/ 	.short	(.L_220 - .L_219)
	.align		4
.L_219:
        /*04e4*/ 	.word	index@(_ZN7cutlass13device_kernelIN5flash19enable_sm80_to_sm89INS1_16FlashAttnBwdSm80INS1_25CollectiveMainloopBwdSm80ILi2ELi1EN4cute5tupleIJNS5_1CILi64EEENS7_ILi96EEENS7_ILi128EEEEEENS_6half_tEfNS_4arch4Sm80ELb0ELb0ELb0ELb0ELb0ELb0ELb0ELb0ELi2ELi2ELi2ELi2ELb1EEENS1_21CollectiveEpilogueBwdISB_SC_SE_Li256ELb0ELb0ELi4EEENS1_19SingleTileSchedulerILb0ELb0ELb0ELi96EEEEEEEEEvNT_6ParamsE)
        /*04e8*/ 	.word	0x00000004


	//----- nvinfo : EIATTR_FRAME_SIZE
	.align		4
.L_220:
        /*04ec*/ 	.byte	0x04, 0x11
        /*04ee*/ 	.short	(.L_222 - .L_221)
	.align		4
.L_221:
        /*04f0*/ 	.word	index@(_ZN7cutlass13device_kernelIN5flash19enable_sm80_to_sm89INS1_16FlashAttnBwdSm80INS1_25CollectiveMainloopBwdSm80ILi2ELi1EN4cute5tupleIJNS5_1CILi64EEENS7_ILi96EEENS7_ILi128EEEEEENS_6half_tEfNS_4arch4Sm80ELb0ELb0ELb0ELb0ELb0ELb0ELb0ELb0ELi2ELi2ELi2ELi2ELb1EEENS1_21CollectiveEpilogueBwdISB_SC_SE_Li256ELb0ELb0ELi4EEENS1_19SingleTileSchedulerILb0ELb0ELb0ELi96EEEEEEEEEvNT_6ParamsE)
        /*04f4*/ 	.word	0x00000000


	//----- nvinfo : EIATTR_MIN_STACK_SIZE
	.align		4
.L_222:
        /*04f8*/ 	.byte	0x04, 0x12
        /*04fa*/ 	.short	(.L_224 - .L_223)
	.align		4
.L_223:
        /*04fc*/ 	.word	index@(_ZN7cutlass13device_kernelIN5flash19enable_sm80_to_sm89INS1_16FlashAttnBwdSm80INS1_25CollectiveMainloopBwdSm80ILi2ELi1EN4cute5tupleIJNS5_1CILi64EEENS7_ILi96EEENS7_ILi128EEEEEENS_6half_tEfNS_4arch4Sm80ELb0ELb0ELb0ELb0ELb0ELb0ELb0ELb0ELi2ELi2ELi2ELi2ELb1EEENS1_21CollectiveEpilogueBwdISB_SC_SE_Li256ELb0ELb0ELi4EEENS1_19SingleTileSchedulerILb0ELb0ELb0ELi96EEEEEEEEEvNT_6ParamsE)
        /*0500*/ 	.word	0x00000000


	//----- nvinfo : EIATTR_MIN_STACK_SIZE
	.align		4
.L_224:
        /*0504*/ 	.byte	0x04, 0x12
        /*0506*/ 	.short	(.L_226 - .L_225)
	.align		4
.L_225:
        /*0508*/ 	.word	index@(_ZN7cutlass13device_kernelIN5flash19enable_sm80_to_sm89INS1_16FlashAttnBwdSm80INS1_25CollectiveMainloopBwdSm80ILi2ELi1EN4cute5tupleIJNS5_1CILi64EEENS7_ILi96EEENS7_ILi128EEEEEENS_6half_tEfNS_4arch4Sm80ELb0ELb0ELb0ELb0ELb1ELb0ELb0ELb0ELi2ELi2ELi2ELi2ELb1EEENS1_21CollectiveEpilogueBwdISB_SC_SE_Li256ELb0ELb0ELi4EEENS1_19SingleTileSchedulerILb0ELb0ELb0ELi96EEEEEEEEEvNT_6ParamsE)
        /*050c*/ 	.word	0x00000000


	//----- nvinfo : EIATTR_MIN_STACK_SIZE
	.align		4
.L_226:
        /*0510*/ 	.byte	0x04, 0x12
        /*0512*/ 	.short	(.L_228 - .L_227)
	.align		4
.L_227:
        /*0514*/ 	.word	index@(_ZN7cutlass13device_kernelIN5flash19enable_sm80_to_sm89INS1_16FlashAttnBwdSm80INS1_25CollectiveMainloopBwdSm80ILi2ELi1EN4cute5tupleIJNS5_1CILi64EEENS7_ILi96EEENS7_ILi128EEEEEENS_6half_tEfNS_4arch4Sm80ELb0ELb0ELb0ELb0ELb0ELb0ELb0ELb0ELi2ELi2ELi2ELi2ELb1EEENS1_24CollectiveEpilogueBwdGQAISB_fSE_Li256ELb0ELb0EEENS1_19SingleTileSchedulerILb0ELb0ELb0ELi96EEEEEEEEEvNT_6ParamsE)
        /*0518*/ 	.word	0x00000000


	//----- nvinfo : EIATTR_MIN_STACK_SIZE
	.align		4
.L_228:
        /*051c*/ 	.byte	0x04, 0x12
        /*051e*/ 	.short	(.L_230 - .L_229)
	.align		4
.L_229:
        /*0520*/ 	.word	index@(_ZN7cutlass13device_kernelIN5flash19enable_sm80_to_sm89INS1_16FlashAttnBwdSm80INS1_25CollectiveMainloopBwdSm80ILi2ELi1EN4cute5tupleIJNS5_1CILi64EEENS7_ILi96EEENS7_ILi128EEEEEENS_6half_tEfNS_4arch4Sm80ELb0ELb0ELb0ELb0ELb1ELb0ELb0ELb0ELi2ELi2ELi2ELi2ELb1EEENS1_24CollectiveEpilogueBwdGQAISB_fSE_Li256ELb0ELb1EEENS1_19SingleTileSchedulerILb0ELb0ELb0ELi96EEEEEEEEEvNT_6ParamsE)
        /*0524*/ 	.word	0x00000000


	//----- nvinfo : EIATTR_MIN_STACK_SIZE
	.align		4
.L_230:
        /*0528*/ 	.byte	0x04, 0x12
        /*052a*/ 	.short	(.L_232 - .L_231)
	.align		4
.L_231:
        /*052c*/ 	.word	index@(_ZN7cutlass13device_kernelIN5flash19enable_sm80_to_sm89INS1_16FlashAttnBwdSm80INS1_25CollectiveMainloopBwdSm80ILi2ELi1EN4cute5tupleIJNS5_1CILi64EEENS7_ILi96EEENS7_ILi128EEEEEENS_6half_tEfNS_4arch4Sm80ELb0ELb0ELb0ELb1ELb0ELb0ELb0ELb0ELi2ELi2ELi2ELi2ELb1EEENS1_21CollectiveEpilogueBwdISB_SC_SE_Li256ELb1ELb0ELi4EEENS1_19SingleTileSchedulerILb1ELb0ELb0ELi96EEEEEEEEEvNT_6ParamsE)
        /*0530*/ 	.word	0x00000000


	//----- nvinfo : EIATTR_MIN_STACK_SIZE
	.align		4
.L_232:
        /*0534*/ 	.byte	0x04, 0x12
        /*0536*/ 	.short	(.L_234 - .L_233)
	.align		4
.L_233:
        /*0538*/ 	.word	index@(_ZN7cutlass13device_kernelIN5flash19enable_sm80_to_sm89INS1_16FlashAttnBwdSm80INS1_25CollectiveMainloopBwdSm80ILi2ELi1EN4cute5tupleIJNS5_1CILi64EEENS7_ILi96EEENS7_ILi128EEEEEENS_6half_tEfNS_4arch4Sm80ELb0ELb0ELb0ELb1ELb1ELb0ELb0ELb0ELi2ELi2ELi2ELi2ELb1EEENS1_21CollectiveEpilogueBwdISB_SC_SE_Li256ELb1ELb0ELi4EEENS1_19SingleTileSchedulerILb1ELb0ELb0ELi96EEEEEEEEEvNT_6ParamsE)
        /*053c*/ 	.word	0x00000000


	//----- nvinfo : EIATTR_MIN_STACK_SIZE
	.align		4
.L_234:
        /*0540*/ 	.byte	0x04, 0x12
        /*0542*/ 	.short	(.L_236 - .L_235)
	.align		4
.L_235:
        /*0544*/ 	.word	index@(_ZN7cutlass13device_kernelIN5flash19enable_sm80_to_sm89INS1_16FlashAttnBwdSm80INS1_25CollectiveMainloopBwdSm80ILi2ELi1EN4cute5tupleIJNS5_1CILi64EEENS7_ILi96EEENS7_ILi128EEEEEENS_6half_tEfNS_4arch4Sm80ELb0ELb0ELb0ELb1ELb0ELb0ELb0ELb0ELi2ELi2ELi2ELi2ELb1EEENS1_24CollectiveEpilogueBwdGQAISB_fSE_Li256ELb1ELb0EEENS1_19SingleTileSchedulerILb1ELb0ELb0ELi96EEEEEEEEEvNT_6ParamsE)
        /*0548*/ 	.word	0x00000000


	//----- nvinfo : EIATTR_MIN_STACK_SIZE
	.align		4
.L_236:
        /*054c*/ 	.byte	0x04, 0x12
        /*054e*/ 	.short	(.L_238 - .L_237)
	.align		4
.L_237:
        /*0550*/ 	.word	index@(_ZN7cutlass13device_kernelIN5flash19enable_sm80_to_sm89INS1_16FlashAttnBwdSm80INS1_25CollectiveMainloopBwdSm80ILi2ELi1EN4cute5tupleIJNS5_1CILi64EEENS7_ILi96EEENS7_ILi128EEEEEENS_6half_tEfNS_4arch4Sm80ELb0ELb0ELb0ELb1ELb1ELb0ELb0ELb0ELi2ELi2ELi2ELi2ELb1EEENS1_24CollectiveEpilogueBwdGQAISB_fSE_Li256ELb1ELb1EEENS1_19SingleTileSchedulerILb1ELb0ELb0ELi96EEEEEEEEEvNT_6ParamsE)
        /*0554*/ 	.word	0x00000000


	//----- nvinfo : EIATTR_MIN_STACK_SIZE
	.align		4
.L_238:
        /*0558*/ 	.byte	0x04, 0x12
        /*055a*/ 	.short	(.L_240 - .L_239)
	.align		4
.L_239:
        /*055c*/ 	.word	index@(_ZN7cutlass13device_kernelIN5flash19enable_sm80_to_sm89INS1_16FlashAttnBwdSm80INS1_25CollectiveMainloopBwdSm80ILi2ELi1EN4cute5tupleIJNS5_1CILi64EEENS7_ILi96EEENS7_ILi128EEEEEENS_6half_tEfNS_4arch4Sm80ELb0ELb1ELb0ELb0ELb0ELb0ELb0ELb0ELi2ELi2ELi2ELi2ELb1EEENS1_21CollectiveEpilogueBwdISB_SC_SE_Li256ELb0ELb0ELi4EEENS1_19SingleTileSchedulerILb0ELb0ELb0ELi96EEEEEEEEEvNT_6ParamsE)
        /*0560*/ 	.word	0x00000000


	//----- nvinfo : EIATTR_MIN_STACK_SIZE
	.align		4
.L_240:
        /*0564*/ 	.byte	0x04, 0x12
        /*0566*/ 	.short	(.L_242 - .L_241)
	.align		4
.L_241:
        /*0568*/ 	.word	index@(_ZN7cutlass13device_kernelIN5flash19enable_sm80_to_sm89INS1_16FlashAttnBwdSm80INS1_25CollectiveMainloopBwdSm80ILi2ELi1EN4cute5tupleIJNS5_1CILi64EEENS7_ILi96EEENS7_ILi128EEEEEENS_6half_tEfNS_4arch4Sm80ELb0ELb1ELb0ELb0ELb1ELb0ELb0ELb0ELi2ELi2ELi2ELi2ELb1EEENS1_21CollectiveEpilogueBwdISB_SC_SE_Li256ELb0ELb0ELi4EEENS1_19SingleTileSchedulerILb0ELb0ELb0ELi96EEEEEEEEEvNT_6ParamsE)
        /*056c*/ 	.word	0x00000000


	//----- nvinfo : EIATTR_MIN_STACK_SIZE
	.align		4
.L_242:
        /*0570*/ 	.byte	0x04, 0x12
        /*0572*/ 	.short	(.L_244 - .L_243)
	.align		4
.L_243:
        /*0574*/ 	.word	index@(_ZN7cutlass13device_kernelIN5flash19enable_sm80_to_sm89INS1_16FlashAttnBwdSm80INS1_25CollectiveMainloopBwdSm80ILi2ELi1EN4cute5tupleIJNS5_1CILi64EEENS7_ILi96EEENS7_ILi128EEEEEENS_6half_tEfNS_4arch4Sm80ELb0ELb1ELb0ELb0ELb0ELb0ELb0ELb0ELi2ELi2ELi2ELi2ELb1EEENS1_24CollectiveEpilogueBwdGQAISB_fSE_Li256ELb0ELb0EEENS1_19SingleTileSchedulerILb0ELb0ELb0ELi96EEEEEEEEEvNT_6ParamsE)
        /*0578*/ 	.word	0x00000000


	//----- nvinfo : EIATTR_MIN_STACK_SIZE
	.align		4
.L_244:
        /*057c*/ 	.byte	0x04, 0x12
        /*057e*/ 	.short	(.L_246 - .L_245)
	.align		4
.L_245:
        /*0580*/ 	.word	index@(_ZN7cutlass13device_kernelIN5flash19enable_sm80_to_sm89INS1_16FlashAttnBwdSm80INS1_25CollectiveMainloopBwdSm80ILi2ELi1EN4cute5tupleIJNS5_1CILi64EEENS7_ILi96EEENS7_ILi128EEEEEENS_6half_tEfNS_4arch4Sm80ELb0ELb1ELb0ELb0ELb1ELb0ELb0ELb0ELi2ELi2ELi2ELi2ELb1EEENS1_24CollectiveEpilogueBwdGQAISB_fSE_Li256ELb0ELb1EEENS1_19SingleTileSchedulerILb0ELb0ELb0ELi96EEEEEEEEEvNT_6ParamsE)
        /*0584*/ 	.word	0x00000000


	//----- nvinfo : EIATTR_MIN_STACK_SIZE
	.align		4
.L_246:
        /*0588*/ 	.byte	0x04, 0x12
        /*058a*/ 	.short	(.L_248 - .L_247)
	.align		4
.L_247:
        /*058c*/ 	.word	index@(_ZN7cutlass13device_kernelIN5flash19enable_sm80_to_sm89INS1_16FlashAttnBwdSm80INS1_25CollectiveMainloopBwdSm80ILi2ELi1EN4cute5tupleIJNS5_1CILi64EEENS7_ILi96EEENS7_ILi128EEEEEENS_6half_tEfNS_4arch4Sm80ELb0ELb1ELb0ELb1ELb0ELb0ELb0ELb0ELi2ELi2ELi2ELi2ELb1EEENS1_21CollectiveEpilogueBwdISB_SC_SE_Li256ELb1ELb0ELi4EEENS1_19SingleTileSchedulerILb1ELb0ELb0ELi96EEEEEEEEEvNT_6ParamsE)
        /*0590*/ 	.word	0x00000000


	//----- nvinfo : EIATTR_MIN_STACK_SIZE
	.align		4
.L_248:
        /*0594*/ 	.byte	0x04, 0x12
        /*0596*/ 	.short	(.L_250 - .L_249)
	.align		4
.L_249:
        /*0598*/ 	.word	index@(_ZN7cutlass13device_kernelIN5flash19enable_sm80_to_sm89INS1_16FlashAttnBwdSm80INS1_25CollectiveMainloopBwdSm80ILi2ELi1EN4cute5tupleIJNS5_1CILi64EEENS7_ILi96EEENS7_ILi128EEEEEENS_6half_tEfNS_4arch4Sm80ELb0ELb1ELb0ELb1ELb1ELb0ELb0ELb0ELi2ELi2ELi2ELi2ELb1EEENS1_21CollectiveEpilogueBwdISB_SC_SE_Li256ELb1ELb0ELi4EEENS1_19SingleTileSchedulerILb1ELb0ELb0ELi96EEEEEEEEEvNT_6ParamsE)
        /*059c*/ 	.word	0x00000000


	//----- nvinfo : EIATTR_MIN_STACK_SIZE
	.align		4
.L_250:
        /*05a0*/ 	.byte	0x04, 0x12
        /*05a2*/ 	.short	(.L_252 - .L_251)
	.align		4
.L_251:
        /*05a4*/ 	.word	index@(_ZN7cutlass13device_kernelIN5flash19enable_sm80_to_sm89INS1_16FlashAttnBwdSm80INS1_25CollectiveMainloopBwdSm80ILi2ELi1EN4cute5tupleIJNS5_1CILi64EEENS7_ILi96EEENS7_ILi128EEEEEENS_6half_tEfNS_4arch4Sm80ELb0ELb1ELb0ELb1ELb0ELb0ELb0ELb0ELi2ELi2ELi2ELi2ELb1EEENS1_24CollectiveEpilogueBwdGQAISB_fSE_Li256ELb1ELb0EEENS1_19SingleTileSchedulerILb1ELb0ELb0ELi96EEEEEEEEEvNT_6ParamsE)
        /*05a8*/ 	.word	0x00000000


	//----- nvinfo : EIATTR_MIN_STACK_SIZE
	.align		4
.L_252:
        /*05ac*/ 	.byte	0x04, 0x12
        /*05ae*/ 	.short	(.L_254 - .L_253)
	.align		4
.L_253:
        /*05b0*/ 	.word	index@(_ZN7cutlass13device_kernelIN5flash19enable_sm80_to_sm89INS1_16FlashAttnBwdSm80INS1_25CollectiveMainloopBwdSm80ILi2ELi1EN4cute5tupleIJNS5_1CILi64EEENS7_ILi96EEENS7_ILi128EEEEEENS_6half_tEfNS_4arch4Sm80ELb0ELb1ELb0ELb1ELb1ELb0ELb0ELb0ELi2ELi2ELi2ELi2ELb1EEENS1_24CollectiveEpilogueBwdGQAISB_fSE_Li256ELb1ELb1EEENS1_19SingleTileSchedulerILb1ELb0ELb0ELi96EEEEEEEEEvNT_6ParamsE)
        /*05b4*/ 	.word	0x00000000


	//----- nvinfo : EIATTR_MIN_STACK_SIZE
	.align		4
.L_254:
        /*05b8*/ 	.byte	0x04, 0x12
        /*05ba*/ 	.short	(.L_256 - .L_255)
	.align		4
.L_255:
        /*05bc*/ 	.word	index@(_ZN7cutlass13device_kernelIN5flash19enable_sm80_to_sm89INS1_16FlashAttnBwdSm80INS1_25CollectiveMainloopBwdSm80ILi2ELi1EN4cute5tupleIJNS5_1CILi64EEENS7_ILi96EEENS7_ILi128EEEEEENS_6half_tEfNS_4arch4Sm80ELb1ELb0ELb0ELb0ELb0ELb0ELb0ELb0ELi2ELi2ELi2ELi2ELb1EEENS1_21CollectiveEpilogueBwdISB_SC_SE_Li256ELb0ELb0ELi4EEENS1_25SingleTileBwdLPTSchedulerILb0ELi96ELb0EEEEEEEEEvNT_6ParamsE)
        /*05c0*/ 	.word	0x00000000


	//----- nvinfo : EIATTR_MIN_STACK_SIZE
	.align		4
.L_256:
        /*05c4*/ 	.byte	0x04, 0x12
        /*05c6*/ 	.short	(.L_258 - .L_257)
	.align		4
.L_257:
        /*05c8*/ 	.word	index@(_ZN7cutlass13device_kernelIN5flash19enable_sm80_to_sm89INS1_16FlashAttnBwdSm80INS1_25CollectiveMainloopBwdSm80ILi2ELi1EN4cute5tupleIJNS5_1CILi64EEENS7_ILi96EEENS7_ILi128EEEEEENS_6half_tEfNS_4arch4Sm80ELb1ELb0ELb0ELb0ELb1ELb0ELb0ELb0ELi2ELi2ELi2ELi2ELb1EEENS1_21CollectiveEpilogueBwdISB_SC_SE_Li256ELb0ELb0ELi4EEENS1_25SingleTileBwdLPTSchedulerILb0ELi96ELb1EEEEEEEEEvNT_6ParamsE)
        /*05cc*/ 	.word	0x00000000


	//----- nvinfo : EIATTR_MIN_STACK_SIZE
	.align		4
.L_258:
        /*05d0*/ 	.byte	0x04, 0x12
        /*05d2*/ 	.short	(.L_260 - .L_259)
	.align		4
.L_259:
        /*05d4*/ 	.word	index@(_ZN7cutlass13device_kernelIN5flash19enable_sm80_to_sm89INS1_16FlashAttnBwdSm80INS1_25CollectiveMainloopBwdSm80ILi2ELi1EN4cute5tupleIJNS5_1CILi64EEENS7_ILi96EEENS7_ILi128EEEEEENS_6half_tEfNS_4arch4Sm80ELb1ELb0ELb0ELb0ELb0ELb0ELb0ELb0ELi2ELi2ELi2ELi2ELb1EEENS1_24CollectiveEpilogueBwdGQAISB_fSE_Li256ELb0ELb0EEENS1_25SingleTileBwdLPTSchedulerILb0ELi96ELb0EEEEEEEEEvNT_6ParamsE)
        /*05d8*/ 	.word	0x00000000


	//----- nvinfo : EIATTR_MIN_STACK_SIZE
	.align		4
.L_260:
        /*05dc*/ 	.byte	0x04, 0x12
        /*05de*/ 	.short	(.L_262 - .L_261)
	.align		4
.L_261:
        /*05e0*/ 	.word	index@(_ZN7cutlass13device_kernelIN5flash19enable_sm80_to_sm89INS1_16FlashAttnBwdSm80INS1_25CollectiveMainloopBwdSm80ILi2ELi1EN4cute5tupleIJNS5_1CILi64EEENS7_ILi96EEENS7_ILi128EEEEEENS_6half_tEfNS_4arch4Sm80ELb1ELb0ELb0ELb0ELb1ELb0ELb0ELb0ELi2ELi2ELi2ELi2ELb1EEENS1_24CollectiveEpilogueBwdGQAISB_fSE_Li256ELb0ELb1EEENS1_25SingleTileBwdLPTSchedulerILb0ELi96ELb1EEEEEEEEEvNT_6ParamsE)
        /*05e4*/ 	.word	0x00000000


	//----- nvinfo : EIATTR_MIN_STACK_SIZE
	.align		4
.L_262:
        /*05e8*/ 	.byte	0x04, 0x12
        /*05ea*/ 	.short	(.L_264 - .L_263)
	.align		4
.L_263:
        /*05ec*/ 	.word	index@(_ZN7cutlass13device_kernelIN5flash19enable_sm80_to_sm89INS1_16FlashAttnBwdSm80INS1_25CollectiveMainloopBwdSm80ILi2ELi1EN4cute5tupleIJNS5_1CILi64EEENS7_ILi96EEENS7_ILi128EEEEEENS_6half_tEfNS_4arch4Sm80ELb1ELb0ELb0ELb1ELb0ELb0ELb0ELb0ELi2ELi2ELi2ELi2ELb1EEENS1_21CollectiveEpilogueBwdISB_SC_SE_Li256ELb1ELb0ELi4EEENS1_25SingleTileBwdLPTSchedulerILb1ELi96ELb0EEEEEEEEEvNT_6ParamsE)
        /*05f0*/ 	.word	0x00000000


	//----- nvinfo : EIATTR_MIN_STACK_SIZE
	.align		4
.L_264:
        /*05f4*/ 	.byte	0x04, 0x12
        /*05f6*/ 	.short	(.L_266 - .L_265)
	.align		4
.L_265:
        /*05f8*/ 	.word	index@(_ZN7cutlass13device_kernelIN5flash19enable_sm80_to_sm89INS1_16FlashAttnBwdSm80INS1_25CollectiveMainloopBwdSm80ILi2ELi1EN4cute5tupleIJNS5_1CILi64EEENS7_ILi96EEENS7_ILi128EEEEEENS_6half_tEfNS_4arch4Sm80ELb1ELb0ELb0ELb1ELb1ELb0ELb0ELb0ELi2ELi2ELi2ELi2ELb1EEENS1_21CollectiveEpilogueBwdISB_SC_SE_Li256ELb1ELb0ELi4EEENS1_25SingleTileBwdLPTSchedulerILb1ELi96ELb1EEEEEEEEEvNT_6ParamsE)
        /*05fc*/ 	.word	0x00000000


	//----- nvinfo : EIATTR_MIN_STACK_SIZE
	.align		4
.L_266:
        /*0600*/ 	.byte	0x04, 0x12
        /*0602*/ 	.short	(.L_268 - .L_267)
	.align		4
.L_267:
        /*0604*/ 	.word	index@(_ZN7cutlass13device_kernelIN5flash19enable_sm80_to_sm89INS1_16FlashAttnBwdSm80INS1_25CollectiveMainloopBwdSm80ILi2ELi1EN4cute5tupleIJNS5_1CILi64EEENS7_ILi96EEENS7_ILi128EEEEEENS_6half_tEfNS_4arch4Sm80ELb1ELb0ELb0ELb1ELb0ELb0ELb0ELb0ELi2ELi2ELi2ELi2ELb1EEENS1_24CollectiveEpilogueBwdGQAISB_fSE_Li256ELb1ELb0EEENS1_25SingleTileBwdLPTSchedulerILb1ELi96ELb0EEEEEEEEEvNT_6ParamsE)
        /*0608*/ 	.word	0x00000000


	//----- nvinfo : EIATTR_MIN_STACK_SIZE
	.align		4
.L_268:
        /*060c*/ 	.byte	0x04, 0x12
        /*060e*/ 	.short	(.L_270 - .L_269)
	.align		4
.L_269:
        /*0610*/ 	.word	index@(_ZN7cutlass13device_kernelIN5flash32FlashAttnBwdPostprocessConvertdQIN4cute5tupleIJNS3_1CILi96EEENS5_ILi128EEEEEENS_6half_tEfNS_4arch4Sm80ELi256ENS3_8TiledMMAINS3_8MMA_AtomIJNS3_28SM80_16x8x16_F32F16F16F32_TNEEEENS3_6LayoutINS4_IJNS5_ILi2EEENS5_ILi4EEENS5_ILi1EEEEEENS4_IJSJ_SH_NS5_ILi0EEEEEEEENS4_IJNS5_ILi32EEENS5_ILi64EEENS5_ILi16EEEEEEEELb0EEEEEvNT_6ParamsE)
        /*0614*/ 	.word	0x00000000


	//----- nvinfo : EIATTR_MIN_STACK_SIZE
	.align		4
.L_270:
        /*0618*/ 	.byte	0x04, 0x12
        /*061a*/ 	.short	(.L_272 - .L_271)
	.align		4
.L_271:
        /*061c*/ 	.word	index@(_ZN7cutlass13device_kernelIN5flash19enable_sm80_to_sm89INS1_16FlashAttnBwdSm80INS1_25CollectiveMainloopBwdSm80ILi2ELi1EN4cute5tupleIJNS5_1CILi64EEENS7_ILi96EEENS7_ILi128EEEEEENS_6half_tEfNS_4arch4Sm80ELb1ELb0ELb0ELb1ELb1ELb0ELb0ELb0ELi2ELi2ELi2ELi2ELb1EEENS1_24CollectiveEpilogueBwdGQAISB_fSE_Li256ELb1ELb1EEENS1_25SingleTileBwdLPTSchedulerILb1ELi96ELb1EEEEEEEEEvNT_6ParamsE)
        /*0620*/ 	.word	0x00000000


	//----- nvinfo : EIATTR_MIN_STACK_SIZE
	.align		4
.L_272:
        /*0624*/ 	.byte	0x04, 0x12
        /*0626*/ 	.short	(.L_274 - .L_273)
	.align		4
.L_273:
        /*0628*/ 	.word	index@(_ZN7cutlass13device_kernelIN5flash19enable_sm80_to_sm89INS1_16FlashAttnBwdSm80INS1_25CollectiveMainloopBwdSm80ILi2ELi2EN4cute5tupleIJNS5_1CILi64EEENS7_ILi128EEES9_EEENS_6half_tEfNS_4arch4Sm80ELb0ELb0ELb0ELb0ELb0ELb0ELb0ELb0ELi2ELi2ELi2ELi2ELb0EEENS1_21CollectiveEpilogueBwdISA_SB_SD_Li256ELb0ELb0ELi4EEENS1_19SingleTileSchedulerILb0ELb0ELb0ELi128EEEEEEEEEvNT_6ParamsE)
        /*062c*/ 	.word	0x00000000


	//----- nvinfo : EIATTR_MIN_STACK_SIZE
	.align		4
.L_274:
        /*0630*/ 	.byte	0x04, 0x12
        /*0632*/ 	.short	(.L_276 - .L_275)
	.align		4
.L_275:
        /*0634*/ 	.word	index@(_ZN7cutlass13device_kernelIN5flash19enable_sm80_to_sm89INS1_16FlashAttnBwdSm80INS1_25CollectiveMainloopBwdSm80ILi2ELi2EN4cute5tupleIJNS5_1CILi64EEENS7_ILi128EEES9_EEENS_6half_tEfNS_4arch4Sm80ELb0ELb0ELb0ELb0ELb1ELb0ELb0ELb0ELi2ELi2ELi2ELi2ELb0EEENS1_21CollectiveEpilogueBwdISA_SB_SD_Li256ELb0ELb0ELi4EEENS1_19SingleTileSchedulerILb0ELb0ELb0ELi128EEEEEEEEEvNT_6ParamsE)
        /*0638*/ 	.word	0x00000000


	//----- nvinfo : EIATTR_MIN_STACK_SIZE
	.align		4
.L_276:
        /*063c*/ 	.byte	0x04, 0x12
        /*063e*/ 	.short	(.L_278 - .L_277)
	.align		4
.L_277:
        /*0640*/ 	.word	index@(_ZN7cutlass13device_kernelIN5flash19enable_sm80_to_sm89INS1_16FlashAttnBwdSm80INS1_25CollectiveMainloopBwdSm80ILi2ELi2EN4cute5tupleIJNS5_1CILi64EEENS7_ILi128EEES9_EEENS_6half_tEfNS_4arch4Sm80ELb0ELb0ELb0ELb0ELb0ELb0ELb0ELb0ELi2ELi2ELi2ELi2ELb0EEENS1_24CollectiveEpilogueBwdGQAISA_fSD_Li256ELb0ELb0EEENS1_19SingleTileSchedulerILb0ELb0ELb0ELi128EEEEEEEEEvNT_6ParamsE)
        /*0644*/ 	.word	0x00000000


	//----- nvinfo : EIATTR_MIN_STACK_SIZE
	.align		4
.L_278:
        /*0648*/ 	.byte	0x04, 0x12
        /*064a*/ 	.short	(.L_280 - .L_279)
	.align		4
.L_279:
        /*064c*/ 	.word	index@(_ZN7cutlass13device_kernelIN5flash19enable_sm80_to_sm89INS1_16FlashAttnBwdSm80INS1_25CollectiveMainloopBwdSm80ILi2ELi2EN4cute5tupleIJNS5_1CILi64EEENS7_ILi128EEES9_EEENS_6half_tEfNS_4arch4Sm80ELb0ELb0ELb0ELb0ELb1ELb0ELb0ELb0ELi2ELi2ELi2ELi2ELb0EEENS1_24CollectiveEpilogueBwdGQAISA_fSD_Li256ELb0ELb1EEENS1_19SingleTileSchedulerILb0ELb0ELb0ELi128EEEEEEEEEvNT_6ParamsE)
        /*0650*/ 	.word	0x00000000


	//----- nvinfo : EIATTR_MIN_STACK_SIZE
	.align		4
.L_280:
        /*0654*/ 	.byte	0x04, 0x12
        /*0656*/ 	.short	(.L_282 - .L_281)
	.align		4
.L_281:
        /*0658*/ 	.word	index@(_ZN7cutlass13device_kernelIN5flash19enable_sm80_to_sm89INS1_16FlashAttnBwdSm80INS1_25CollectiveMainloopBwdSm80ILi2ELi2EN4cute5tupleIJNS5_1CILi64EEENS7_ILi128EEES9_EEENS_6half_tEfNS_4arch4Sm80ELb0ELb0ELb0ELb1ELb0ELb0ELb0ELb0ELi2ELi2ELi2ELi2ELb0EEENS1_21CollectiveEpilogueBwdISA_SB_SD_Li256ELb1ELb0ELi4EEENS1_19SingleTileSchedulerILb1ELb0ELb0ELi128EEEEEEEEEvNT_6ParamsE)
        /*065c*/ 	.word	0x00000000


	//----- nvinfo : EIATTR_MIN_STACK_SIZE
	.align		4
.L_282:
        /*0660*/ 	.byte	0x04, 0x12
        /*0662*/ 	.short	(.L_284 - .L_283)
	.align		4
.L_283:
        /*0664*/ 	.word	index@(_ZN7cutlass13device_kernelIN5flash19enable_sm80_to_sm89INS1_16FlashAttnBwdSm80INS1_25CollectiveMainloopBwdSm80ILi2ELi2EN4cute5tupleIJNS5_1CILi64EEENS7_ILi128EEES9_EEENS_6half_tEfNS_4arch4Sm80ELb0ELb0ELb0ELb1ELb1ELb0ELb0ELb0ELi2ELi2ELi2ELi2ELb0EEENS1_21CollectiveEpilogueBwdISA_SB_SD_Li256ELb1ELb0ELi4EEENS1_19SingleTileSchedulerILb1ELb0ELb0ELi128EEEEEEEEEvNT_6ParamsE)
        /*0668*/ 	.word	0x00000000


	//----- nvinfo : EIATTR_MIN_STACK_SIZE
	.align		4
.L_284:
        /*066c*/ 	.byte	0x04, 0x12
        /*066e*/ 	.short	(.L_286 - .L_285)
	.align		4
.L_285:
        /*0670*/ 	.word	index@(_ZN7cutlass13device_kernelIN5flash19enable_sm80_to_sm89INS1_16FlashAttnBwdSm80INS1_25CollectiveMainloopBwdSm80ILi2ELi2EN4cute5tupleIJNS5_1CILi64EEENS7_ILi128EEES9_EEENS_6half_tEfNS_4arch4Sm80ELb0ELb0ELb0ELb1ELb0ELb0ELb0ELb0ELi2ELi2ELi2ELi2ELb0EEENS1_24CollectiveEpilogueBwdGQAISA_fSD_Li256ELb1ELb0EEENS1_19SingleTileSchedulerILb1ELb0ELb0ELi128EEEEEEEEEvNT_6ParamsE)
        /*0674*/ 	.word	0x00000000


	//----- nvinfo : EIATTR_MIN_STACK_SIZE
	.align		4
.L_286:
        /*0678*/ 	.byte	0x04, 0x12
        /*067a*/ 	.short	(.L_288 - .L_287)
	.align		4
.L_287:
        /*067c*/ 	.word	index@(_ZN7cutlass13device_kernelIN5flash19enable_sm80_to_sm89INS1_16FlashAttnBwdSm80INS1_25CollectiveMainloopBwdSm80ILi2ELi2EN4cute5tupleIJNS5_1CILi64EEENS7_ILi128EEES9_EEENS_6half_tEfNS_4arch4Sm80ELb0ELb0ELb0ELb1ELb1ELb0ELb0ELb0ELi2ELi2ELi2ELi2ELb0EEENS1_24CollectiveEpilogueBwdGQAISA_fSD_Li256ELb1ELb1EEENS1_19SingleTileSchedulerILb1ELb0ELb0ELi128EEEEEEEEEvNT_6ParamsE)
        /*0680*/ 	.word	0x00000000


	//----- nvinfo : EIATTR_MIN_STACK_SIZE
	.align		4
.L_288:
        /*0684*/ 	.byte	0x04, 0x12
        /*0686*/ 	.short	(.L_290 - .L_289)
	.align		4
.L_289:
        /*0688*/ 	.word	index@(_ZN7cutlass13device_kernelIN5flash19enable_sm80_to_sm89INS1_16FlashAttnBwdSm80INS1_25CollectiveMainloopBwdSm80ILi2ELi2EN4cute5tupleIJNS5_1CILi64EEENS7_ILi128EEES9_EEENS_6half_tEfNS_4arch4Sm80ELb0ELb1ELb0ELb0ELb0ELb0ELb0ELb0ELi2ELi2ELi2ELi2ELb0EEENS1_21CollectiveEpilogueBwdISA_SB_SD_Li256ELb0ELb0ELi4EEENS1_19SingleTileSchedulerILb0ELb0ELb0ELi128EEEEEEEEEvNT_6ParamsE)
        /*068c*/ 	.word	0x00000000


	//----- nvinfo : EIATTR_MIN_STACK_SIZE
	.align		4
.L_290:
        /*0690*/ 	.byte	0x04, 0x12
        /*0692*/ 	.short	(.L_292 - .L_291)
	.align		4
.L_291:
        /*0694*/ 	.word	index@(_ZN7cutlass13device_kernelIN5flash19enable_sm80_to_sm89INS1_16FlashAttnBwdSm80INS1_25CollectiveMainloopBwdSm80ILi2ELi2EN4cute5tupleIJNS5_1CILi64EEENS7_ILi128EEES9_EEENS_6half_tEfNS_4arch4Sm80ELb0ELb1ELb0ELb0ELb1ELb0ELb0ELb0ELi2ELi2ELi2ELi2ELb0EEENS1_21CollectiveEpilogueBwdISA_SB_SD_Li256ELb0ELb0ELi4EEENS1_19SingleTileSchedulerILb0ELb0ELb0ELi128EEEEEEEEEvNT_6ParamsE)
        /*0698*/ 	.word	0x00000000


	//----- nvinfo : EIATTR_MIN_STACK_SIZE
	.align		4
.L_292:
        /*069c*/ 	.byte	0x04, 0x12
        /*069e*/ 	.short	(.L_294 - .L_293)
	.align		4
.L_293:
        /*06a0*/ 	.word	index@(_ZN7cutlass13device_kernelIN5flash19enable_sm80_to_sm89INS1_16FlashAttnBwdSm80INS1_25CollectiveMainloopBwdSm80ILi2ELi2EN4cute5tupleIJNS5_1CILi64EEENS7_ILi128EEES9_EEENS_6half_tEfNS_4arch4Sm80ELb0ELb1ELb0ELb0ELb0ELb0ELb0ELb0ELi2ELi2ELi2ELi2ELb0EEENS1_24CollectiveEpilogueBwdGQAISA_fSD_Li256ELb0ELb0EEENS1_19SingleTileSchedulerILb0ELb0ELb0ELi128EEEEEEEEEvNT_6ParamsE)
        /*06a4*/ 	.word	0x00000000


	//----- nvinfo : EIATTR_MIN_STACK_SIZE
	.align		4
.L_294:
        /*06a8*/ 	.byte	0x04, 0x12
        /*06aa*/ 	.short	(.L_296 - .L_295)
	.align		4
.L_295:
        /*06ac*/ 	.word	index@(_ZN7cutlass13device_kernelIN5flash19enable_sm80_to_sm89INS1_16FlashAttnBwdSm80INS1_25CollectiveMainloopBwdSm80ILi2ELi2EN4cute5tupleIJNS5_1CILi64EEENS7_ILi128EEES9_EEENS_6half_tEfNS_4arch4Sm80ELb0ELb1ELb0ELb0ELb1ELb0ELb0ELb0ELi2ELi2ELi2ELi2ELb0EEENS1_24CollectiveEpilogueBwdGQAISA_fSD_Li256ELb0ELb1EEENS1_19SingleTileSchedulerILb0ELb0ELb0ELi128EEEEEEEEEvNT_6ParamsE)
        /*06b0*/ 	.word	0x00000000


	//----- nvinfo : EIATTR_MIN_STACK_SIZE
	.align		4
.L_296:
        /*06b4*/ 	.byte	0x04, 0x12
        /*06b6*/ 	.short	(.L_298 - .L_297)
	.align		4
.L_297:
        /*06b8*/ 	.word	index@(_ZN7cutlass13device_kernelIN5flash19enable_sm80_to_sm89INS1_16FlashAttnBwdSm80INS1_25CollectiveMainloopBwdSm80ILi2ELi2EN4cute5tupleIJNS5_1CILi64EEENS7_ILi128EEES9_EEENS_6half_tEfNS_4arch4Sm80ELb0ELb1ELb0ELb1ELb0ELb0ELb0ELb0ELi2ELi2ELi2ELi2ELb0EEENS1_21CollectiveEpilogueBwdISA_SB_SD_Li256ELb1ELb0ELi4EEENS1_19SingleTileSchedulerILb1ELb0ELb0ELi128EEEEEEEEEvNT_6ParamsE)
        /*06bc*/ 	.word	0x00000000


	//----- nvinfo : EIATTR_MIN_STACK_SIZE
	.align		4
.L_298:
        /*06c0*/ 	.byte	0x04, 0x12
        /*06c2*/ 	.short	(.L_300 - .L_299)
	.align		4
.L_299:
        /*06c4*/ 	.word	index@(_ZN7cutlass13device_kernelIN5flash19enable_sm80_to_sm89INS1_16FlashAttnBwdSm80INS1_25CollectiveMainloopBwdSm80ILi2ELi2EN4cute5tupleIJNS5_1CILi64EEENS7_ILi128EEES9_EEENS_6half_tEfNS_4arch4Sm80ELb0ELb1ELb0ELb1ELb1ELb0ELb0ELb0ELi2ELi2ELi2ELi2ELb0EEENS1_21CollectiveEpilogueBwdISA_SB_SD_Li256ELb1ELb0ELi4EEENS1_19SingleTileSchedulerILb1ELb0ELb0ELi128EEEEEEEEEvNT_6ParamsE)
        /*06c8*/ 	.word	0x00000000


	//----- nvinfo : EIATTR_MIN_STACK_SIZE
	.align		4
.L_300:
        /*06cc*/ 	.byte	0x04, 0x12
        /*06ce*/ 	.short	(.L_302 - .L_301)
	.align		4
.L_301:
        /*06d0*/ 	.word	index@(_ZN7cutlass13device_kernelIN5flash19enable_sm80_to_sm89INS1_16FlashAttnBwdSm80INS1_25CollectiveMainloopBwdSm80ILi2ELi2EN4cute5tupleIJNS5_1CILi64EEENS7_ILi128EEES9_EEENS_6half_tEfNS_4arch4Sm80ELb0ELb1ELb0ELb1ELb0ELb0ELb0ELb0ELi2ELi2ELi2ELi2ELb0EEENS1_24CollectiveEpilogueBwdGQAISA_fSD_Li256ELb1ELb0EEENS1_19SingleTileSchedulerILb1ELb0ELb0ELi128EEEEEEEEEvNT_6ParamsE)
        /*06d4*/ 	.word	0x00000000


	//----- nvinfo : EIATTR_MIN_STACK_SIZE
	.align		4
.L_302:
        /*06d8*/ 	.byte	0x04, 0x12
        /*06da*/ 	.short	(.L_304 - .L_303)
	.align		4
.L_303:
        /*06dc*/ 	.word	index@(_ZN7cutlass13device_kernelIN5flash19enable_sm80_to_sm89INS1_16FlashAttnBwdSm80INS1_25CollectiveMainloopBwdSm80ILi2ELi2EN4cute5tupleIJNS5_1CILi64EEENS7_ILi128EEES9_EEENS_6half_tEfNS_4arch4Sm80ELb0ELb1ELb0ELb1ELb1ELb0ELb0ELb0ELi2ELi2ELi2ELi2ELb0EEENS1_24CollectiveEpilogueBwdGQAISA_fSD_Li256ELb1ELb1EEENS1_19SingleTileSchedulerILb1ELb0ELb0ELi128EEEEEEEEEvNT_6ParamsE)
        /*06e0*/ 	.word	0x00000000


	//----- nvinfo : EIATTR_MIN_STACK_SIZE
	.align		4
.L_304:
        /*06e4*/ 	.byte	0x04, 0x12
        /*06e6*/ 	.short	(.L_306 - .L_305)
	.align		4
.L_305:
        /*06e8*/ 	.word	index@(_ZN7cutlass13device_kernelIN5flash19enable_sm80_to_sm89INS1_16FlashAttnBwdSm80INS1_25CollectiveMainloopBwdSm80ILi2ELi2EN4cute5tupleIJNS5_1CILi64EEENS7_ILi128EEES9_EEENS_6half_tEfNS_4arch4Sm80ELb1ELb0ELb0ELb0ELb0ELb0ELb0ELb0ELi2ELi2ELi2ELi2ELb0EEENS1_21CollectiveEpilogueBwdISA_SB_SD_Li256ELb0ELb0ELi4EEENS1_25SingleTileBwdLPTSchedulerILb0ELi128ELb0EEEEEEEEEvNT_6ParamsE)
        /*06ec*/ 	.word	0x00000000


	//----- nvinfo : EIATTR_MIN_STACK_SIZE
	.align		4
.L_306:
        /*06f0*/ 	.byte	0x04, 0x12
        /*06f2*/ 	.short	(.L_308 - .L_307)
	.align		4
.L_307:
        /*06f4*/ 	.word	index@(_ZN7cutlass13device_kernelIN5flash19enable_sm80_to_sm89INS1_16FlashAttnBwdSm80INS1_25CollectiveMainloopBwdSm80ILi2ELi2EN4cute5tupleIJNS5_1CILi64EEENS7_ILi128EEES9_EEENS_6half_tEfNS_4arch4Sm80ELb1ELb0ELb0ELb0ELb1ELb0ELb0ELb0ELi2ELi2ELi2ELi2ELb0EEENS1_21CollectiveEpilogueBwdISA_SB_SD_Li256ELb0ELb0ELi4EEENS1_25SingleTileBwdLPTSchedulerILb0ELi128ELb1EEEEEEEEEvNT_6ParamsE)
        /*06f8*/ 	.word	0x00000000


	//----- nvinfo : EIATTR_MIN_STACK_SIZE
	.align		4
.L_308:
        /*06fc*/ 	.byte	0x04, 0x12
        /*06fe*/ 	.short	(.L_310 - .L_309)
	.align		4
.L_309:
        /*0700*/ 	.word	index@(_ZN7cutlass13device_kernelIN5flash19enable_sm80_to_sm89INS1_16FlashAttnBwdSm80INS1_25CollectiveMainloopBwdSm80ILi2ELi2EN4cute5tupleIJNS5_1CILi64EEENS7_ILi128EEES9_EEENS_6half_tEfNS_4arch4Sm80ELb1ELb0ELb0ELb0ELb0ELb0ELb0ELb0ELi2ELi2ELi2ELi2ELb0EEENS1_24CollectiveEpilogueBwdGQAISA_fSD_Li256ELb0ELb0EEENS1_25SingleTileBwdLPTSchedulerILb0ELi128ELb0EEEEEEEEEvNT_6ParamsE)
        /*0704*/ 	.word	0x00000000


	//----- nvinfo : EIATTR_MIN_STACK_SIZE
	.align		4
.L_310:
        /*0708*/ 	.byte	0x04, 0x12
        /*070a*/ 	.short	(.L_312 - .L_311)
	.align		4
.L_311:
        /*070c*/ 	.word	index@(_ZN7cutlass13device_kernelIN5flash19enable_sm80_to_sm89INS1_16FlashAttnBwdSm80INS1_25CollectiveMainloopBwdSm80ILi2ELi2EN4cute5tupleIJNS5_1CILi64EEENS7_ILi128EEES9_EEENS_6half_tEfNS_4arch4Sm80ELb1ELb0ELb0ELb0ELb1ELb0ELb0ELb0ELi2ELi2ELi2ELi2ELb0EEENS1_24CollectiveEpilogueBwdGQAISA_fSD_Li256ELb0ELb1EEENS1_25SingleTileBwdLPTSchedulerILb0ELi128ELb1EEEEEEEEEvNT_6ParamsE)
        /*0710*/ 	.word	0x00000000


	//----- nvinfo : EIATTR_MIN_STACK_SIZE
	.align		4
.L_312:
        /*0714*/ 	.byte	0x04, 0x12
        /*0716*/ 	.short	(.L_314 - .L_313)
	.align		4
.L_313:
        /*0718*/ 	.word	index@(_ZN7cutlass13device_kernelIN5flash22FlashAttnBwdPreprocessIN4cute5tupleIJNS3_1CILi64EEENS5_ILi128EEEEEENS_6half_tEfNS_4arch4Sm80ELb1ELb0EEEEEvNT_6ParamsE)
        /*071c*/ 	.word	0x00000000


	//----- nvinfo : EIATTR_MIN_STACK_SIZE
	.align		4
.L_314:
        /*0720*/ 	.byte	0x04, 0x12
        /*0722*/ 	.short	(.L_316 - .L_315)
	.align		4
.L_315:
        /*0724*/ 	.word	index@(_ZN7cutlass13device_kernelIN5flash19enable_sm80_to_sm89INS1_16FlashAttnBwdSm80INS1_25CollectiveMainloopBwdSm80ILi2ELi2EN4cute5tupleIJNS5_1CILi64EEENS7_ILi128EEES9_EEENS_6half_tEfNS_4arch4Sm80ELb1ELb0ELb0ELb1ELb0ELb0ELb0ELb0ELi2ELi2ELi2ELi2ELb0EEENS1_21CollectiveEpilogueBwdISA_SB_SD_Li256ELb1ELb0ELi4EEENS1_25SingleTileBwdLPTSchedulerILb1ELi128ELb0EEEEEEEEEvNT_6ParamsE)
        /*0728*/ 	.word	0x00000000


	//----- nvinfo : EIATTR_MIN_STACK_SIZE
	.align		4
.L_316:
        /*072c*/ 	.byte	0x04, 0x12
        /*072e*/ 	.short	(.L_318 - .L_317)
	.align		4
.L_317:
        /*0730*/ 	.word	index@(_ZN7cutlass13device_kernelIN5flash19enable_sm80_to_sm89INS1_16FlashAttnBwdSm80INS1_25CollectiveMainloopBwdSm80ILi2ELi2EN4cute5tupleIJNS5_1CILi64EEENS7_ILi128EEES9_EEENS_6half_tEfNS_4arch4Sm80ELb1ELb0ELb0ELb1ELb1ELb0ELb0ELb0ELi2ELi2ELi2ELi2ELb0EEENS1_21CollectiveEpilogueBwdISA_SB_SD_Li256ELb1ELb0ELi4EEENS1_25SingleTileBwdLPTSchedulerILb1ELi128ELb1EEEEEEEEEvNT_6ParamsE)
        /*0734*/ 	.word	0x00000000


	//----- nvinfo : EIATTR_MIN_STACK_SIZE
	.align		4
.L_318:
        /*0738*/ 	.byte	0x04, 0x12
        /*073a*/ 	.short	(.L_320 - .L_319)
	.align		4
.L_319:
        /*073c*/ 	.word	index@(_ZN7cutlass13device_kernelIN5flash19enable_sm80_to_sm89INS1_16FlashAttnBwdSm80INS1_25CollectiveMainloopBwdSm80ILi2ELi2EN4cute5tupleIJNS5_1CILi64EEENS7_ILi128EEES9_EEENS_6half_tEfNS_4arch4Sm80ELb1ELb0ELb0ELb1ELb0ELb0ELb0ELb0ELi2ELi2ELi2ELi2ELb0EEENS1_24CollectiveEpilogueBwdGQAISA_fSD_Li256ELb1ELb0EEENS1_25SingleTileBwdLPTSchedulerILb1ELi128ELb0EEEEEEEEEvNT_6ParamsE)
        /*0740*/ 	.word	0x00000000


	//----- nvinfo : EIATTR_MIN_STACK_SIZE
	.align		4
.L_320:
        /*0744*/ 	.byte	0x04, 0x12
        /*0746*/ 	.short	(.L_322 - .L_321)
	.align		4
.L_321:
        /*0748*/ 	.word	index@(_ZN7cutlass13device_kernelIN5flash32FlashAttnBwdPostprocessConvertdQIN4cute5tupleIJNS3_1CILi128EEES6_EEENS_6half_tEfNS_4arch4Sm80ELi256ENS3_8TiledMMAINS3_8MMA_AtomIJNS3_28SM80_16x8x16_F32F16F16F32_TNEEEENS3_6LayoutINS4_IJNS5_ILi2EEENS5_ILi4EEENS5_ILi1EEEEEENS4_IJSI_SG_NS5_ILi0EEEEEEEENS4_IJNS5_ILi32EEENS5_ILi64EEENS5_ILi16EEEEEEEELb0EEEEEvNT_6ParamsE)
        /*074c*/ 	.word	0x00000000


	//----- nvinfo : EIATTR_MIN_STACK_SIZE
	.align		4
.L_322:
        /*0750*/ 	.byte	0x04, 0x12
        /*0752*/ 	.short	(.L_324 - .L_323)
	.align		4
.L_323:
        /*0754*/ 	.word	index@(_ZN7cutlass13device_kernelIN5flash32FlashAttnBwdPostprocessConvertdQIN4cute5tupleIJNS3_1CILi64EEENS5_ILi128EEEEEENS_6half_tEfNS_4arch4Sm80ELi256ENS3_8TiledMMAINS3_8MMA_AtomIJNS3_28SM80_16x8x16_F32F16F16F32_TNEEEENS3_6LayoutINS4_IJNS5_ILi2EEENS5_ILi4EEENS5_ILi1EEEEEENS4_IJSJ_SH_NS5_ILi0EEEEEEEENS4_IJNS5_ILi32EEES6_NS5_ILi16EEEEEEEELb0EEEEEvNT_6ParamsE)
        /*0758*/ 	.word	0x00000000


	//----- nvinfo : EIATTR_MIN_STACK_SIZE
	.align		4
.L_324:
        /*075c*/ 	.byte	0x04, 0x12
        /*075e*/ 	.short	(.L_326 - .L_325)
	.align		4
.L_325:
        /*0760*/ 	.word	index@(_ZN7cutlass13device_kernelIN5flash19enable_sm80_to_sm89INS1_16FlashAttnBwdSm80INS1_25CollectiveMainloopBwdSm80ILi2ELi2EN4cute5tupleIJNS5_1CILi64EEENS7_ILi128EEES9_EEENS_6half_tEfNS_4arch4Sm80ELb1ELb0ELb0ELb1ELb1ELb0ELb0ELb0ELi2ELi2ELi2ELi2ELb0EEENS1_24CollectiveEpilogueBwdGQAISA_fSD_Li256ELb1ELb1EEENS1_25SingleTileBwdLPTSchedulerILb1ELi128ELb1EEEEEEEEEvNT_6ParamsE)
        /*0764*/ 	.word	0x00000000


	//----- nvinfo : EIATTR_MIN_STACK_SIZE
	.align		4
.L_326:
        /*0768*/ 	.byte	0x04, 0x12
        /*076a*/ 	.short	(.L_328 - .L_327)
	.align		4
.L_327:
        /*076c*/ 	.word	index@(_ZN7cutlass13device_kernelIN5flash22FlashAttnBwdPreprocessIN4cute5tupleIJNS3_1CILi64EEENS5_ILi128EEEEEENS_6half_tEfNS_4arch4Sm80ELb1ELb1EEEEEvNT_6ParamsE)
        /*0770*/ 	.word	0x00000000
.L_328:


//--------------------- .nv.compat                --------------------------
	.section	.nv.compat,"",@"SHT_CUDA_COMPAT_INFO"
	.align	4
        /*0000*/ 	.byte	0x02, 0x09, 0x01, 0x00, 0x02, 0x02, 0x01, 0x00, 0x02, 0x05, 0x05, 0x00, 0x03, 0x07, 0x01, 0x01
        /*0010*/ 	.byte	0x02, 0x03, 0x00, 0x00, 0x02, 0x06, 0x01, 0x00, 0x04, 0x0b, 0x08, 0x00, 0x00, 0x00, 0x00, 0x00
        /*0020*/ 	.byte	0x00, 0x00, 0x00, 0x00


//--------------------- .nv.info._ZN7cutlass13device_kernelIN5flash19enable_sm80_to_sm89INS1_16FlashAttnBwdSm80INS1_25CollectiveMainloopBwdSm80ILi2ELi1EN4cute5tupleIJNS5_1CILi64EEENS7_ILi96EEENS7_ILi128EEEEEENS_6half_tEfNS_4arch4Sm80ELb0ELb0ELb0ELb0ELb0ELb0ELb0ELb0ELi2ELi2ELi2ELi2ELb1EEENS1_21CollectiveEpilogueBwdISB_SC_SE_Li256ELb0ELb0ELi4EEENS1_19SingleTileSchedulerILb0ELb0ELb0ELi96EEEEEEEEEvNT_6ParamsE --------------------------
	.section	.nv.info._ZN7cutlass13device_kernelIN5flash19enable_sm80_to_sm89INS1_16FlashAttnBwdSm80INS1_25CollectiveMainloopBwdSm80ILi2ELi1EN4cute5tupleIJNS5_1CILi64EEENS7_ILi96EEENS7_ILi128EEEEEENS_6half_tEfNS_4arch4Sm80ELb0ELb0ELb0ELb0ELb0ELb0ELb0ELb0ELi2ELi2ELi2ELi2ELb1EEENS1_21CollectiveEpilogueBwdISB_SC_SE_Li256ELb0ELb0ELi4EEENS1_19SingleTileSchedulerILb0ELb0ELb0ELi96EEEEEEEEEvNT_6ParamsE,"",@"SHT_CUDA_INFO"
	.sectionflags	@""
	.align	4


	//----- nvinfo : EIATTR_CUDA_API_VERSION
	.align		4
        /*0000*/ 	.byte	0x04, 0x37
        /*0002*/ 	.short	(.L_330 - .L_329)
.L_329:
        /*0004*/ 	.word	0x00000082


	//----- nvinfo : EIATTR_KPARAM_INFO
	.align		4
.L_330:
        /*0008*/ 	.byte	0x04, 0x17
        /*000a*/ 	.short	(.L_332 - .L_331)
.L_331:
        /*000c*/ 	.word	0x00000000
        /*0010*/ 	.short	0x0000
        /*0012*/ 	.short	0x0000
        /*0014*/ 	.byte	0x00, 0xf0, 0xc1, 0x09


	//----- nvinfo : EIATTR_SPARSE_MMA_MASK
	.align		4
.L_332:
        /*0018*/ 	.byte	0x03, 0x50
        /*001a*/ 	.short	0x0000


	//----- nvinfo : EIATTR_MAXREG_COUNT
	.align		4
        /*001c*/ 	.byte	0x03, 0x1b
        /*001e*/ 	.short	0x00ff


	//----- nvinfo : EIATTR_MERCURY_ISA_VERSION
	.align		4
        /*0020*/ 	.byte	0x03, 0x5f
        /*0022*/ 	.short	0x0101


	//----- nvinfo : EIATTR_VRC_CTA_INIT_COUNT
	.align		4
        /*0024*/ 	.byte	0x02, 0x4a
	.zero		1
	.zero		1


	//----- nvinfo : EIATTR_EXIT_INSTR_OFFSETS
	.align		4
        /*0028*/ 	.byte	0x04, 0x1c
        /*002a*/ 	.short	(.L_334 - .L_333)


	//   ....[0]....
.L_333:
        /*002c*/ 	.word	0x00000010


	//----- nvinfo : EIATTR_MAX_THREADS
	.align		4
.L_334:
        /*0030*/ 	.byte	0x04, 0x05
        /*0032*/ 	.short	(.L_336 - .L_335)
.L_335:
        /*0034*/ 	.word	0x00000100
        /*0038*/ 	.word	0x00000001
        /*003c*/ 	.word	0x00000001


	//----- nvinfo : EIATTR_CBANK_PARAM_SIZE
	.align		4
.L_336:
        /*0040*/ 	.byte	0x03, 0x19
        /*0042*/ 	.short	0x0270


	//----- nvinfo : EIATTR_PARAM_CBANK
	.align		4
        /*0044*/ 	.byte	0x04, 0x0a
        /*0046*/ 	.short	(.L_338 - .L_337)
	.align		4
.L_337:
        /*0048*/ 	.word	index@(.nv.constant0._ZN7cutlass13device_kernelIN5flash19enable_sm80_to_sm89INS1_16FlashAttnBwdSm80INS1_25CollectiveMainloopBwdSm80ILi2ELi1EN4cute5tupleIJNS5_1CILi64EEENS7_ILi96EEENS7_ILi128EEEEEENS_6half_tEfNS_4arch4Sm80ELb0ELb0ELb0ELb0ELb0ELb0ELb0ELb0ELi2ELi2ELi2ELi2ELb1EEENS1_21CollectiveEpilogueBwdISB_SC_SE_Li256ELb0ELb0ELi4EEENS1_19SingleTileSchedulerILb0ELb0ELb0ELi96EEEEEEEEEvNT_6ParamsE)
        /*004c*/ 	.short	0x0380
        /*004e*/ 	.short	0x0270


	//----- nvinfo : EIATTR_SW_WAR
	.align		4
.L_338:
        /*0050*/ 	.byte	0x04, 0x36
        /*0052*/ 	.short	(.L_340 - .L_339)
.L_339:
        /*0054*/ 	.word	0x00000008
.L_340:


//--------------------- .nv.info._ZN7cutlass13device_kernelIN5flash19enable_sm80_to_sm89INS1_16FlashAttnBwdSm80INS1_25CollectiveMainloopBwdSm80ILi2ELi1EN4cute5tupleIJNS5_1CILi64EEENS7_ILi96EEENS7_ILi128EEEEEENS_6half_tEfNS_4arch4Sm80ELb0ELb0ELb0ELb0ELb1ELb0ELb0ELb0ELi2ELi2ELi2ELi2ELb1EEENS1_21CollectiveEpilogueBwdISB_SC_SE_Li256ELb0ELb0ELi4EEENS1_19SingleTileSchedulerILb0ELb0ELb0ELi96EEEEEEEEEvNT_6ParamsE --------------------------
	.section	.nv.info._ZN7cutlass13device_kernelIN5flash19enable_sm80_to_sm89INS1_16FlashAttnBwdSm80INS1_25CollectiveMainloopBwdSm80ILi2ELi1EN4cute5tupleIJNS5_1CILi64EEENS7_ILi96EEENS7_ILi128EEEEEENS_6half_tEfNS_4arch4Sm80ELb0ELb0ELb0ELb0ELb1ELb0ELb0ELb0ELi2ELi2ELi2ELi2ELb1EEENS1_21CollectiveEpilogueBwdISB_SC_SE_Li256ELb0ELb0ELi4EEENS1_19SingleTileSchedulerILb0ELb0ELb0ELi96EEEEEEEEEvNT_6ParamsE,"",@"SHT_CUDA_INFO"
	.sectionflags	@""
	.align	4


	//----- nvinfo : EIATTR_CUDA_API_VERSION
	.align		4
        /*0000*/ 	.byte	0x04, 0x37
        /*0002*/ 	.short	(.L_342 - .L_341)
.L_341:
        /*0004*/ 	.word	0x00000082


	//----- nvinfo : EIATTR_KPARAM_INFO
	.align		4
.L_342:
        /*0008*/ 	.byte	0x04, 0x17
        /*000a*/ 	.short	(.L_344 - .L_343)
.L_343:
        /*000c*/ 	.word	0x00000000
        /*0010*/ 	.short	0x0000
        /*0012*/ 	.short	0x0000
        /*0014*/ 	.byte	0x00, 0xf0, 0xc1, 0x09


	//----- nvinfo : EIATTR_SPARSE_MMA_MASK
	.align		4
.L_344:
        /*0018*/ 	.byte	0x03, 0x50
        /*001a*/ 	.short	0x0000


	//----- nvinfo : EIATTR_MAXREG_COUNT
	.align		4
        /*001c*/ 	.byte	0x03, 0x1b
        /*001e*/ 	.short	0x00ff


	//----- nvinfo : EIATTR_MERCURY_ISA_VERSION
	.align		4
        /*0020*/ 	.byte	0x03, 0x5f
        /*0022*/ 	.short	0x0101


	//----- nvinfo : EIATTR_VRC_CTA_INIT_COUNT
	.align		4
        /*0024*/ 	.byte	0x02, 0x4a
	.zero		1
	.zero		1


	//----- nvinfo : EIATTR_EXIT_INSTR_OFFSETS
	.align		4
        /*0028*/ 	.byte	0x04, 0x1c
        /*002a*/ 	.short	(.L_346 - .L_345)


	//   ....[0]....
.L_345:
        /*002c*/ 	.word	0x00000010


	//----- nvinfo : EIATTR_MAX_THREADS
	.align		4
.L_346:
        /*0030*/ 	.byte	0x04, 0x05
        /*0032*/ 	.short	(.L_348 - .L_347)
.L_347:
        /*0034*/ 	.word	0x00000100
        /*0038*/ 	.word	0x00000001
        /*003c*/ 	.word	0x00000001


	//----- nvinfo : EIATTR_CBANK_PARAM_SIZE
	.align		4
.L_348:
        /*0040*/ 	.byte	0x03, 0x19
        /*0042*/ 	.short	0x0270


	//----- nvinfo : EIATTR_PARAM_CBANK
	.align		4
        /*0044*/ 	.byte	0x04, 0x0a
        /*0046*/ 	.short	(.L_350 - .L_349)
	.align		4
.L_349:
        /*0048*/ 	.word	index@(.nv.constant0._ZN7cutlass13device_kernelIN5flash19enable_sm80_to_sm89INS1_16FlashAttnBwdSm80INS1_25CollectiveMainloopBwdSm80ILi2ELi1EN4cute5tupleIJNS5_1CILi64EEENS7_ILi96EEENS7_ILi128EEEEEENS_6half_tEfNS_4arch4Sm80ELb0ELb0ELb0ELb0ELb1ELb0ELb0ELb0ELi2ELi2ELi2ELi2ELb1EEENS1_21CollectiveEpilogueBwdISB_SC_SE_Li256ELb0ELb0ELi4EEENS1_19SingleTileSchedulerILb0ELb0ELb0ELi96EEEEEEEEEvNT_6ParamsE)
        /*004c*/ 	.short	0x0380
        /*004e*/ 	.short	0x0270


	//----- nvinfo : EIATTR_SW_WAR
	.align		4
.L_350:
        /*0050*/ 	.byte	0x04, 0x36
        /*0052*/ 	.short	(.L_352 - .L_351)
.L_351:
        /*0054*/ 	.word	0x00000008
.L_352:


//--------------------- .nv.info._ZN7cutlass13device_kernelIN5flash19enable_sm80_to_sm89INS1_16FlashAttnBwdSm80INS1_25CollectiveMainloopBwdSm80ILi2ELi1EN4cute5tupleIJNS5_1CILi64EEENS7_ILi96EEENS7_ILi128EEEEEENS_6half_tEfNS_4arch4Sm80ELb0ELb0ELb0ELb0ELb0ELb0ELb0ELb0ELi2ELi2ELi2ELi2ELb1EEENS1_24CollectiveEpilogueBwdGQAISB_fSE_Li256ELb0ELb0EEENS1_19SingleTileSchedulerILb0ELb0ELb0ELi96EEEEEEEEEvNT_6ParamsE --------------------------
	.section	.nv.info._ZN7cutlass13device_kernelIN5flash19enable_sm80_to_sm89INS1_16FlashAttnBwdSm80INS1_25CollectiveMainloopBwdSm80ILi2ELi1EN4cute5tupleIJNS5_1CILi64EEENS7_ILi96EEENS7_ILi128EEEEEENS_6half_tEfNS_4arch4Sm80ELb0ELb0ELb0ELb0ELb0ELb0ELb0ELb0ELi2ELi2ELi2ELi2ELb1EEENS1_24CollectiveEpilogueBwdGQAISB_fSE_Li256ELb0ELb0EEENS1_19SingleTileSchedulerILb0ELb0ELb0ELi96EEEEEEEEEvNT_6ParamsE,"",@"SHT_CUDA_INFO"
	.sectionflags	@""
	.align	4


	//----- nvinfo : EIATTR_CUDA_API_VERSION
	.align		4
        /*0000*/ 	.byte	0x04, 0x37
        /*0002*/ 	.short	(.L_354 - .L_353)
.L_353:
        /*0004*/ 	.word	0x00000082


	//----- nvinfo : EIATTR_KPARAM_INFO
	.align		4
.L_354:
        /*0008*/ 	.byte	0x04, 0x17
        /*000a*/ 	.short	(.L_356 - .L_355)
.L_355:
        /*000c*/ 	.word	0x00000000
        /*0010*/ 	.short	0x0000
        /*0012*/ 	.short	0x0000
        /*0014*/ 	.byte	0x00, 0xf0, 0xe1, 0x09


	//----- nvinfo : EIATTR_SPARSE_MMA_MASK
	.align		4
.L_356:
        /*0018*/ 	.byte	0x03, 0x50
        /*001a*/ 	.short	0x0000


	//----- nvinfo : EIATTR_MAXREG_COUNT
	.align		4
        /*001c*/ 	.byte	0x03, 0x1b
        /*001e*/ 	.short	0x00ff


	//----- nvinfo : EIATTR_MERCURY_ISA_VERSION
	.align		4
        /*0020*/ 	.byte	0x03, 0x5f
        /*0022*/ 	.short	0x0101


	//----- nvinfo : EIATTR_VRC_CTA_INIT_COUNT
	.align		4
        /*0024*/ 	.byte	0x02, 0x4a
	.zero		1
	.zero		1


	//----- nvinfo : EIATTR_EXIT_INSTR_OFFSETS
	.align		4
        /*0028*/ 	.byte	0x04, 0x1c
        /*002a*/ 	.short	(.L_358 - .L_357)


	//   ....[0]....
.L_357:
        /*002c*/ 	.word	0x00000010


	//----- nvinfo : EIATTR_MAX_THREADS
	.align		4
.L_358:
        /*0030*/ 	.byte	0x04, 0x05
        /*0032*/ 	.short	(.L_360 - .L_359)
.L_359:
        /*0034*/ 	.word	0x00000100
        /*0038*/ 	.word	0x00000001
        /*003c*/ 	.word	0x00000001


	//----- nvinfo : EIATTR_CBANK_PARAM_SIZE
	.align		4
.L_360:
        /*0040*/ 	.byte	0x03, 0x19
        /*0042*/ 	.short	0x0278


	//----- nvinfo : EIATTR_PARAM_CBANK
	.align		4
        /*0044*/ 	.byte	0x04, 0x0a
        /*0046*/ 	.short	(.L_362 - .L_361)
	.align		4
.L_361:
        /*0048*/ 	.word	index@(.nv.constant0._ZN7cutlass13device_kernelIN5flash19enable_sm80_to_sm89INS1_16FlashAttnBwdSm80INS1_25CollectiveMainloopBwdSm80ILi2ELi1EN4cute5tupleIJNS5_1CILi64EEENS7_ILi96EEENS7_ILi128EEEEEENS_6half_tEfNS_4arch4Sm80ELb0ELb0ELb0ELb0ELb0ELb0ELb0ELb0ELi2ELi2ELi2ELi2ELb1EEENS1_24CollectiveEpilogueBwdGQAISB_fSE_Li256ELb0ELb0EEENS1_19SingleTileSchedulerILb0ELb0ELb0ELi96EEEEEEEEEvNT_6ParamsE)
        /*004c*/ 	.short	0x0380
        /*004e*/ 	.short	0x0278


	//----- nvinfo : EIATTR_SW_WAR
	.align		4
.L_362:
        /*0050*/ 	.byte	0x04, 0x36
        /*0052*/ 	.short	(.L_364 - .L_363)
.L_363:
        /*0054*/ 	.word	0x00000008
.L_364:


//--------------------- .nv.info._ZN7cutlass13device_kernelIN5flash19enable_sm80_to_sm89INS1_16FlashAttnBwdSm80INS1_25CollectiveMainloopBwdSm80ILi2ELi1EN4cute5tupleIJNS5_1CILi64EEENS7_ILi96EEENS7_ILi128EEEEEENS_6half_tEfNS_4arch4Sm80ELb0ELb0ELb0ELb0ELb1ELb0ELb0ELb0ELi2ELi2ELi2ELi2ELb1EEENS1_24CollectiveEpilogueBwdGQAISB_fSE_Li256ELb0ELb1EEENS1_19SingleTileSchedulerILb0ELb0ELb0ELi96EEEEEEEEEvNT_6ParamsE --------------------------
	.section	.nv.info._ZN7cutlass13device_kernelIN5flash19enable_sm80_to_sm89INS1_16FlashAttnBwdSm80INS1_25CollectiveMainloopBwdSm80ILi2ELi1EN4cute5tupleIJNS5_1CILi64EEENS7_ILi96EEENS7_ILi128EEEEEENS_6half_tEfNS_4arch4Sm80ELb0ELb0ELb0ELb0ELb1ELb0ELb0ELb0ELi2ELi2ELi2ELi2ELb1EEENS1_24CollectiveEpilogueBwdGQAISB_fSE_Li256ELb0ELb1EEENS1_19SingleTileSchedulerILb0ELb0ELb0ELi96EEEEEEEEEvNT_6ParamsE,"",@"SHT_CUDA_INFO"
	.sectionflags	@""
	.align	4


	//----- nvinfo : EIATTR_CUDA_API_VERSION
	.align		4
        /*0000*/ 	.byte	0x04, 0x37
        /*0002*/ 	.short	(.L_366 - .L_365)
.L_365:
        /*0004*/ 	.word	0x00000082


	//----- nvinfo : EIATTR_KPARAM_INFO
	.align		4
.L_366:
        /*0008*/ 	.byte	0x04, 0x17
        /*000a*/ 	.short	(.L_368 - .L_367)
.L_367:
        /*000c*/ 	.word	0x00000000
        /*0010*/ 	.short	0x0000
        /*0012*/ 	.short	0x0000
        /*0014*/ 	.byte	0x00, 0xf0, 0xe1, 0x09


	//----- nvinfo : EIATTR_SPARSE_MMA_MASK
	.align		4
.L_368:
        /*0018*/ 	.byte	0x03, 0x50
        /*001a*/ 	.short	0x0000


	//----- nvinfo : EIATTR_MAXREG_COUNT
	.align		4
        /*001c*/ 	.byte	0x03, 0x1b
        /*001e*/ 	.short	0x00ff


	//----- nvinfo : EIATTR_MERCURY_ISA_VERSION
	.align		4
        /*0020*/ 	.byte	0x03, 0x5f
        /*0022*/ 	.short	0x0101


	//----- nvinfo : EIATTR_VRC_CTA_INIT_COUNT
	.align		4
        /*0024*/ 	.byte	0x02, 0x4a
	.zero		1
	.zero		1


	//----- nvinfo : EIATTR_EXIT_INSTR_OFFSETS
	.align		4
        /*0028*/ 	.byte	0x04, 0x1c
        /*002a*/ 	.short	(.L_370 - .L_369)


	//   ....[0]....
.L_369:
        /*002c*/ 	.word	0x00000010


	//----- nvinfo : EIATTR_MAX_THREADS
	.align		4
.L_370:
        /*0030*/ 	.byte	0x04, 0x05
        /*0032*/ 	.short	(.L_372 - .L_371)
.L_371:
        /*0034*/ 	.word	0x00000100
        /*0038*/ 	.word	0x00000001
        /*003c*/ 	.word	0x00000001


	//----- nvinfo : EIATTR_CBANK_PARAM_SIZE
	.align		4
.L_372:
        /*0040*/ 	.byte	0x03, 0x19
        /*0042*/ 	.short	0x0278


	//----- nvinfo : EIATTR_PARAM_CBANK
	.align		4
        /*0044*/ 	.byte	0x04, 0x0a
        /*0046*/ 	.short	(.L_374 - .L_373)
	.align		4
.L_373:
        /*0048*/ 	.word	index@(.nv.constant0._ZN7cutlass13device_kernelIN5flash19enable_sm80_to_sm89INS1_16FlashAttnBwdSm80INS1_25CollectiveMainloopBwdSm80ILi2ELi1EN4cute5tupleIJNS5_1CILi64EEENS7_ILi96EEENS7_ILi128EEEEEENS_6half_tEfNS_4arch4Sm80ELb0ELb0ELb0ELb0ELb1ELb0ELb0ELb0ELi2ELi2ELi2ELi2ELb1EEENS1_24CollectiveEpilogueBwdGQAISB_fSE_Li256ELb0ELb1EEENS1_19SingleTileSchedulerILb0ELb0ELb0ELi96EEEEEEEEEvNT_6ParamsE)
        /*004c*/ 	.short	0x0380
        /*004e*/ 	.short	0x0278


	//----- nvinfo : EIATTR_SW_WAR
	.align		4
.L_374:
        /*0050*/ 	.byte	0x04, 0x36
        /*0052*/ 	.short	(.L_376 - .L_375)
.L_375:
        /*0054*/ 	.word	0x00000008
.L_376:


//--------------------- .nv.info._ZN7cutlass13device_kernelIN5flash19enable_sm80_to_sm89INS1_16FlashAttnBwdSm80INS1_25CollectiveMainloopBwdSm80ILi2ELi1EN4cute5tupleIJNS5_1CILi64EEENS7_ILi96EEENS7_ILi128EEEEEENS_6half_tEfNS_4arch4Sm80ELb0ELb0ELb0ELb1ELb0ELb0ELb0ELb0ELi2ELi2ELi2ELi2ELb1EEENS1_21CollectiveEpilogueBwdISB_SC_SE_Li256ELb1ELb0ELi4EEENS1_19SingleTileSchedulerILb1ELb0ELb0ELi96EEEEEEEEEvNT_6ParamsE --------------------------
	.section	.nv.info._ZN7cutlass13device_kernelIN5flash19enable_sm80_to_sm89INS1_16FlashAttnBwdSm80INS1_25CollectiveMainloopBwdSm80ILi2ELi1EN4cute5tupleIJNS5_1CILi64EEENS7_ILi96EEENS7_ILi128EEEEEENS_6half_tEfNS_4arch4Sm80ELb0ELb0ELb0ELb1ELb0ELb0ELb0ELb0ELi2ELi2ELi2ELi2ELb1EEENS1_21CollectiveEpilogueBwdISB_SC_SE_Li256ELb1ELb0ELi4EEENS1_19SingleTileSchedulerILb1ELb0ELb0ELi96EEEEEEEEEvNT_6ParamsE,"",@"SHT_CUDA_INFO"
	.sectionflags	@""
	.align	4


	//----- nvinfo : EIATTR_CUDA_API_VERSION
	.align		4
        /*0000*/ 	.byte	0x04, 0x37
        /*0002*/ 	.short	(.L_378 - .L_377)
.L_377:
        /*0004*/ 	.word	0x00000082


	//----- nvinfo : EIATTR_KPARAM_INFO
	.align		4
.L_378:
        /*0008*/ 	.byte	0x04, 0x17
        /*000a*/ 	.short	(.L_380 - .L_379)
.L_379:
        /*000c*/ 	.word	0x00000000
        /*0010*/ 	.short	0x0000
        /*0012*/ 	.short	0x0000
        /*0014*/ 	.byte	0x00, 0xf0, 0xc1, 0x09


	//----- nvinfo : EIATTR_SPARSE_MMA_MASK
	.align		4
.L_380:
        /*0018*/ 	.byte	0x03, 0x50
        /*001a*/ 	.short	0x0000


	//----- nvinfo : EIATTR_MAXREG_COUNT
	.align		4
        /*001c*/ 	.byte	0x03, 0x1b
        /*001e*/ 	.short	0x00ff


	//----- nvinfo : EIATTR_MERCURY_ISA_VERSION
	.align		4
        /*0020*/ 	.byte	0x03, 0x5f
        /*0022*/ 	.short	0x0101


	//----- nvinfo : EIATTR_VRC_CTA_INIT_COUNT
	.align		4
        /*0024*/ 	.byte	0x02, 0x4a
	.zero		1
	.zero		1


	//----- nvinfo : EIATTR_EXIT_INSTR_OFFSETS
	.align		4
        /*0028*/ 	.byte	0x04, 0x1c
        /*002a*/ 	.short	(.L_382 - .L_381)


	//   ....[0]....
.L_381:
        /*002c*/ 	.word	0x00000010


	//----- nvinfo : EIATTR_MAX_THREADS
	.align		4
.L_382:
        /*0030*/ 	.byte	0x04, 0x05
        /*0032*/ 	.short	(.L_384 - .L_383)
.L_383:
        /*0034*/ 	.word	0x00000100
        /*0038*/ 	.word	0x00000001
        /*003c*/ 	.word	0x00000001


	//----- nvinfo : EIATTR_CBANK_PARAM_SIZE
	.align		4
.L_384:
        /*0040*/ 	.byte	0x03, 0x19
        /*0042*/ 	.short	0x0270


	//----- nvinfo : EIATTR_PARAM_CBANK
	.align		4
        /*0044*/ 	.byte	0x04, 0x0a
        /*0046*/ 	.short	(.L_386 - .L_385)
	.align		4
.L_385:
        /*0048*/ 	.word	index@(.nv.constant0._ZN7cutlass13device_kernelIN5flash19enable_sm80_to_sm89INS1_16FlashAttnBwdSm80INS1_25CollectiveMainloopBwdSm80ILi2ELi1EN4cute5tupleIJNS5_1CILi64EEENS7_ILi96EEENS7_ILi128EEEEEENS_6half_tEfNS_4arch4Sm80ELb0ELb0ELb0ELb1ELb0ELb0ELb0ELb0ELi2ELi2ELi2ELi2ELb1EEENS1_21CollectiveEpilogueBwdISB_SC_SE_Li256ELb1ELb0ELi4EEENS1_19SingleTileSchedulerILb1ELb0ELb0ELi96EEEEEEEEEvNT_6ParamsE)
        /*004c*/ 	.short	0x0380
        /*004e*/ 	.short	0x0270


	//----- nvinfo : EIATTR_SW_WAR
	.align		4
.L_386:
        /*0050*/ 	.byte	0x04, 0x36
        /*0052*/ 	.short	(.L_388 - .L_387)
.L_387:
        /*0054*/ 	.word	0x00000008
.L_388:


//--------------------- .nv.info._ZN7cutlass13device_kernelIN5flash19enable_sm80_to_sm89INS1_16FlashAttnBwdSm80INS1_25CollectiveMainloopBwdSm80ILi2ELi1EN4cute5tupleIJNS5_1CILi64EEENS7_ILi96EEENS7_ILi128EEEEEENS_6half_tEfNS_4arch4Sm80ELb0ELb0ELb0ELb1ELb1ELb0ELb0ELb0ELi2ELi2ELi2ELi2ELb1EEENS1_21CollectiveEpilogueBwdISB_SC_SE_Li256ELb1ELb0ELi4EEENS1_19SingleTileSchedulerILb1ELb0ELb0ELi96EEEEEEEEEvNT_6ParamsE --------------------------
	.section	.nv.info._ZN7cutlass13device_kernelIN5flash19enable_sm80_to_sm89INS1_16FlashAttnBwdSm80INS1_25CollectiveMainloopBwdSm80ILi2ELi1EN4cute5tupleIJNS5_1CILi64EEENS7_ILi96EEENS7_ILi128EEEEEENS_6half_tEfNS_4arch4Sm80ELb0ELb0ELb0ELb1ELb1ELb0ELb0ELb0ELi2ELi2ELi2ELi2ELb1EEENS1_21CollectiveEpilogueBwdISB_SC_SE_Li256ELb1ELb0ELi4EEENS1_19SingleTileSchedulerILb1ELb0ELb0ELi96EEEEEEEEEvNT_6ParamsE,"",@"SHT_CUDA_INFO"
	.sectionflags	@""
	.align	4


	//----- nvinfo : EIATTR_CUDA_API_VERSION
	.align		4
        /*0000*/ 	.byte	0x04, 0x37
        /*0002*/ 	.short	(.L_390 - .L_389)
.L_389:
        /*0004*/ 	.word	0x00000082


	//----- nvinfo : EIATTR_KPARAM_INFO
	.align		4
.L_390:
        /*0008*/ 	.byte	0x04, 0x17
        /*000a*/ 	.short	(.L_392 - .L_391)
.L_391:
        /*000c*/ 	.word	0x00000000
        /*0010*/ 	.short	0x0000
        /*0012*/ 	.short	0x0000
        /*0014*/ 	.byte	0x00, 0xf0, 0xc1, 0x09


	//----- nvinfo : EIATTR_SPARSE_MMA_MASK
	.align		4
.L_392:
        /*0018*/ 	.byte	0x03, 0x50
        /*001a*/ 	.short	0x0000


	//----- nvinfo : EIATTR_MAXREG_COUNT
	.align		4
        /*001c*/ 	.byte	0x03, 0x1b
        /*001e*/ 	.short	0x00ff


	//----- nvinfo : EIATTR_MERCURY_ISA_VERSION
	.align		4
        /*0020*/ 	.byte	0x03, 0x5f
        /*0022*/ 	.short	0x0101


	//----- nvinfo : EIATTR_VRC_CTA_INIT_COUNT
	.align		4
        /*0024*/ 	.byte	0x02, 0x4a
	.zero		1
	.zero		1


	//----- nvinfo : EIATTR_EXIT_INSTR_OFFSETS
	.align		4
        /*0028*/ 	.byte	0x04, 0x1c
        /*002a*/ 	.short	(.L_394 - .L_393)


	//   ....[0]....
.L_393:
        /*002c*/ 	.word	0x00000010


	//----- nvinfo : EIATTR_MAX_THREADS
	.align		4
.L_394:
        /*0030*/ 	.byte	0x04, 0x05
        /*0032*/ 	.short	(.L_396 - .L_395)
.L_395:
        /*0034*/ 	.word	0x00000100
        /*0038*/ 	.word	0x00000001
        /*003c*/ 	.word	0x00000001


	//----- nvinfo : EIATTR_CBANK_PARAM_SIZE
	.align		4
.L_396:
        /*0040*/ 	.byte	0x03, 0x19
        /*0042*/ 	.short	0x0270


	//----- nvinfo : EIATTR_PARAM_CBANK
	.align		4
        /*0044*/ 	.byte	0x04, 0x0a
        /*0046*/ 	.short	(.L_398 - .L_397)
	.align		4
.L_397:
        /*0048*/ 	.word	index@(.nv.constant0._ZN7cutlass13device_kernelIN5flash19enable_sm80_to_sm89INS1_16FlashAttnBwdSm80INS1_25CollectiveMainloopBwdSm80ILi2ELi1EN4cute5tupleIJNS5_1CILi64EEENS7_ILi96EEENS7_ILi128EEEEEENS_6half_tEfNS_4arch4Sm80ELb0ELb0ELb0ELb1ELb1ELb0ELb0ELb0ELi2ELi2ELi2ELi2ELb1EEENS1_21CollectiveEpilogueBwdISB_SC_SE_Li256ELb1ELb0ELi4EEENS1_19SingleTileSchedulerILb1ELb0ELb0ELi96EEEEEEEEEvNT_6ParamsE)
        /*004c*/ 	.short	0x0380
        /*004e*/ 	.short	0x0270


	//----- nvinfo : EIATTR_SW_WAR
	.align		4
.L_398:
        /*0050*/ 	.byte	0x04, 0x36
        /*0052*/ 	.short	(.L_400 - .L_399)
.L_399:
        /*0054*/ 	.word	0x00000008
.L_400:


//--------------------- .nv.info._ZN7cutlass13device_kernelIN5flash19enable_sm80_to_sm89INS1_16FlashAttnBwdSm80INS1_25CollectiveMainloopBwdSm80ILi2ELi1EN4cute5tupleIJNS5_1CILi64EEENS7_ILi96EEENS7_ILi128EEEEEENS_6half_tEfNS_4arch4Sm80ELb0ELb0ELb0ELb1ELb0ELb0ELb0ELb0ELi2ELi2ELi2ELi2ELb1EEENS1_24CollectiveEpilogueBwdGQAISB_fSE_Li256ELb1ELb0EEENS1_19SingleTileSchedulerILb1ELb0ELb0ELi96EEEEEEEEEvNT_6ParamsE --------------------------
	.section	.nv.info._ZN7cutlass13device_kernelIN5flash19enable_sm80_to_sm89INS1_16FlashAttnBwdSm80INS1_25CollectiveMainloopBwdSm80ILi2ELi1EN4cute5tupleIJNS5_1CILi64EEENS7_ILi96EEENS7_ILi128EEEEEENS_6half_tEfNS_4arch4Sm80ELb0ELb0ELb0ELb1ELb0ELb0ELb0ELb0ELi2ELi2ELi2ELi2ELb1EEENS1_24CollectiveEpilogueBwdGQAISB_fSE_Li256ELb1ELb0EEENS1_19SingleTileSchedulerILb1ELb0ELb0ELi96EEEEEEEEEvNT_6ParamsE,"",@"SHT_CUDA_INFO"
	.sectionflags	@""
	.align	4


	//----- nvinfo : EIATTR_CUDA_API_VERSION
	.align		4
        /*0000*/ 	.byte	0x04, 0x37
        /*0002*/ 	.short	(.L_402 - .L_401)
.L_401:
        /*0004*/ 	.word	0x00000082


	//----- nvinfo : EIATTR_KPARAM_INFO
	.align		4
.L_402:
        /*0008*/ 	.byte	0x04, 0x17
        /*000a*/ 	.short	(.L_404 - .L_403)
.L_403:
        /*000c*/ 	.word	0x00000000
        /*0010*/ 	.short	0x0000
        /*0012*/ 	.short	0x0000
        /*0014*/ 	.byte	0x00, 0xf0, 0xe1, 0x09


	//----- nvinfo : EIATTR_SPARSE_MMA_MASK
	.align		4
.L_404:
        /*0018*/ 	.byte	0x03, 0x50
        /*001a*/ 	.short	0x0000


	//----- nvinfo : EIATTR_MAXREG_COUNT
	.align		4
        /*001c*/ 	.byte	0x03, 0x1b
        /*001e*/ 	.short	0x00ff


	//----- nvinfo : EIATTR_MERCURY_ISA_VERSION
	.align		4
        /*0020*/ 	.byte	0x03, 0x5f
        /*0022*/ 	.short	0x0101


	//----- nvinfo : EIATTR_VRC_CTA_INIT_COUNT
	.align		4
        /*0024*/ 	.byte	0x02, 0x4a
	.zero		1
	.zero		1


	//----- nvinfo : EIATTR_EXIT_INSTR_OFFSETS
	.align		4
        /*0028*/ 	.byte	0x04, 0x1c
        /*002a*/ 	.short	(.L_406 - .L_405)


	//   ....[0]....
.L_405:
        /*002c*/ 	.word	0x00000010


	//----- nvinfo : EIATTR_MAX_THREADS
	.align		4
.L_406:
        /*0030*/ 	.byte	0x04, 0x05
        /*0032*/ 	.short	(.L_408 - .L_407)
.L_407:
        /*0034*/ 	.word	0x00000100
        /*0038*/ 	.word	0x00000001
        /*003c*/ 	.word	0x00000001


	//----- nvinfo : EIATTR_CBANK_PARAM_SIZE
	.align		4
.L_408:
        /*0040*/ 	.byte	0x03, 0x19
        /*0042*/ 	.short	0x0278


	//----- nvinfo : EIATTR_PARAM_CBANK
	.align		4
        /*0044*/ 	.byte	0x04, 0x0a
        /*0046*/ 	.short	(.L_410 - .L_409)
	.align		4
.L_409:
        /*0048*/ 	.word	index@(.nv.constant0._ZN7cutlass13device_kernelIN5flash19enable_sm80_to_sm89INS1_16FlashAttnBwdSm80INS1_25CollectiveMainloopBwdSm80ILi2ELi1EN4cute5tupleIJNS5_1CILi64EEENS7_ILi96EEENS7_ILi128EEEEEENS_6half_tEfNS_4arch4Sm80ELb0ELb0ELb0ELb1ELb0ELb0ELb0ELb0ELi2ELi2ELi2ELi2ELb1EEENS1_24CollectiveEpilogueBwdGQAISB_fSE_Li256ELb1ELb0EEENS1_19SingleTileSchedulerILb1ELb0ELb0ELi96EEEEEEEEEvNT_6ParamsE)
        /*004c*/ 	.short	0x0380
        /*004e*/ 	.short	0x0278


	//----- nvinfo : EIATTR_SW_WAR
	.align		4
.L_410:
        /*0050*/ 	.byte	0x04, 0x36
        /*0052*/ 	.short	(.L_412 - .L_411)
.L_411:
        /*0054*/ 	.word	0x00000008
.L_412:


//--------------------- .nv.info._ZN7cutlass13device_kernelIN5flash19enable_sm80_to_sm89INS1_16FlashAttnBwdSm80INS1_25CollectiveMainloopBwdSm80ILi2ELi1EN4cute5tupleIJNS5_1CILi64EEENS7_ILi96EEENS7_ILi128EEEEEENS_6half_tEfNS_4arch4Sm80ELb0ELb0ELb0ELb1ELb1ELb0ELb0ELb0ELi2ELi2ELi2ELi2ELb1EEENS1_24CollectiveEpilogueBwdGQAISB_fSE_Li256ELb1ELb1EEENS1_19SingleTileSchedulerILb1ELb0ELb0ELi96EEEEEEEEEvNT_6ParamsE --------------------------
	.section	.nv.info._ZN7cutlass13device_kernelIN5flash19enable_sm80_to_sm89INS1_16FlashAttnBwdSm80INS1_25CollectiveMainloopBwdSm80ILi2ELi1EN4cute5tupleIJNS5_1CILi64EEENS7_ILi96EEENS7_ILi128EEEEEENS_6half_tEfNS_4arch4Sm80ELb0ELb0ELb0ELb1ELb1ELb0ELb0ELb0ELi2ELi2ELi2ELi2ELb1EEENS1_24CollectiveEpilogueBwdGQAISB_fSE_Li256ELb1ELb1EEENS1_19SingleTileSchedulerILb1ELb0ELb0ELi96EEEEEEEEEvNT_6ParamsE,"",@"SHT_CUDA_INFO"
	.sectionflags	@""
	.align	4


	//----- nvinfo : EIATTR_CUDA_API_VERSION
	.align		4
        /*0000*/ 	.byte	0x04, 0x37
        /*0002*/ 	.short	(.L_414 - .L_413)
.L_413:
        /*0004*/ 	.word	0x00000082


	//----- nvinfo : EIATTR_KPARAM_INFO
	.align		4
.L_414:
        /*0008*/ 	.byte	0x04, 0x17
        /*000a*/ 	.short	(.L_416 - .L_415)
.L_415:
        /*000c*/ 	.word	0x00000000
        /*0010*/ 	.short	0x0000
        /*0012*/ 	.short	0x0000
        /*0014*/ 	.byte	0x00, 0xf0, 0xe1, 0x09


	//----- nvinfo : EIATTR_SPARSE_MMA_MASK
	.align		4
.L_416:
        /*0018*/ 	.byte	0x03, 0x50
        /*001a*/ 	.short	0x0000


	//----- nvinfo : EIATTR_MAXREG_COUNT
	.align		4
        /*001c*/ 	.byte	0x03, 0x1b
        /*001e*/ 	.short	0x00ff


	//----- nvinfo : EIATTR_MERCURY_ISA_VERSION
	.align		4
        /*0020*/ 	.byte	0x03, 0x5f
        /*0022*/ 	.short	0x0101


	//----- nvinfo : EIATTR_VRC_CTA_INIT_COUNT
	.align		4
        /*0024*/ 	.byte	0x02, 0x4a
	.zero		1
	.zero		1


	//----- nvinfo : EIATTR_EXIT_INSTR_OFFSETS
	.align		4
        /*0028*/ 	.byte	0x04, 0x1c
        /*002a*/ 	.short	(.L_418 - .L_417)


	//   ....[0]....
.L_417:
        /*002c*/ 	.word	0x00000010


	//----- nvinfo : EIATTR_MAX_THREADS
	.align		4
.L_418:
        /*0030*/ 	.byte	0x04, 0x05
        /*0032*/ 	.short	(.L_420 - .L_419)
.L_419:
        /*0034*/ 	.word	0x00000100
        /*0038*/ 	.word	0x00000001
        /*003c*/ 	.word	0x00000001


	//----- nvinfo : EIATTR_CBANK_PARAM_SIZE
	.align		4
.L_420:
        /*0040*/ 	.byte	0x03, 0x19
        /*0042*/ 	.short	0x0278


	//----- nvinfo : EIATTR_PARAM_CBANK
	.align		4
        /*0044*/ 	.byte	0x04, 0x0a
        /*0046*/ 	.short	(.L_422 - .L_421)
	.align		4
.L_421:
        /*0048*/ 	.word	index@(.nv.constant0._ZN7cutlass13device_kernelIN5flash19enable_sm80_to_sm89INS1_16FlashAttnBwdSm80INS1_25CollectiveMainloopBwdSm80ILi2ELi1EN4cute5tupleIJNS5_1CILi64EEENS7_ILi96EEENS7_ILi128EEEEEENS_6half_tEfNS_4arch4Sm80ELb0ELb0ELb0ELb1ELb1ELb0ELb0ELb0ELi2ELi2ELi2ELi2ELb1EEENS1_24CollectiveEpilogueBwdGQAISB_fSE_Li256ELb1ELb1EEENS1_19SingleTileSchedulerILb1ELb0ELb0ELi96EEEEEEEEEvNT_6ParamsE)
        /*004c*/ 	.short	0x0380
        /*004e*/ 	.short	0x0278


	//----- nvinfo : EIATTR_SW_WAR
	.align		4
.L_422:
        /*0050*/ 	.byte	0x04, 0x36
        /*0052*/ 	.short	(.L_424 - .L_423)
.L_423:
        /*0054*/ 	.word	0x00000008
.L_424:


//--------------------- .nv.info._ZN7cutlass13device_kernelIN5flash19enable_sm80_to_sm89INS1_16FlashAttnBwdSm80INS1_25CollectiveMainloopBwdSm80ILi2ELi1EN4cute5tupleIJNS5_1CILi64EEENS7_ILi96EEENS7_ILi128EEEEEENS_6half_tEfNS_4arch4Sm80ELb0ELb1ELb0ELb0ELb0ELb0ELb0ELb0ELi2ELi2ELi2ELi2ELb1EEENS1_21CollectiveEpilogueBwdISB_SC_SE_Li256ELb0ELb0ELi4EEENS1_19SingleTileSchedulerILb0ELb0ELb0ELi96EEEEEEEEEvNT_6ParamsE --------------------------
	.section	.nv.info._ZN7cutlass13device_kernelIN5flash19enable_sm80_to_sm89INS1_16FlashAttnBwdSm80INS1_25CollectiveMainloopBwdSm80ILi2ELi1EN4cute5tupleIJNS5_1CILi64EEENS7_ILi96EEENS7_ILi128EEEEEENS_6half_tEfNS_4arch4Sm80ELb0ELb1ELb0ELb0ELb0ELb0ELb0ELb0ELi2ELi2ELi2ELi2ELb1EEENS1_21CollectiveEpilogueBwdISB_SC_SE_Li256ELb0ELb0ELi4EEENS1_19SingleTileSchedulerILb0ELb0ELb0ELi96EEEEEEEEEvNT_6ParamsE,"",@"SHT_CUDA_INFO"
	.sectionflags	@""
	.align	4


	//----- nvinfo : EIATTR_CUDA_API_VERSION
	.align		4
        /*0000*/ 	.byte	0x04, 0x37
        /*0002*/ 	.short	(.L_426 - .L_425)
.L_425:
        /*0004*/ 	.word	0x00000082


	//----- nvinfo : EIATTR_KPARAM_INFO
	.align		4
.L_426:
        /*0008*/ 	.byte	0x04, 0x17
        /*000a*/ 	.short	(.L_428 - .L_427)
.L_427:
        /*000c*/ 	.word	0x00000000
        /*0010*/ 	.short	0x0000
        /*0012*/ 	.short	0x0000
        /*0014*/ 	.byte	0x00, 0xf0, 0xc1, 0x09


	//----- nvinfo : EIATTR_SPARSE_MMA_MASK
	.align		4
.L_428:
        /*0018*/ 	.byte	0x03, 0x50
        /*001a*/ 	.short	0x0000


	//----- nvinfo : EIATTR_MAXREG_COUNT
	.align		4
        /*001c*/ 	.byte	0x03, 0x1b
        /*001e*/ 	.short	0x00ff


	//----- nvinfo : EIATTR_MERCURY_ISA_VERSION
	.align		4
        /*0020*/ 	.byte	0x03, 0x5f
        /*0022*/ 	.short	0x0101


	//----- nvinfo : EIATTR_VRC_CTA_INIT_COUNT
	.align		4
        /*0024*/ 	.byte	0x02, 0x4a
	.zero		1
	.zero		1


	//----- nvinfo : EIATTR_EXIT_INSTR_OFFSETS
	.align		4
        /*0028*/ 	.byte	0x04, 0x1c
        /*002a*/ 	.short	(.L_430 - .L_429)


	//   ....[0]....
.L_429:
        /*002c*/ 	.word	0x00000010


	//----- nvinfo : EIATTR_MAX_THREADS
	.align		4
.L_430:
        /*0030*/ 	.byte	0x04, 0x05
        /*0032*/ 	.short	(.L_432 - .L_431)
.L_431:
        /*0034*/ 	.word	0x00000100
        /*0038*/ 	.word	0x00000001
        /*003c*/ 	.word	0x00000001


	//----- nvinfo : EIATTR_CBANK_PARAM_SIZE
	.align		4
.L_432:
        /*0040*/ 	.byte	0x03, 0x19
        /*0042*/ 	.short	0x0270


	//----- nvinfo : EIATTR_PARAM_CBANK
	.align		4
        /*0044*/ 	.byte	0x04, 0x0a
        /*0046*/ 	.short	(.L_434 - .L_433)
	.align		4
.L_433:
        /*0048*/ 	.word	index@(.nv.constant0._ZN7cutlass13device_kernelIN5flash19enable_sm80_to_sm89INS1_16FlashAttnBwdSm80INS1_25CollectiveMainloopBwdSm80ILi2ELi1EN4cute5tupleIJNS5_1CILi64EEENS7_ILi96EEENS7_ILi128EEEEEENS_6half_tEfNS_4arch4Sm80ELb0ELb1ELb0ELb0ELb0ELb0ELb0ELb0ELi2ELi2ELi2ELi2ELb1EEENS1_21CollectiveEpilogueBwdISB_SC_SE_Li256ELb0ELb0ELi4EEENS1_19SingleTileSchedulerILb0ELb0ELb0ELi96EEEEEEEEEvNT_6ParamsE)
        /*004c*/ 	.short	0x0380
        /*004e*/ 	.short	0x0270


	//----- nvinfo : EIATTR_SW_WAR
	.align		4
.L_434:
        /*0050*/ 	.byte	0x04, 0x36
        /*0052*/ 	.short	(.L_436 - .L_435)
.L_435:
        /*0054*/ 	.word	0x00000008
.L_436:


//--------------------- .nv.info._ZN7cutlass13device_kernelIN5flash19enable_sm80_to_sm89INS1_16FlashAttnBwdSm80INS1_25CollectiveMainloopBwdSm80ILi2ELi1EN4cute5tupleIJNS5_1CILi64EEENS7_ILi96EEENS7_ILi128EEEEEENS_6half_tEfNS_4arch4Sm80ELb0ELb1ELb0ELb0ELb1ELb0ELb0ELb0ELi2ELi2ELi2ELi2ELb1EEENS1_21CollectiveEpilogueBwdISB_SC_SE_Li256ELb0ELb0ELi4EEENS1_19SingleTileSchedulerILb0ELb0ELb0ELi96EEEEEEEEEvNT_6ParamsE --------------------------
	.section	.nv.info._ZN7cutlass13device_kernelIN5flash19enable_sm80_to_sm89INS1_16FlashAttnBwdSm80INS1_25CollectiveMainloopBwdSm80ILi2ELi1EN4cute5tupleIJNS5_1CILi64EEENS7_ILi96EEENS7_ILi128EEEEEENS_6half_tEfNS_4arch4Sm80ELb0ELb1ELb0ELb0ELb1ELb0ELb0ELb0ELi2ELi2ELi2ELi2ELb1EEENS1_21CollectiveEpilogueBwdISB_SC_SE_Li256ELb0ELb0ELi4EEENS1_19SingleTileSchedulerILb0ELb0ELb0ELi96EEEEEEEEEvNT_6ParamsE,"",@"SHT_CUDA_INFO"
	.sectionflags	@""
	.align	4


	//----- nvinfo : EIATTR_CUDA_API_VERSION
	.align		4
        /*0000*/ 	.byte	0x04, 0x37
        /*0002*/ 	.short	(.L_438 - .L_437)
.L_437:
        /*0004*/ 	.word	0x00000082


	//----- nvinfo : EIATTR_KPARAM_INFO
	.align		4
.L_438:
        /*0008*/ 	.byte	0x04, 0x17
        /*000a*/ 	.short	(.L_440 - .L_439)
.L_439:
        /*000c*/ 	.word	0x00000000
        /*0010*/ 	.short	0x0000
        /*0012*/ 	.short	0x0000
        /*0014*/ 	.byte	0x00, 0xf0, 0xc1, 0x09


	//----- nvinfo : EIATTR_SPARSE_MMA_MASK
	.align		4
.L_440:
        /*0018*/ 	.byte	0x03, 0x50
        /*001a*/ 	.short	0x0000


	//----- nvinfo : EIATTR_MAXREG_COUNT
	.align		4
        /*001c*/ 	.byte	0x03, 0x1b
        /*001e*/ 	.short	0x00ff


	//----- nvinfo : EIATTR_MERCURY_ISA_VERSION
	.align		4
        /*0020*/ 	.byte	0x03, 0x5f
        /*0022*/ 	.short	0x0101


	//----- nvinfo : EIATTR_VRC_CTA_INIT_COUNT
	.align		4
        /*0024*/ 	.byte	0x02, 0x4a
	.zero		1
	.zero		1


	//----- nvinfo : EIATTR_EXIT_INSTR_OFFSETS
	.align		4
        /*0028*/ 	.byte	0x04, 0x1c
        /*002a*/ 	.short	(.L_442 - .L_441)


	//   ....[0]....
.L_441:
        /*002c*/ 	.word	0x00000010


	//----- nvinfo : EIATTR_MAX_THREADS
	.align		4
.L_442:
        /*0030*/ 	.byte	0x04, 0x05
        /*0032*/ 	.short	(.L_444 - .L_443)
.L_443:
        /*0034*/ 	.word	0x00000100
        /*0038*/ 	.word	0x00000001
        /*003c*/ 	.word	0x00000001


	//----- nvinfo : EIATTR_CBANK_PARAM_SIZE
	.align		4
.L_444:
        /*0040*/ 	.byte	0x03, 0x19
        /*0042*/ 	.short	0x0270


	//----- nvinfo : EIATTR_PARAM_CBANK
	.align		4
        /*0044*/ 	.byte	0x04, 0x0a
        /*0046*/ 	.short	(.L_446 - .L_445)
	.align		4
.L_445:
        /*0048*/ 	.word	index@(.nv.constant0._ZN7cutlass13device_kernelIN5flash19enable_sm80_to_sm89INS1_16FlashAttnBwdSm80INS1_25CollectiveMainloopBwdSm80ILi2ELi1EN4cute5tupleIJNS5_1CILi64EEENS7_ILi96EEENS7_ILi128EEEEEENS_6half_tEfNS_4arch4Sm80ELb0ELb1ELb0ELb0ELb1ELb0ELb0ELb0ELi2ELi2ELi2ELi2ELb1EEENS1_21CollectiveEpilogueBwdISB_SC_SE_Li256ELb0ELb0ELi4EEENS1_19SingleTileSchedulerILb0ELb0ELb0ELi96EEEEEEEEEvNT_6ParamsE)
        /*004c*/ 	.short	0x0380
        /*004e*/ 	.short	0x0270


	//----- nvinfo : EIATTR_SW_WAR
	.align		4
.L_446:
        /*0050*/ 	.byte	0x04, 0x36
        /*0052*/ 	.short	(.L_448 - .L_447)
.L_447:
        /*0054*/ 	.word	0x00000008
.L_448:


//--------------------- .nv.info._ZN7cutlass13device_kernelIN5flash19enable_sm80_to_sm89INS1_16FlashAttnBwdSm80INS1_25CollectiveMainloopBwdSm80ILi2ELi1EN4cute5tupleIJNS5_1CILi64EEENS7_ILi96EEENS7_ILi128EEEEEENS_6half_tEfNS_4arch4Sm80ELb0ELb1ELb0ELb0ELb0ELb0ELb0ELb0ELi2ELi2ELi2ELi2ELb1EEENS1_24CollectiveEpilogueBwdGQAISB_fSE_Li256ELb0ELb0EEENS1_19SingleTileSchedulerILb0ELb0ELb0ELi96EEEEEEEEEvNT_6ParamsE --------------------------
	.section	.nv.info._ZN7cutlass13device_kernelIN5flash19enable_sm80_to_sm89INS1_16FlashAttnBwdSm80INS1_25CollectiveMainloopBwdSm80ILi2ELi1EN4cute5tupleIJNS5_1CILi64EEENS7_ILi96EEENS7_ILi128EEEEEENS_6half_tEfNS_4arch4Sm80ELb0ELb1ELb0ELb0ELb0ELb0ELb0ELb0ELi2ELi2ELi2ELi2ELb1EEENS1_24CollectiveEpilogueBwdGQAISB_fSE_Li256ELb0ELb0EEENS1_19SingleTileSchedulerILb0ELb0ELb0ELi96EEEEEEEEEvNT_6ParamsE,"",@"SHT_CUDA_INFO"
	.sectionflags	@""
	.align	4


	//----- nvinfo : EIATTR_CUDA_API_VERSION
	.align		4
        /*0000*/ 	.byte	0x04, 0x37
        /*0002*/ 	.short	(.L_450 - .L_449)
.L_449:
        /*0004*/ 	.word	0x00000082


	//----- nvinfo : EIATTR_KPARAM_INFO
	.align		4
.L_450:
        /*0008*/ 	.byte	0x04, 0x17
        /*000a*/ 	.short	(.L_452 - .L_451)
.L_451:
        /*000c*/ 	.word	0x00000000
        /*0010*/ 	.short	0x0000
        /*0012*/ 	.short	0x0000
        /*0014*/ 	.byte	0x00, 0xf0, 0xe1, 0x09


	//----- nvinfo : EIATTR_SPARSE_MMA_MASK
	.align		4
.L_452:
        /*0018*/ 	.byte	0x03, 0x50
        /*001a*/ 	.short	0x0000


	//----- nvinfo : EIATTR_MAXREG_COUNT
	.align		4
        /*001c*/ 	.byte	0x03, 0x1b
        /*001e*/ 	.short	0x00ff


	//----- nvinfo : EIATTR_MERCURY_ISA_VERSION
	.align		4
        /*0020*/ 	.byte	0x03, 0x5f
        /*0022*/ 	.short	0x0101


	//----- nvinfo : EIATTR_VRC_CTA_INIT_COUNT
	.align		4
        /*0024*/ 	.byte	0x02, 0x4a
	.zero		1
	.zero		1


	//----- nvinfo : EIATTR_EXIT_INSTR_OFFSETS
	.align		4
        /*0028*/ 	.byte	0x04, 0x1c
        /*002a*/ 	.short	(.L_454 - .L_453)


	//   ....[0]....
.L_453:
        /*002c*/ 	.word	0x00000010


	//----- nvinfo : EIATTR_MAX_THREADS
	.align		4
.L_454:
        /*0030*/ 	.byte	0x04, 0x05
        /*0032*/ 	.short	(.L_456 - .L_455)
.L_455:
        /*0034*/ 	.word	0x00000100
        /*0038*/ 	.word	0x00000001
        /*003c*/ 	.word	0x00000001


	//----- nvinfo : EIATTR_CBANK_PARAM_SIZE
	.align		4
.L_456:
        /*0040*/ 	.byte	0x03, 0x19
        /*0042*/ 	.short	0x0278


	//----- nvinfo : EIATTR_PARAM_CBANK
	.align		4
        /*0044*/ 	.byte	0x04, 0x0a
        /*0046*/ 	.short	(.L_458 - .L_457)
	.align		4
.L_457:
        /*0048*/ 	.word	index@(.nv.constant0._ZN7cutlass13device_kernelIN5flash19enable_sm80_to_sm89INS1_16FlashAttnBwdSm80INS1_25CollectiveMainloopBwdSm80ILi2ELi1EN4cute5tupleIJNS5_1CILi64EEENS7_ILi96EEENS7_ILi128EEEEEENS_6half_tEfNS_4arch4Sm80ELb0ELb1ELb0ELb0ELb0ELb0ELb0ELb0ELi2ELi2ELi2ELi2ELb1EEENS1_24CollectiveEpilogueBwdGQAISB_fSE_Li256ELb0ELb0EEENS1_19SingleTileSchedulerILb0ELb0ELb0ELi96EEEEEEEEEvNT_6ParamsE)
        /*004c*/ 	.short	0x0380
        /*004e*/ 	.short	0x0278


	//----- nvinfo : EIATTR_SW_WAR
	.align		4
.L_458:
        /*0050*/ 	.byte	0x04, 0x36
        /*0052*/ 	.short	(.L_460 - .L_459)
.L_459:
        /*0054*/ 	.word	0x00000008
.L_460:


//--------------------- .nv.info._ZN7cutlass13device_kernelIN5flash19enable_sm80_to_sm89INS1_16FlashAttnBwdSm80INS1_25CollectiveMainloopBwdSm80ILi2ELi1EN4cute5tupleIJNS5_1CILi64EEENS7_ILi96EEENS7_ILi128EEEEEENS_6half_tEfNS_4arch4Sm80ELb0ELb1ELb0ELb0ELb1ELb0ELb0ELb0ELi2ELi2ELi2ELi2ELb1EEENS1_24CollectiveEpilogueBwdGQAISB_fSE_Li256ELb0ELb1EEENS1_19SingleTileSchedulerILb0ELb0ELb0ELi96EEEEEEEEEvNT_6ParamsE --------------------------
	.section	.nv.info._ZN7cutlass13device_kernelIN5flash19enable_sm80_to_sm89INS1_16FlashAttnBwdSm80INS1_25CollectiveMainloopBwdSm80ILi2ELi1EN4cute5tupleIJNS5_1CILi64EEENS7_ILi96EEENS7_ILi128EEEEEENS_6half_tEfNS_4arch4Sm80ELb0ELb1ELb0ELb0ELb1ELb0ELb0ELb0ELi2ELi2ELi2ELi2ELb1EEENS1_24CollectiveEpilogueBwdGQAISB_fSE_Li256ELb0ELb1EEENS1_19SingleTileSchedulerILb0ELb0ELb0ELi96EEEEEEEEEvNT_6ParamsE,"",@"SHT_CUDA_INFO"
	.sectionflags	@""
	.align	4


	//----- nvinfo : EIATTR_CUDA_API_VERSION
	.align		4
        /*0000*/ 	.byte	0x04, 0x37
        /*0002*/ 	.short	(.L_462 - .L_461)
.L_461:
        /*0004*/ 	.word	0x00000082


	//----- nvinfo : EIATTR_KPARAM_INFO
	.align		4
.L_462:
        /*0008*/ 	.byte	0x04, 0x17
        /*000a*/ 	.short	(.L_464 - .L_463)
.L_463:
        /*000c*/ 	.word	0x00000000
        /*0010*/ 	.short	0x0000
        /*0012*/ 	.short	0x0000
        /*0014*/ 	.byte	0x00, 0xf0, 0xe1, 0x09


	//----- nvinfo : EIATTR_SPARSE_MMA_MASK
	.align		4
.L_464:
        /*0018*/ 	.byte	0x03, 0x50
        /*001a*/ 	.short	0x0000


	//----- nvinfo : EIATTR_MAXREG_COUNT
	.align		4
        /*001c*/ 	.byte	0x03, 0x1b
        /*001e*/ 	.short	0x00ff


	//----- nvinfo : EIATTR_MERCURY_ISA_VERSION
	.align		4
        /*0020*/ 	.byte	0x03, 0x5f
        /*0022*/ 	.short	0x0101


	//----- nvinfo : EIATTR_VRC_CTA_INIT_COUNT
	.align		4
        /*0024*/ 	.byte	0x02, 0x4a
	.zero		1
	.zero		1


	//----- nvinfo : EIATTR_EXIT_INSTR_OFFSETS
	.align		4
        /*0028*/ 	.byte	0x04, 0x1c
        /*002a*/ 	.short	(.L_466 - .L_465)


	//   ....[0]....
.L_465:
        /*002c*/ 	.word	0x00000010


	//----- nvinfo : EIATTR_MAX_THREADS
	.align		4
.L_466:
        /*0030*/ 	.byte	0x04, 0x05
        /*0032*/ 	.short	(.L_468 - .L_467)
.L_467:
        /*0034*/ 	.word	0x00000100
        /*0038*/ 	.word	0x00000001
        /*003c*/ 	.word	0x00000001


	//----- nvinfo : EIATTR_CBANK_PARAM_SIZE
	.align		4
.L_468:
        /*0040*/ 	.byte	0x03, 0x19
        /*0042*/ 	.short	0x0278


	//----- nvinfo : EIATTR_PARAM_CBANK
	.align		4
        /*0044*/ 	.byte	0x04, 0x0a
        /*0046*/ 	.short	(.L_470 - .L_469)
	.align		4
.L_469:
        /*0048*/ 	.word	index@(.nv.constant0._ZN7cutlass13device_kernelIN5flash19enable_sm80_to_sm89INS1_16FlashAttnBwdSm80INS1_25CollectiveMainloopBwdSm80ILi2ELi1EN4cute5tupleIJNS5_1CILi64EEENS7_ILi96EEENS7_ILi128EEEEEENS_6half_tEfNS_4arch4Sm80ELb0ELb1ELb0ELb0ELb1ELb0ELb0ELb0ELi2ELi2ELi2ELi2ELb1EEENS1_24CollectiveEpilogueBwdGQAISB_fSE_Li256ELb0ELb1EEENS1_19SingleTileSchedulerILb0ELb0ELb0ELi96EEEEEEEEEvNT_6ParamsE)
        /*004c*/ 	.short	0x0380
        /*004e*/ 	.short	0x0278


	//----- nvinfo : EIATTR_SW_WAR
	.align		4
.L_470:
        /*0050*/ 	.byte	0x04, 0x36
        /*0052*/ 	.short	(.L_472 - .L_471)
.L_471:
        /*0054*/ 	.word	0x00000008
.L_472:


//--------------------- .nv.info._ZN7cutlass13device_kernelIN5flash19enable_sm80_to_sm89INS1_16FlashAttnBwdSm80INS1_25CollectiveMainloopBwdSm80ILi2ELi1EN4cute5tupleIJNS5_1CILi64EEENS7_ILi96EEENS7_ILi128EEEEEENS_6half_tEfNS_4arch4Sm80ELb0ELb1ELb0ELb1ELb0ELb0ELb0ELb0ELi2ELi2ELi2ELi2ELb1EEENS1_21CollectiveEpilogueBwdISB_SC_SE_Li256ELb1ELb0ELi4EEENS1_19SingleTileSchedulerILb1ELb0ELb0ELi96EEEEEEEEEvNT_6ParamsE --------------------------
	.section	.nv.info._ZN7cutlass13device_kernelIN5flash19enable_sm80_to_sm89INS1_16FlashAttnBwdSm80INS1_25CollectiveMainloopBwdSm80ILi2ELi1EN4cute5tupleIJNS5_1CILi64EEENS7_ILi96EEENS7_ILi128EEEEEENS_6half_tEfNS_4arch4Sm80ELb0ELb1ELb0ELb1ELb0ELb0ELb0ELb0ELi2ELi2ELi2ELi2ELb1EEENS1_21CollectiveEpilogueBwdISB_SC_SE_Li256ELb1ELb0ELi4EEENS1_19SingleTileSchedulerILb1ELb0ELb0ELi96EEEEEEEEEvNT_6ParamsE,"",@"SHT_CUDA_INFO"
	.sectionflags	@""
	.align	4


	//----- nvinfo : EIATTR_CUDA_API_VERSION
	.align		4
        /*0000*/ 	.byte	0x04, 0x37
        /*0002*/ 	.short	(.L_474 - .L_473)
.L_473:
        /*0004*/ 	.word	0x00000082


	//----- nvinfo : EIATTR_KPARAM_INFO
	.align		4
.L_474:
        /*0008*/ 	.byte	0x04, 0x17
        /*000a*/ 	.short	(.L_476 - .L_475)
.L_475:
        /*000c*/ 	.word	0x00000000
        /*0010*/ 	.short	0x0000
        /*0012*/ 	.short	0x0000
        /*0014*/ 	.byte	0x00, 0xf0, 0xc1, 0x09


	//----- nvinfo : EIATTR_SPARSE_MMA_MASK
	.align		4
.L_476:
        /*0018*/ 	.byte	0x03, 0x50
        /*001a*/ 	.short	0x0000


	//----- nvinfo : EIATTR_MAXREG_COUNT
	.align		4
        /*001c*/ 	.byte	0x03, 0x1b
        /*001e*/ 	.short	0x00ff


	//----- nvinfo : EIATTR_MERCURY_ISA_VERSION
	.align		4
        /*0020*/ 	.byte	0x03, 0x5f
        /*0022*/ 	.short	0x0101


	//----- nvinfo : EIATTR_VRC_CTA_INIT_COUNT
	.align		4
        /*0024*/ 	.byte	0x02, 0x4a
	.zero		1
	.zero		1


	//----- nvinfo : EIATTR_EXIT_INSTR_OFFSETS
	.align		4
        /*0028*/ 	.byte	0x04, 0x1c
        /*002a*/ 	.short	(.L_478 - .L_477)


	//   ....[0]....
.L_477:
        /*002c*/ 	.word	0x00000010


	//----- nvinfo : EIATTR_MAX_THREADS
	.align		4
.L_478:
        /*0030*/ 	.byte	0x04, 0x05
        /*0032*/ 	.short	(.L_480 - .L_479)
.L_479:
        /*0034*/ 	.word	0x00000100
        /*0038*/ 	.word	0x00000001
        /*003c*/ 	.word	0x00000001


	//----- nvinfo : EIATTR_CBANK_PARAM_SIZE
	.align		4
.L_480:
        /*0040*/ 	.byte	0x03, 0x19
        /*0042*/ 	.short	0x0270


	//----- nvinfo : EIATTR_PARAM_CBANK
	.align		4
        /*0044*/ 	.byte	0x04, 0x0a
        /*0046*/ 	.short	(.L_482 - .L_481)
	.align		4
.L_481:
        /*0048*/ 	.word	index@(.nv.constant0._ZN7cutlass13device_kernelIN5flash19enable_sm80_to_sm89INS1_16FlashAttnBwdSm80INS1_25CollectiveMainloopBwdSm80ILi2ELi1EN4cute5tupleIJNS5_1CILi64EEENS7_ILi96EEENS7_ILi128EEEEEENS_6half_tEfNS_4arch4Sm80ELb0ELb1ELb0ELb1ELb0ELb0ELb0ELb0ELi2ELi2ELi2ELi2ELb1EEENS1_21CollectiveEpilogueBwdISB_SC_SE_Li256ELb1ELb0ELi4EEENS1_19SingleTileSchedulerILb1ELb0ELb0ELi96EEEEEEEEEvNT_6ParamsE)
        /*004c*/ 	.short	0x0380
        /*004e*/ 	.short	0x0270


	//----- nvinfo : EIATTR_SW_WAR
	.align		4
.L_482:
        /*0050*/ 	.byte	0x04, 0x36
        /*0052*/ 	.short	(.L_484 - .L_483)
.L_483:
        /*0054*/ 	.word	0x00000008
.L_484:


//--------------------- .nv.info._ZN7cutlass13device_kernelIN5flash19enable_sm80_to_sm89INS1_16FlashAttnBwdSm80INS1_25CollectiveMainloopBwdSm80ILi2ELi1EN4cute5tupleIJNS5_1CILi64EEENS7_ILi96EEENS7_ILi128EEEEEENS_6half_tEfNS_4arch4Sm80ELb0ELb1ELb0ELb1ELb1ELb0ELb0ELb0ELi2ELi2ELi2ELi2ELb1EEENS1_21CollectiveEpilogueBwdISB_SC_SE_Li256ELb1ELb0ELi4EEENS1_19SingleTileSchedulerILb1ELb0ELb0ELi96EEEEEEEEEvNT_6ParamsE --------------------------
	.section	.nv.info._ZN7cutlass13device_kernelIN5flash19enable_sm80_to_sm89INS1_16FlashAttnBwdSm80INS1_25CollectiveMainloopBwdSm80ILi2ELi1EN4cute5tupleIJNS5_1CILi64EEENS7_ILi96EEENS7_ILi128EEEEEENS_6half_tEfNS_4arch4Sm80ELb0ELb1ELb0ELb1ELb1ELb0ELb0ELb0ELi2ELi2ELi2ELi2ELb1EEENS1_21CollectiveEpilogueBwdISB_SC_SE_Li256ELb1ELb0ELi4EEENS1_19SingleTileSchedulerILb1ELb0ELb0ELi96EEEEEEEEEvNT_6ParamsE,"",@"SHT_CUDA_INFO"
	.sectionflags	@""
	.align	4


	//----- nvinfo : EIATTR_CUDA_API_VERSION
	.align		4
        /*0000*/ 	.byte	0x04, 0x37
        /*0002*/ 	.short	(.L_486 - .L_485)
.L_485:
        /*0004*/ 	.word	0x00000082


	//----- nvinfo : EIATTR_KPARAM_INFO
	.align		4
.L_486:
        /*0008*/ 	.byte	0x04, 0x17
        /*000a*/ 	.short	(.L_488 - .L_487)
.L_487:
        /*000c*/ 	.word	0x00000000
        /*0010*/ 	.short	0x0000
        /*0012*/ 	.short	0x0000
        /*0014*/ 	.byte	0x00, 0xf0, 0xc1, 0x09


	//----- nvinfo : EIATTR_SPARSE_MMA_MASK
	.align		4
.L_488:
        /*0018*/ 	.byte	0x03, 0x50
        /*001a*/ 	.short	0x0000


	//----- nvinfo : EIATTR_MAXREG_COUNT
	.align		4
        /*001c*/ 	.byte	0x03, 0x1b
        /*001e*/ 	.short	0x00ff


	//----- nvinfo : EIATTR_MERCURY_ISA_VERSION
	.align		4
        /*0020*/ 	.byte	0x03, 0x5f
        /*0022*/ 	.short	0x0101


	//----- nvinfo : EIATTR_VRC_CTA_INIT_COUNT
	.align		4
        /*0024*/ 	.byte	0x02, 0x4a
	.zero		1
	.zero		1


	//----- nvinfo : EIATTR_EXIT_INSTR_OFFSETS
	.align		4
        /*0028*/ 	.byte	0x04, 0x1c
        /*002a*/ 	.short	(.L_490 - .L_489)


	//   ....[0]....
.L_489:
        /*002c*/ 	.word	0x00000010


	//----- nvinfo : EIATTR_MAX_THREADS
	.align		4
.L_490:
        /*0030*/ 	.byte	0x04, 0x05
        /*0032*/ 	.short	(.L_492 - .L_491)
.L_491:
        /*0034*/ 	.word	0x00000100
        /*0038*/ 	.word	0x00000001
        /*003c*/ 	.word	0x00000001


	//----- nvinfo : EIATTR_CBANK_PARAM_SIZE
	.align		4
.L_492:
        /*0040*/ 	.byte	0x03, 0x19
        /*0042*/ 	.short	0x0270


	//----- nvinfo : EIATTR_PARAM_CBANK
	.align		4
        /*0044*/ 	.byte	0x04, 0x0a
        /*0046*/ 	.short	(.L_494 - .L_493)
	.align		4
.L_493:
        /*0048*/ 	.word	index@(.nv.constant0._ZN7cutlass13device_kernelIN5flash19enable_sm80_to_sm89INS1_16FlashAttnBwdSm80INS1_25CollectiveMainloopBwdSm80ILi2ELi1EN4cute5tupleIJNS5_1CILi64EEENS7_ILi96EEENS7_ILi128EEEEEENS_6half_tEfNS_4arch4Sm80ELb0ELb1ELb0ELb1ELb1ELb0ELb0ELb0ELi2ELi2ELi2ELi2ELb1EEENS1_21CollectiveEpilogueBwdISB_SC_SE_Li256ELb1ELb0ELi4EEENS1_19SingleTileSchedulerILb1ELb0ELb0ELi96EEEEEEEEEvNT_6ParamsE)
        /*004c*/ 	.short	0x0380
        /*004e*/ 	.short	0x0270


	//----- nvinfo : EIATTR_SW_WAR
	.align		4
.L_494:
        /*0050*/ 	.byte	0x04, 0x36
        /*0052*/ 	.short	(.L_496 - .L_495)
.L_495:
        /*0054*/ 	.word	0x00000008
.L_496:


//--------------------- .nv.info._ZN7cutlass13device_kernelIN5flash19enable_sm80_to_sm89INS1_16FlashAttnBwdSm80INS1_25CollectiveMainloopBwdSm80ILi2ELi1EN4cute5tupleIJNS5_1CILi64EEENS7_ILi96EEENS7_ILi128EEEEEENS_6half_tEfNS_4arch4Sm80ELb0ELb1ELb0ELb1ELb0ELb0ELb0ELb0ELi2ELi2ELi2ELi2ELb1EEENS1_24CollectiveEpilogueBwdGQAISB_fSE_Li256ELb1ELb0EEENS1_19SingleTileSchedulerILb1ELb0ELb0ELi96EEEEEEEEEvNT_6ParamsE --------------------------
	.section	.nv.info._ZN7cutlass13device_kernelIN5flash19enable_sm80_to_sm89INS1_16FlashAttnBwdSm80INS1_25CollectiveMainloopBwdSm80ILi2ELi1EN4cute5tupleIJNS5_1CILi64EEENS7_ILi96EEENS7_ILi128EEEEEENS_6half_tEfNS_4arch4Sm80ELb0ELb1ELb0ELb1ELb0ELb0ELb0ELb0ELi2ELi2ELi2ELi2ELb1EEENS1_24CollectiveEpilogueBwdGQAISB_fSE_Li256ELb1ELb0EEENS1_19SingleTileSchedulerILb1ELb0ELb0ELi96EEEEEEEEEvNT_6ParamsE,"",@"SHT_CUDA_INFO"
	.sectionflags	@""
	.align	4


	//----- nvinfo : EIATTR_CUDA_API_VERSION
	.align		4
        /*0000*/ 	.byte	0x04, 0x37
        /*0002*/ 	.short	(.L_498 - .L_497)
.L_497:
        /*0004*/ 	.word	0x00000082


	//----- nvinfo : EIATTR_KPARAM_INFO
	.align		4
.L_498:
        /*0008*/ 	.byte	0x04, 0x17
        /*000a*/ 	.short	(.L_500 - .L_499)
.L_499:
        /*000c*/ 	.word	0x00000000
        /*0010*/ 	.short	0x0000
        /*0012*/ 	.short	0x0000
        /*0014*/ 	.byte	0x00, 0xf0, 0xe1, 0x09


	//----- nvinfo : EIATTR_SPARSE_MMA_MASK
	.align		4
.L_500:
        /*0018*/ 	.byte	0x03, 0x50
        /*001a*/ 	.short	0x0000


	//----- nvinfo : EIATTR_MAXREG_COUNT
	.align		4
        /*001c*/ 	.byte	0x03, 0x1b
        /*001e*/ 	.short	0x00ff


	//----- nvinfo : EIATTR_MERCURY_ISA_VERSION
	.align		4
        /*0020*/ 	.byte	0x03, 0x5f
        /*0022*/ 	.short	0x0101


	//----- nvinfo : EIATTR_VRC_CTA_INIT_COUNT
	.align		4
        /*0024*/ 	.byte	0x02, 0x4a
	.zero		1
	.zero		1


	//----- nvinfo : EIATTR_EXIT_INSTR_OFFSETS
	.align		4
        /*0028*/ 	.byte	0x04, 0x1c
        /*002a*/ 	.short	(.L_502 - .L_501)


	//   ....[0]....
.L_501:
        /*002c*/ 	.word	0x00000010


	//----- nvinfo : EIATTR_MAX_THREADS
	.align		4
.L_502:
        /*0030*/ 	.byte	0x04, 0x05
        /*0032*/ 	.short	(.L_504 - .L_503)
.L_503:
        /*0034*/ 	.word	0x00000100
        /*0038*/ 	.word	0x00000001
        /*003c*/ 	.word	0x00000001


	//----- nvinfo : EIATTR_CBANK_PARAM_SIZE
	.align		4
.L_504:
        /*0040*/ 	.byte	0x03, 0x19
        /*0042*/ 	.short	0x0278


	//----- nvinfo : EIATTR_PARAM_CBANK
	.align		4
        /*0044*/ 	.byte	0x04, 0x0a
        /*0046*/ 	.short	(.L_506 - .L_505)
	.align		4
.L_505:
        /*0048*/ 	.word	index@(.nv.constant0._ZN7cutlass13device_kernelIN5flash19enable_sm80_to_sm89INS1_16FlashAttnBwdSm80INS1_25CollectiveMainloopBwdSm80ILi2ELi1EN4cute5tupleIJNS5_1CILi64EEENS7_ILi96EEENS7_ILi128EEEEEENS_6half_tEfNS_4arch4Sm80ELb0ELb1ELb0ELb1ELb0ELb0ELb0ELb0ELi2ELi2ELi2ELi2ELb1EEENS1_24CollectiveEpilogueBwdGQAISB_fSE_Li256ELb1ELb0EEENS1_19SingleTileSchedulerILb1ELb0ELb0ELi96EEEEEEEEEvNT_6ParamsE)
        /*004c*/ 	.short	0x0380
        /*004e*/ 	.short	0x0278


	//----- nvinfo : EIATTR_SW_WAR
	.align		4
.L_506:
        /*0050*/ 	.byte	0x04, 0x36
        /*0052*/ 	.short	(.L_508 - .L_507)
.L_507:
        /*0054*/ 	.word	0x00000008
.L_508:


//--------------------- .nv.info._ZN7cutlass13device_kernelIN5flash19enable_sm80_to_sm89INS1_16FlashAttnBwdSm80INS1_25CollectiveMainloopBwdSm80ILi2ELi1EN4cute5tupleIJNS5_1CILi64EEENS7_ILi96EEENS7_ILi128EEEEEENS_6half_tEfNS_4arch4Sm80ELb0ELb1ELb0ELb1ELb1ELb0ELb0ELb0ELi2ELi2ELi2ELi2ELb1EEENS1_24CollectiveEpilogueBwdGQAISB_fSE_Li256ELb1ELb1EEENS1_19SingleTileSchedulerILb1ELb0ELb0ELi96EEEEEEEEEvNT_6ParamsE --------------------------
	.section	.nv.info._ZN7cutlass13device_kernelIN5flash19enable_sm80_to_sm89INS1_16FlashAttnBwdSm80INS1_25CollectiveMainloopBwdSm80ILi2ELi1EN4cute5tupleIJNS5_1CILi64EEENS7_ILi96EEENS7_ILi128EEEEEENS_6half_tEfNS_4arch4Sm80ELb0ELb1ELb0ELb1ELb1ELb0ELb0ELb0ELi2ELi2ELi2ELi2ELb1EEENS1_24CollectiveEpilogueBwdGQAISB_fSE_Li256ELb1ELb1EEENS1_19SingleTileSchedulerILb1ELb0ELb0ELi96EEEEEEEEEvNT_6ParamsE,"",@"SHT_CUDA_INFO"
	.sectionflags	@""
	.align	4


	//----- nvinfo : EIATTR_CUDA_API_VERSION
	.align		4
        /*0000*/ 	.byte	0x04, 0x37
        /*0002*/ 	.short	(.L_510 - .L_509)
.L_509:
        /*0004*/ 	.word	0x00000082


	//----- nvinfo : EIATTR_KPARAM_INFO
	.align		4
.L_510:
        /*0008*/ 	.byte	0x04, 0x17
        /*000a*/ 	.short	(.L_512 - .L_511)
.L_511:
        /*000c*/ 	.word	0x00000000
        /*0010*/ 	.short	0x0000
        /*0012*/ 	.short	0x0000
        /*0014*/ 	.byte	0x00, 0xf0, 0xe1, 0x09


	//----- nvinfo : EIATTR_SPARSE_MMA_MASK
	.align		4
.L_512:
        /*0018*/ 	.byte	0x03, 0x50
        /*001a*/ 	.short	0x0000


	//----- nvinfo : EIATTR_MAXREG_COUNT
	.align		4
        /*001c*/ 	.byte	0x03, 0x1b
        /*001e*/ 	.short	0x00ff


	//----- nvinfo : EIATTR_MERCURY_ISA_VERSION
	.align		4
        /*0020*/ 	.byte	0x03, 0x5f
        /*0022*/ 	.short	0x0101


	//----- nvinfo : EIATTR_VRC_CTA_INIT_COUNT
	.align		4
        /*0024*/ 	.byte	0x02, 0x4a
	.zero		1
	.zero		1


	//----- nvinfo : EIATTR_EXIT_INSTR_OFFSETS
	.align		4
        /*0028*/ 	.byte	0x04, 0x1c
        /*002a*/ 	.short	(.L_514 - .L_513)


	//   ....[0]....
.L_513:
        /*002c*/ 	.word	0x00000010


	//----- nvinfo : EIATTR_MAX_THREADS
	.align		4
.L_514:
        /*0030*/ 	.byte	0x04, 0x05
        /*0032*/ 	.short	(.L_516 - .L_515)
.L_515:
        /*0034*/ 	.word	0x00000100
        /*0038*/ 	.word	0x00000001
        /*003c*/ 	.word	0x00000001


	//----- nvinfo : EIATTR_CBANK_PARAM_SIZE
	.align		4
.L_516:
        /*0040*/ 	.byte	0x03, 0x19
        /*0042*/ 	.short	0x0278


	//----- nvinfo : EIATTR_PARAM_CBANK
	.align		4
        /*0044*/ 	.byte	0x04, 0x0a
        /*0046*/ 	.short	(.L_518 - .L_517)
	.align		4
.L_517:
        /*0048*/ 	.word	index@(.nv.constant0._ZN7cutlass13device_kernelIN5flash19enable_sm80_to_sm89INS1_16FlashAttnBwdSm80INS1_25CollectiveMainloopBwdSm80ILi2ELi1EN4cute5tupleIJNS5_1CILi64EEENS7_ILi96EEENS7_ILi128EEEEEENS_6half_tEfNS_4arch4Sm80ELb0ELb1ELb0ELb1ELb1ELb0ELb0ELb0ELi2ELi2ELi2ELi2ELb1EEENS1_24CollectiveEpilogueBwdGQAISB_fSE_Li256ELb1ELb1EEENS1_19SingleTileSchedulerILb1ELb0ELb0ELi96EEEEEEEEEvNT_6ParamsE)
        /*004c*/ 	.short	0x0380
        /*004e*/ 	.short	0x0278


	//----- nvinfo : EIATTR_SW_WAR
	.align		4
.L_518:
        /*0050*/ 	.byte	0x04, 0x36
        /*0052*/ 	.short	(.L_520 - .L_519)
.L_519:
        /*0054*/ 	.word	0x00000008
.L_520:


//--------------------- .nv.info._ZN7cutlass13device_kernelIN5flash19enable_sm80_to_sm89INS1_16FlashAttnBwdSm80INS1_25CollectiveMainloopBwdSm80ILi2ELi1EN4cute5tupleIJNS5_1CILi64EEENS7_ILi96EEENS7_ILi128EEEEEENS_6half_tEfNS_4arch4Sm80ELb1ELb0ELb0ELb0ELb0ELb0ELb0ELb0ELi2ELi2ELi2ELi2ELb1EEENS1_21CollectiveEpilogueBwdISB_SC_SE_Li256ELb0ELb0ELi4EEENS1_25SingleTileBwdLPTSchedulerILb0ELi96ELb0EEEEEEEEEvNT_6ParamsE --------------------------
	.section	.nv.info._ZN7cutlass13device_kernelIN5flash19enable_sm80_to_sm89INS1_16FlashAttnBwdSm80INS1_25CollectiveMainloopBwdSm80ILi2ELi1EN4cute5tupleIJNS5_1CILi64EEENS7_ILi96EEENS7_ILi128EEEEEENS_6half_tEfNS_4arch4Sm80ELb1ELb0ELb0ELb0ELb0ELb0ELb0ELb0ELi2ELi2ELi2ELi2ELb1EEENS1_21CollectiveEpilogueBwdISB_SC_SE_Li256ELb0ELb0ELi4EEENS1_25SingleTileBwdLPTSchedulerILb0ELi96ELb0EEEEEEEEEvNT_6ParamsE,"",@"SHT_CUDA_INFO"
	.sectionflags	@""
	.align	4


	//----- nvinfo : EIATTR_CUDA_API_VERSION
	.align		4
        /*0000*/ 	.byte	0x04, 0x37
        /*0002*/ 	.short	(.L_522 - .L_521)
.L_521:
        /*0004*/ 	.word	0x00000082


	//----- nvinfo : EIATTR_KPARAM_INFO
	.align		4
.L_522:
        /*0008*/ 	.byte	0x04, 0x17
        /*000a*/ 	.short	(.L_524 - .L_523)
.L_523:
        /*000c*/ 	.word	0x00000000
        /*0010*/ 	.short	0x0000
        /*0012*/ 	.short	0x0000
        /*0014*/ 	.byte	0x00, 0xf0, 0x21, 0x0a


	//----- nvinfo : EIATTR_SPARSE_MMA_MASK
	.align		4
.L_524:
        /*0018*/ 	.byte	0x03, 0x50
        /*001a*/ 	.short	0x0000


	//----- nvinfo : EIATTR_MAXREG_COUNT
	.align		4
        /*001c*/ 	.byte	0x03, 0x1b
        /*001e*/ 	.short	0x00ff


	//----- nvinfo : EIATTR_MERCURY_ISA_VERSION
	.align		4
        /*0020*/ 	.byte	0x03, 0x5f
        /*0022*/ 	.short	0x0101


	//----- nvinfo : EIATTR_VRC_CTA_INIT_COUNT
	.align		4
        /*0024*/ 	.byte	0x02, 0x4a
	.zero		1
	.zero		1


	//----- nvinfo : EIATTR_EXIT_INSTR_OFFSETS
	.align		4
        /*0028*/ 	.byte	0x04, 0x1c
        /*002a*/ 	.short	(.L_526 - .L_525)


	//   ....[0]....
.L_525:
        /*002c*/ 	.word	0x00000010


	//----- nvinfo : EIATTR_MAX_THREADS
	.align		4
.L_526:
        /*0030*/ 	.byte	0x04, 0x05
        /*0032*/ 	.short	(.L_528 - .L_527)
.L_527:
        /*0034*/ 	.word	0x00000100
        /*0038*/ 	.word	0x00000001
        /*003c*/ 	.word	0x00000001


	//----- nvinfo : EIATTR_CBANK_PARAM_SIZE
	.align		4
.L_528:
        /*0040*/ 	.byte	0x03, 0x19
        /*0042*/ 	.short	0x0288


	//----- nvinfo : EIATTR_PARAM_CBANK
	.align		4
        /*0044*/ 	.byte	0x04, 0x0a
        /*0046*/ 	.short	(.L_530 - .L_529)
	.align		4
.L_529:
        /*0048*/ 	.word	index@(.nv.constant0._ZN7cutlass13device_kernelIN5flash19enable_sm80_to_sm89INS1_16FlashAttnBwdSm80INS1_25CollectiveMainloopBwdSm80ILi2ELi1EN4cute5tupleIJNS5_1CILi64EEENS7_ILi96EEENS7_ILi128EEEEEENS_6half_tEfNS_4arch4Sm80ELb1ELb0ELb0ELb0ELb0ELb0ELb0ELb0ELi2ELi2ELi2ELi2ELb1EEENS1_21CollectiveEpilogueBwdISB_SC_SE_Li256ELb0ELb0ELi4EEENS1_25SingleTileBwdLPTSchedulerILb0ELi96ELb0EEEEEEEEEvNT_6ParamsE)
        /*004c*/ 	.short	0x0380
        /*004e*/ 	.short	0x0288


	//----- nvinfo : EIATTR_SW_WAR
	.align		4
.L_530:
        /*0050*/ 	.byte	0x04, 0x36
        /*0052*/ 	.short	(.L_532 - .L_531)
.L_531:
        /*0054*/ 	.word	0x00000008
.L_532:


//--------------------- .nv.info._ZN7cutlass13device_kernelIN5flash19enable_sm80_to_sm89INS1_16FlashAttnBwdSm80INS1_25CollectiveMainloopBwdSm80ILi2ELi1EN4cute5tupleIJNS5_1CILi64EEENS7_ILi96EEENS7_ILi128EEEEEENS_6half_tEfNS_4arch4Sm80ELb1ELb0ELb0ELb0ELb1ELb0ELb0ELb0ELi2ELi2ELi2ELi2ELb1EEENS1_21CollectiveEpilogueBwdISB_SC_SE_Li256ELb0ELb0ELi4EEENS1_25SingleTileBwdLPTSchedulerILb0ELi96ELb1EEEEEEEEEvNT_6ParamsE --------------------------
	.section	.nv.info._ZN7cutlass13device_kernelIN5flash19enable_sm80_to_sm89INS1_16FlashAttnBwdSm80INS1_25CollectiveMainloopBwdSm80ILi2ELi1EN4cute5tupleIJNS5_1CILi64EEENS7_ILi96EEENS7_ILi128EEEEEENS_6half_tEfNS_4arch4Sm80ELb1ELb0ELb0ELb0ELb1ELb0ELb0ELb0ELi2ELi2ELi2ELi2ELb1EEENS1_21CollectiveEpilogueBwdISB_SC_SE_Li256ELb0ELb0ELi4EEENS1_25SingleTileBwdLPTSchedulerILb0ELi96ELb1EEEEEEEEEvNT_6ParamsE,"",@"SHT_CUDA_INFO"
	.sectionflags	@""
	.align	4


	//----- nvinfo : EIATTR_CUDA_API_VERSION
	.align		4
        /*0000*/ 	.byte	0x04, 0x37
        /*0002*/ 	.short	(.L_534 - .L_533)
.L_533:
        /*0004*/ 	.word	0x00000082


	//----- nvinfo : EIATTR_KPARAM_INFO
	.align		4
.L_534:
        /*0008*/ 	.byte	0x04, 0x17
        /*000a*/ 	.short	(.L_536 - .L_535)
.L_535:
        /*000c*/ 	.word	0x00000000
        /*0010*/ 	.short	0x0000
        /*0012*/ 	.short	0x0000
        /*0014*/ 	.byte	0x00, 0xf0, 0x21, 0x0a


	//----- nvinfo : EIATTR_SPARSE_MMA_MASK
	.align		4
.L_536:
        /*0018*/ 	.byte	0x03, 0x50
        /*001a*/ 	.short	0x0000


	//----- nvinfo : EIATTR_MAXREG_COUNT
	.align		4
        /*001c*/ 	.byte	0x03, 0x1b
        /*001e*/ 	.short	0x00ff


	//----- nvinfo : EIATTR_MERCURY_ISA_VERSION
	.align		4
        /*0020*/ 	.byte	0x03, 0x5f
        /*0022*/ 	.short	0x0101


	//----- nvinfo : EIATTR_VRC_CTA_INIT_COUNT
	.align		4
        /*0024*/ 	.byte	0x02, 0x4a
	.zero		1
	.zero		1


	//----- nvinfo : EIATTR_EXIT_INSTR_OFFSETS
	.align		4
        /*0028*/ 	.byte	0x04, 0x1c
        /*002a*/ 	.short	(.L_538 - .L_537)


	//   ....[0]....
.L_537:
        /*002c*/ 	.word	0x00000010


	//----- nvinfo : EIATTR_MAX_THREADS
	.align		4
.L_538:
        /*0030*/ 	.byte	0x04, 0x05
        /*0032*/ 	.short	(.L_540 - .L_539)
.L_539:
        /*0034*/ 	.word	0x00000100
        /*0038*/ 	.word	0x00000001
        /*003c*/ 	.word	0x00000001


	//----- nvinfo : EIATTR_CBANK_PARAM_SIZE
	.align		4
.L_540:
        /*0040*/ 	.byte	0x03, 0x19
        /*0042*/ 	.short	0x0288


	//----- nvinfo : EIATTR_PARAM_CBANK
	.align		4
        /*0044*/ 	.byte	0x04, 0x0a
        /*0046*/ 	.short	(.L_542 - .L_541)
	.align		4
.L_541:
        /*0048*/ 	.word	index@(.nv.constant0._ZN7cutlass13device_kernelIN5flash19enable_sm80_to_sm89INS1_16FlashAttnBwdSm80INS1_25CollectiveMainloopBwdSm80ILi2ELi1EN4cute5tupleIJNS5_1CILi64EEENS7_ILi96EEENS7_ILi128EEEEEENS_6half_tEfNS_4arch4Sm80ELb1ELb0ELb0ELb0ELb1ELb0ELb0ELb0ELi2ELi2ELi2ELi2ELb1EEENS1_21CollectiveEpilogueBwdISB_SC_SE_Li256ELb0ELb0ELi4EEENS1_25SingleTileBwdLPTSchedulerILb0ELi96ELb1EEEEEEEEEvNT_6ParamsE)
        /*004c*/ 	.short	0x0380
        /*004e*/ 	.short	0x0288


	//----- nvinfo : EIATTR_SW_WAR
	.align		4
.L_542:
        /*0050*/ 	.byte	0x04, 0x36
        /*0052*/ 	.short	(.L_544 - .L_543)
.L_543:
        /*0054*/ 	.word	0x00000008
.L_544:


//--------------------- .nv.info._ZN7cutlass13device_kernelIN5flash19enable_sm80_to_sm89INS1_16FlashAttnBwdSm80INS1_25CollectiveMainloopBwdSm80ILi2ELi1EN4cute5tupleIJNS5_1CILi64EEENS7_ILi96EEENS7_ILi128EEEEEENS_6half_tEfNS_4arch4Sm80ELb1ELb0ELb0ELb0ELb0ELb0ELb0ELb0ELi2ELi2ELi2ELi2ELb1EEENS1_24CollectiveEpilogueBwdGQAISB_fSE_Li256ELb0ELb0EEENS1_25SingleTileBwdLPTSchedulerILb0ELi96ELb0EEEEEEEEEvNT_6ParamsE --------------------------
	.section	.nv.info._ZN7cutlass13device_kernelIN5flash19enable_sm80_to_sm89INS1_16FlashAttnBwdSm80INS1_25CollectiveMainloopBwdSm80ILi2ELi1EN4cute5tupleIJNS5_1CILi64EEENS7_ILi96EEENS7_ILi128EEEEEENS_6half_tEfNS_4arch4Sm80ELb1ELb0ELb0ELb0ELb0ELb0ELb0ELb0ELi2ELi2ELi2ELi2ELb1EEENS1_24CollectiveEpilogueBwdGQAISB_fSE_Li256ELb0ELb0EEENS1_25SingleTileBwdLPTSchedulerILb0ELi96ELb0EEEEEEEEEvNT_6ParamsE,"",@"SHT_CUDA_INFO"
	.sectionflags	@""
	.align	4


	//----- nvinfo : EIATTR_CUDA_API_VERSION
	.align		4
        /*0000*/ 	.byte	0x04, 0x37
        /*0002*/ 	.short	(.L_546 - .L_545)
.L_545:
        /*0004*/ 	.word	0x00000082


	//----- nvinfo : EIATTR_KPARAM_INFO
	.align		4
.L_546:
        /*0008*/ 	.byte	0x04, 0x17
        /*000a*/ 	.short	(.L_548 - .L_547)
.L_547:
        /*000c*/ 	.word	0x00000000
        /*0010*/ 	.short	0x0000
        /*0012*/ 	.short	0x0000
        /*0014*/ 	.byte	0x00, 0xf0, 0x41, 0x0a


	//----- nvinfo : EIATTR_SPARSE_MMA_MASK
	.align		4
.L_548:
        /*0018*/ 	.byte	0x03, 0x50
        /*001a*/ 	.short	0x0000


	//----- nvinfo : EIATTR_MAXREG_COUNT
	.align		4
        /*001c*/ 	.byte	0x03, 0x1b
        /*001e*/ 	.short	0x00ff


	//----- nvinfo : EIATTR_MERCURY_ISA_VERSION
	.align		4
        /*0020*/ 	.byte	0x03, 0x5f
        /*0022*/ 	.short	0x0101


	//----- nvinfo : EIATTR_VRC_CTA_INIT_COUNT
	.align		4
        /*0024*/ 	.byte	0x02, 0x4a
	.zero		1
	.zero		1


	//----- nvinfo : EIATTR_EXIT_INSTR_OFFSETS
	.align		4
        /*0028*/ 	.byte	0x04, 0x1c
        /*002a*/ 	.short	(.L_550 - .L_549)


	//   ....[0]....
.L_549:
        /*002c*/ 	.word	0x00000010


	//----- nvinfo : EIATTR_MAX_THREADS
	.align		4
.L_550:
        /*0030*/ 	.byte	0x04, 0x05
        /*0032*/ 	.short	(.L_552 - .L_551)
.L_551:
        /*0034*/ 	.word	0x00000100
        /*0038*/ 	.word	0x00000001
        /*003c*/ 	.word	0x00000001


	//----- nvinfo : EIATTR_CBANK_PARAM_SIZE
	.align		4
.L_552:
        /*0040*/ 	.byte	0x03, 0x19
        /*0042*/ 	.short	0x0290


	//----- nvinfo : EIATTR_PARAM_CBANK
	.align		4
        /*0044*/ 	.byte	0x04, 0x0a
        /*0046*/ 	.short	(.L_554 - .L_553)
	.align		4
.L_553:
        /*0048*/ 	.word	index@(.nv.constant0._ZN7cutlass13device_kernelIN5flash19enable_sm80_to_sm89INS1_16FlashAttnBwdSm80INS1_25CollectiveMainloopBwdSm80ILi2ELi1EN4cute5tupleIJNS5_1CILi64EEENS7_ILi96EEENS7_ILi128EEEEEENS_6half_tEfNS_4arch4Sm80ELb1ELb0ELb0ELb0ELb0ELb0ELb0ELb0ELi2ELi2ELi2ELi2ELb1EEENS1_24CollectiveEpilogueBwdGQAISB_fSE_Li256ELb0ELb0EEENS1_25SingleTileBwdLPTSchedulerILb0ELi96ELb0EEEEEEEEEvNT_6ParamsE)
        /*004c*/ 	.short	0x0380
        /*004e*/ 	.short	0x0290


	//----- nvinfo : EIATTR_SW_WAR
	.align		4
.L_554:
        /*0050*/ 	.byte	0x04, 0x36
        /*0052*/ 	.short	(.L_556 - .L_555)
.L_555:
        /*0054*/ 	.word	0x00000008
.L_556:


//--------------------- .nv.info._ZN7cutlass13device_kernelIN5flash19enable_sm80_to_sm89INS1_16FlashAttnBwdSm80INS1_25CollectiveMainloopBwdSm80ILi2ELi1EN4cute5tupleIJNS5_1CILi64EEENS7_ILi96EEENS7_ILi128EEEEEENS_6half_tEfNS_4arch4Sm80ELb1ELb0ELb0ELb0ELb1ELb0ELb0ELb0ELi2ELi2ELi2ELi2ELb1EEENS1_24CollectiveEpilogueBwdGQAISB_fSE_Li256ELb0ELb1EEENS1_25SingleTileBwdLPTSchedulerILb0ELi96ELb1EEEEEEEEEvNT_6ParamsE --------------------------
	.section	.nv.info._ZN7cutlass13device_kernelIN5flash19enable_sm80_to_sm89INS1_16FlashAttnBwdSm80INS1_25CollectiveMainloopBwdSm80ILi2ELi1EN4cute5tupleIJNS5_1CILi64EEENS7_ILi96EEENS7_ILi128EEEEEENS_6half_tEfNS_4arch4Sm80ELb1ELb0ELb0ELb0ELb1ELb0ELb0ELb0ELi2ELi2ELi2ELi2ELb1EEENS1_24CollectiveEpilogueBwdGQAISB_fSE_Li256ELb0ELb1EEENS1_25SingleTileBwdLPTSchedulerILb0ELi96ELb1EEEEEEEEEvNT_6ParamsE,"",@"SHT_CUDA_INFO"
	.sectionflags	@""
	.align	4


	//----- nvinfo : EIATTR_CUDA_API_VERSION
	.align		4
        /*0000*/ 	.byte	0x04, 0x37
        /*0002*/ 	.short	(.L_558 - .L_557)
.L_557:
        /*0004*/ 	.word	0x00000082


	//----- nvinfo : EIATTR_KPARAM_INFO
	.align		4
.L_558:
        /*0008*/ 	.byte	0x04, 0x17
        /*000a*/ 	.short	(.L_560 - .L_559)
.L_559:
        /*000c*/ 	.word	0x00000000
        /*0010*/ 	.short	0x0000
        /*0012*/ 	.short	0x0000
        /*0014*/ 	.byte	0x00, 0xf0, 0x41, 0x0a


	//----- nvinfo : EIATTR_SPARSE_MMA_MASK
	.align		4
.L_560:
        /*0018*/ 	.byte	0x03, 0x50
        /*001a*/ 	.short	0x0000


	//----- nvinfo : EIATTR_MAXREG_COUNT
	.align		4
        /*001c*/ 	.byte	0x03, 0x1b
        /*001e*/ 	.short	0x00ff


	//----- nvinfo : EIATTR_MERCURY_ISA_VERSION
	.align		4
        /*0020*/ 	.byte	0x03, 0x5f
        /*0022*/ 	.short	0x0101


	//----- nvinfo : EIATTR_VRC_CTA_INIT_COUNT
	.align		4
        /*0024*/ 	.byte	0x02, 0x4a
	.zero		1
	.zero		1


	//----- nvinfo : EIATTR_EXIT_INSTR_OFFSETS
	.align		4
        /*0028*/ 	.byte	0x04, 0x1c
        /*002a*/ 	.short	(.L_562 - .L_561)


	//   ....[0]....
.L_561:
        /*002c*/ 	.word	0x00000010


	//----- nvinfo : EIATTR_MAX_THREADS
	.align		4
.L_562:
        /*0030*/ 	.byte	0x04, 0x05
        /*0032*/ 	.short	(.L_564 - .L_563)
.L_563:
        /*0034*/ 	.word	0x00000100
        /*0038*/ 	.word	0x00000001
        /*003c*/ 	.word	0x00000001


	//----- nvinfo : EIATTR_CBANK_PARAM_SIZE
	.align		4
.L_564:
        /*0040*/ 	.byte	0x03, 0x19
        /*0042*/ 	.short	0x0290


	//----- nvinfo : EIATTR_PARAM_CBANK
	.align		4
        /*0044*/ 	.byte	0x04, 0x0a
        /*0046*/ 	.short	(.L_566 - .L_565)
	.align		4
.L_565:
        /*0048*/ 	.word	index@(.nv.constant0._ZN7cutlass13device_kernelIN5flash19enable_sm80_to_sm89INS1_16FlashAttnBwdSm80INS1_25CollectiveMainloopBwdSm80ILi2ELi1EN4cute5tupleIJNS5_1CILi64EEENS7_ILi96EEENS7_ILi128EEEEEENS_6half_tEfNS_4arch4Sm80ELb1ELb0ELb0ELb0ELb1ELb0ELb0ELb0ELi2ELi2ELi2ELi2ELb1EEENS1_24CollectiveEpilogueBwdGQAISB_fSE_Li256ELb0ELb1EEENS1_25SingleTileBwdLPTSchedulerILb0ELi96ELb1EEEEEEEEEvNT_6ParamsE)
        /*004c*/ 	.short	0x0380
        /*004e*/ 	.short	0x0290


	//----- nvinfo : EIATTR_SW_WAR
	.align		4
.L_566:
        /*0050*/ 	.byte	0x04, 0x36
        /*0052*/ 	.short	(.L_568 - .L_567)
.L_567:
        /*0054*/ 	.word	0x00000008
.L_568:


//--------------------- .nv.info._ZN7cutlass13device_kernelIN5flash19enable_sm80_to_sm89INS1_16FlashAttnBwdSm80INS1_25CollectiveMainloopBwdSm80ILi2ELi1EN4cute5tupleIJNS5_1CILi64EEENS7_ILi96EEENS7_ILi128EEEEEENS_6half_tEfNS_4arch4Sm80ELb1ELb0ELb0ELb1ELb0ELb0ELb0ELb0ELi2ELi2ELi2ELi2ELb1EEENS1_21CollectiveEpilogueBwdISB_SC_SE_Li256ELb1ELb0ELi4EEENS1_25SingleTileBwdLPTSchedulerILb1ELi96ELb0EEEEEEEEEvNT_6ParamsE --------------------------
	.section	.nv.info._ZN7cutlass13device_kernelIN5flash19enable_sm80_to_sm89INS1_16FlashAttnBwdSm80INS1_25CollectiveMainloopBwdSm80ILi2ELi1EN4cute5tupleIJNS5_1CILi64EEENS7_ILi96EEENS7_ILi128EEEEEENS_6half_tEfNS_4arch4Sm80ELb1ELb0ELb0ELb1ELb0ELb0ELb0ELb0ELi2ELi2ELi2ELi2ELb1EEENS1_21CollectiveEpilogueBwdISB_SC_SE_Li256ELb1ELb0ELi4EEENS1_25SingleTileBwdLPTSchedulerILb1ELi96ELb0EEEEEEEEEvNT_6ParamsE,"",@"SHT_CUDA_INFO"
	.sectionflags	@""
	.align	4


	//----- nvinfo : EIATTR_CUDA_API_VERSION
	.align		4
        /*0000*/ 	.byte	0x04, 0x37
        /*0002*/ 	.short	(.L_570 - .L_569)
.L_569:
        /*0004*/ 	.word	0x00000082


	//----- nvinfo : EIATTR_KPARAM_INFO
	.align		4
.L_570:
        /*0008*/ 	.byte	0x04, 0x17
        /*000a*/ 	.short	(.L_572 - .L_571)
.L_571:
        /*000c*/ 	.word	0x00000000
        /*0010*/ 	.short	0x0000
        /*0012*/ 	.short	0x0000
        /*0014*/ 	.byte	0x00, 0xf0, 0x21, 0x0a


	//----- nvinfo : EIATTR_SPARSE_MMA_MASK
	.align		4
.L_572:
        /*0018*/ 	.byte	0x03, 0x50
        /*001a*/ 	.short	0x0000


	//----- nvinfo : EIATTR_MAXREG_COUNT
	.align		4
        /*001c*/ 	.byte	0x03, 0x1b
        /*001e*/ 	.short	0x00ff


	//----- nvinfo : EIATTR_MERCURY_ISA_VERSION
	.align		4
        /*0020*/ 	.byte	0x03, 0x5f
        /*0022*/ 	.short	0x0101


	//----- nvinfo : EIATTR_VRC_CTA_INIT_COUNT
	.align		4
        /*0024*/ 	.byte	0x02, 0x4a
	.zero		1
	.zero		1


	//----- nvinfo : EIATTR_EXIT_INSTR_OFFSETS
	.align		4
        /*0028*/ 	.byte	0x04, 0x1c
        /*002a*/ 	.short	(.L_574 - .L_573)


	//   ....[0]....
.L_573:
        /*002c*/ 	.word	0x00000010


	//----- nvinfo : EIATTR_MAX_THREADS
	.align		4
.L_574:
        /*0030*/ 	.byte	0x04, 0x05
        /*0032*/ 	.short	(.L_576 - .L_575)
.L_575:
        /*0034*/ 	.word	0x00000100
        /*0038*/ 	.word	0x00000001
        /*003c*/ 	.word	0x00000001


	//----- nvinfo : EIATTR_CBANK_PARAM_SIZE
	.align		4
.L_576:
        /*0040*/ 	.byte	0x03, 0x19
        /*0042*/ 	.short	0x0288


	//----- nvinfo : EIATTR_PARAM_CBANK
	.align		4
        /*0044*/ 	.byte	0x04, 0x0a
        /*0046*/ 	.short	(.L_578 - .L_577)
	.align		4
.L_577:
        /*0048*/ 	.word	index@(.nv.constant0._ZN7cutlass13device_kernelIN5flash19enable_sm80_to_sm89INS1_16FlashAttnBwdSm80INS1_25CollectiveMainloopBwdSm80ILi2ELi1EN4cute5tupleIJNS5_1CILi64EEENS7_ILi96EEENS7_ILi128EEEEEENS_6half_tEfNS_4arch4Sm80ELb1ELb0ELb0ELb1ELb0ELb0ELb0ELb0ELi2ELi2ELi2ELi2ELb1EEENS1_21CollectiveEpilogueBwdISB_SC_SE_Li256ELb1ELb0ELi4EEENS1_25SingleTileBwdLPTSchedulerILb1ELi96ELb0EEEEEEEEEvNT_6ParamsE)
        /*004c*/ 	.short	0x0380
        /*004e*/ 	.short	0x0288


	//----- nvinfo : EIATTR_SW_WAR
	.align		4
.L_578:
        /*0050*/ 	.byte	0x04, 0x36
        /*0052*/ 	.short	(.L_580 - .L_579)
.L_579:
        /*0054*/ 	.word	0x00000008
.L_580:


//--------------------- .nv.info._ZN7cutlass13device_kernelIN5flash19enable_sm80_to_sm89INS1_16FlashAttnBwdSm80INS1_25CollectiveMainloopBwdSm80ILi2ELi1EN4cute5tupleIJNS5_1CILi64EEENS7_ILi96EEENS7_ILi128EEEEEENS_6half_tEfNS_4arch4Sm80ELb1ELb0ELb0ELb1ELb1ELb0ELb0ELb0ELi2ELi2ELi2ELi2ELb1EEENS1_21CollectiveEpilogueBwdISB_SC_SE_Li256ELb1ELb0ELi4EEENS1_25SingleTileBwdLPTSchedulerILb1ELi96ELb1EEEEEEEEEvNT_6ParamsE --------------------------
	.section	.nv.info._ZN7cutlass13device_kernelIN5flash19enable_sm80_to_sm89INS1_16FlashAttnBwdSm80INS1_25CollectiveMainloopBwdSm80ILi2ELi1EN4cute5tupleIJNS5_1CILi64EEENS7_ILi96EEENS7_ILi128EEEEEENS_6half_tEfNS_4arch4Sm80ELb1ELb0ELb0ELb1ELb1ELb0ELb0ELb0ELi2ELi2ELi2ELi2ELb1EEENS1_21CollectiveEpilogueBwdISB_SC_SE_Li256ELb1ELb0ELi4EEENS1_25SingleTileBwdLPTSchedulerILb1ELi96ELb1EEEEEEEEEvNT_6ParamsE,"",@"SHT_CUDA_INFO"
	.sectionflags	@""
	.align	4


	//----- nvinfo : EIATTR_CUDA_API_VERSION
	.align		4
        /*0000*/ 	.byte	0x04, 0x37
        /*0002*/ 	.short	(.L_582 - .L_581)
.L_581:
        /*0004*/ 	.word	0x00000082


	//----- nvinfo : EIATTR_KPARAM_INFO
	.align		4
.L_582:
        /*0008*/ 	.byte	0x04, 0x17
        /*000a*/ 	.short	(.L_584 - .L_583)
.L_583:
        /*000c*/ 	.word	0x00000000
        /*0010*/ 	.short	0x0000
        /*0012*/ 	.short	0x0000
        /*0014*/ 	.byte	0x00, 0xf0, 0x21, 0x0a


	//----- nvinfo : EIATTR_SPARSE_MMA_MASK
	.align		4
.L_584:
        /*0018*/ 	.byte	0x03, 0x50
        /*001a*/ 	.short	0x0000


	//----- nvinfo : EIATTR_MAXREG_COUNT
	.align		4
        /*001c*/ 	.byte	0x03, 0x1b
        /*001e*/ 	.short	0x00ff


	//----- nvinfo : EIATTR_MERCURY_ISA_VERSION
	.align		4
        /*0020*/ 	.byte	0x03, 0x5f
        /*0022*/ 	.short	0x0101


	//----- nvinfo : EIATTR_VRC_CTA_INIT_COUNT
	.align		4
        /*0024*/ 	.byte	0x02, 0x4a
	.zero		1
	.zero		1


	//----- nvinfo : EIATTR_EXIT_INSTR_OFFSETS
	.align		4
        /*0028*/ 	.byte	0x04, 0x1c
        /*002a*/ 	.short	(.L_586 - .L_585)


	//   ....[0]....
.L_585:
        /*002c*/ 	.word	0x00000010


	//----- nvinfo : EIATTR_MAX_THREADS
	.align		4
.L_586:
        /*0030*/ 	.byte	0x04, 0x05
        /*0032*/ 	.short	(.L_588 - .L_587)
.L_587:
        /*0034*/ 	.word	0x00000100
        /*0038*/ 	.word	0x00000001
        /*003c*/ 	.word	0x00000001


	//----- nvinfo : EIATTR_CBANK_PARAM_SIZE
	.align		4
.L_588:
        /*0040*/ 	.byte	0x03, 0x19
        /*0042*/ 	.short	0x0288


	//----- nvinfo : EIATTR_PARAM_CBANK
	.align		4
        /*0044*/ 	.byte	0x04, 0x0a
        /*0046*/ 	.short	(.L_590 - .L_589)
	.align		4
.L_589:
        /*0048*/ 	.word	index@(.nv.constant0._ZN7cutlass13device_kernelIN5flash19enable_sm80_to_sm89INS1_16FlashAttnBwdSm80INS1_25CollectiveMainloopBwdSm80ILi2ELi1EN4cute5tupleIJNS5_1CILi64EEENS7_ILi96EEENS7_ILi128EEEEEENS_6half_tEfNS_4arch4Sm80ELb1ELb0ELb0ELb1ELb1ELb0ELb0ELb0ELi2ELi2ELi2ELi2ELb1EEENS1_21CollectiveEpilogueBwdISB_SC_SE_Li256ELb1ELb0ELi4EEENS1_25SingleTileBwdLPTSchedulerILb1ELi96ELb1EEEEEEEEEvNT_6ParamsE)
        /*004c*/ 	.short	0x0380
        /*004e*/ 	.short	0x0288


	//----- nvinfo : EIATTR_SW_WAR
	.align		4
.L_590:
        /*0050*/ 	.byte	0x04, 0x36
        /*0052*/ 	.short	(.L_592 - .L_591)
.L_591:
        /*0054*/ 	.word	0x00000008
.L_592:


//--------------------- .nv.info._ZN7cutlass13device_kernelIN5flash19enable_sm80_to_sm89INS1_16FlashAttnBwdSm80INS1_25CollectiveMainloopBwdSm80ILi2ELi1EN4cute5tupleIJNS5_1CILi64EEENS7_ILi96EEENS7_ILi128EEEEEENS_6half_tEfNS_4arch4Sm80ELb1ELb0ELb0ELb1ELb0ELb0ELb0ELb0ELi2ELi2ELi2ELi2ELb1EEENS1_24CollectiveEpilogueBwdGQAISB_fSE_Li256ELb1ELb0EEENS1_25SingleTileBwdLPTSchedulerILb1ELi96ELb0EEEEEEEEEvNT_6ParamsE --------------------------
	.section	.nv.info._ZN7cutlass13device_kernelIN5flash19enable_sm80_to_sm89INS1_16FlashAttnBwdSm80INS1_25CollectiveMainloopBwdSm80ILi2ELi1EN4cute5tupleIJNS5_1CILi64EEENS7_ILi96EEENS7_ILi128EEEEEENS_6half_tEfNS_4arch4Sm80ELb1ELb0ELb0ELb1ELb0ELb0ELb0ELb0ELi2ELi2ELi2ELi2ELb1EEENS1_24CollectiveEpilogueBwdGQAISB_fSE_Li256ELb1ELb0EEENS1_25SingleTileBwdLPTSchedulerILb1ELi96ELb0EEEEEEEEEvNT_6ParamsE,"",@"SHT_CUDA_INFO"
	.sectionflags	@""
	.align	4


	//----- nvinfo : EIATTR_CUDA_API_VERSION
	.align		4
        /*0000*/ 	.byte	0x04, 0x37
        /*0002*/ 	.short	(.L_594 - .L_593)
.L_593:
        /*0004*/ 	.word	0x00000082


	//----- nvinfo : EIATTR_KPARAM_INFO
	.align		4
.L_594:
        /*0008*/ 	.byte	0x04, 0x17
        /*000a*/ 	.short	(.L_596 - .L_595)
.L_595:
        /*000c*/ 	.word	0x00000000
        /*0010*/ 	.short	0x0000
        /*0012*/ 	.short	0x0000
        /*0014*/ 	.byte	0x00, 0xf0, 0x41, 0x0a


	//----- nvinfo : EIATTR_SPARSE_MMA_MASK
	.align		4
.L_596:
        /*0018*/ 	.byte	0x03, 0x50
        /*001a*/ 	.short	0x0000


	//----- nvinfo : EIATTR_MAXREG_COUNT
	.align		4
        /*001c*/ 	.byte	0x03, 0x1b
        /*001e*/ 	.short	0x00ff


	//----- nvinfo : EIATTR_MERCURY_ISA_VERSION
	.align		4
        /*0020*/ 	.byte	0x03, 0x5f
        /*0022*/ 	.short	0x0101


	//----- nvinfo : EIATTR_VRC_CTA_INIT_COUNT
	.align		4
        /*0024*/ 	.byte	0x02, 0x4a
	.zero		1
	.zero		1


	//----- nvinfo : EIATTR_EXIT_INSTR_OFFSETS
	.align		4
        /*0028*/ 	.byte	0x04, 0x1c
        /*002a*/ 	.short	(.L_598 - .L_597)


	//   ....[0]....
.L_597:
        /*002c*/ 	.word	0x00000010


	//----- nvinfo : EIATTR_MAX_THREADS
	.align		4
.L_598:
        /*0030*/ 	.byte	0x04, 0x05
        /*0032*/ 	.short	(.L_600 - .L_599)
.L_599:
        /*0034*/ 	.word	0x00000100
        /*0038*/ 	.word	0x00000001
        /*003c*/ 	.word	0x00000001


	//----- nvinfo : EIATTR_CBANK_PARAM_SIZE
	.align		4
.L_600:
        /*0040*/ 	.byte	0x03, 0x19
        /*0042*/ 	.short	0x0290


	//----- nvinfo : EIATTR_PARAM_CBANK
	.align		4
        /*0044*/ 	.byte	0x04, 0x0a
        /*0046*/ 	.short	(.L_602 - .L_601)
	.align		4
.L_601:
        /*0048*/ 	.word	index@(.nv.constant0._ZN7cutlass13device_kernelIN5flash19enable_sm80_to_sm89INS1_16FlashAttnBwdSm80INS1_25CollectiveMainloopBwdSm80ILi2ELi1EN4cute5tupleIJNS5_1CILi64EEENS7_ILi96EEENS7_ILi128EEEEEENS_6half_tEfNS_4arch4Sm80ELb1ELb0ELb0ELb1ELb0ELb0ELb0ELb0ELi2ELi2ELi2ELi2ELb1EEENS1_24CollectiveEpilogueBwdGQAISB_fSE_Li256ELb1ELb0EEENS1_25SingleTileBwdLPTSchedulerILb1ELi96ELb0EEEEEEEEEvNT_6ParamsE)
        /*004c*/ 	.short	0x0380
        /*004e*/ 	.short	0x0290


	//----- nvinfo : EIATTR_SW_WAR
	.align		4
.L_602:
        /*0050*/ 	.byte	0x04, 0x36
        /*0052*/ 	.short	(.L_604 - .L_603)
.L_603:
        /*0054*/ 	.word	0x00000008
.L_604:


//--------------------- .nv.info._ZN7cutlass13device_kernelIN5flash32FlashAttnBwdPostprocessConvertdQIN4cute5tupleIJNS3_1CILi96EEENS5_ILi128EEEEEENS_6half_tEfNS_4arch4Sm80ELi256ENS3_8TiledMMAINS3_8MMA_AtomIJNS3_28SM80_16x8x16_F32F16F16F32_TNEEEENS3_6LayoutINS4_IJNS5_ILi2EEENS5_ILi4EEENS5_ILi1EEEEEENS4_IJSJ_SH_NS5_ILi0EEEEEEEENS4_IJNS5_ILi32EEENS5_ILi64EEENS5_ILi16EEEEEEEELb0EEEEEvNT_6ParamsE --------------------------
	.section	.nv.info._ZN7cutlass13device_kernelIN5flash32FlashAttnBwdPostprocessConvertdQIN4cute5tupleIJNS3_1CILi96EEENS5_ILi128EEEEEENS_6half_tEfNS_4arch4Sm80ELi256ENS3_8TiledMMAINS3_8MMA_AtomIJNS3_28SM80_16x8x16_F32F16F16F32_TNEEEENS3_6LayoutINS4_IJNS5_ILi2EEENS5_ILi4EEENS5_ILi1EEEEEENS4_IJSJ_SH_NS5_ILi0EEEEEEEENS4_IJNS5_ILi32EEENS5_ILi64EEENS5_ILi16EEEEEEEELb0EEEEEvNT_6ParamsE,"",@"SHT_CUDA_INFO"
	.sectionflags	@""
	.align	4


	//----- nvinfo : EIATTR_CUDA_API_VERSION
	.align		4
        /*0000*/ 	.byte	0x04, 0x37
        /*0002*/ 	.short	(.L_606 - .L_605)
.L_605:
        /*0004*/ 	.word	0x00000082


	//----- nvinfo : EIATTR_KPARAM_INFO
	.align		4
.L_606:
        /*0008*/ 	.byte	0x04, 0x17
        /*000a*/ 	.short	(.L_608 - .L_607)
.L_607:
        /*000c*/ 	.word	0x00000000
        /*0010*/ 	.short	0x0000
        /*0012*/ 	.short	0x0000
        /*0014*/ 	.byte	0x00, 0xf0, 0xc1, 0x01


	//----- nvinfo : EIATTR_SPARSE_MMA_MASK
	.align		4
.L_608:
        /*0018*/ 	.byte	0x03, 0x50
        /*001a*/ 	.short	0x0000


	//----- nvinfo : EIATTR_MAXREG_COUNT
	.align		4
        /*001c*/ 	.byte	0x03, 0x1b
        /*001e*/ 	.short	0x0080


	//----- nvinfo : EIATTR_NUM_BARRIERS
	.align		4
        /*0020*/ 	.byte	0x02, 0x4c
        /*0022*/ 	.byte	0x01
	.zero		1


	//----- nvinfo : EIATTR_MERCURY_ISA_VERSION
	.align		4
        /*0024*/ 	.byte	0x03, 0x5f
        /*0026*/ 	.short	0x0101


	//----- nvinfo : EIATTR_VRC_CTA_INIT_COUNT
	.align		4
        /*0028*/ 	.byte	0x02, 0x4a
	.zero		1
	.zero		1


	//----- nvinfo : EIATTR_EXIT_INSTR_OFFSETS
	.align		4
        /*002c*/ 	.byte	0x04, 0x1c
        /*002e*/ 	.short	(.L_610 - .L_609)


	//   ....[0]....
.L_609:
        /*0030*/ 	.word	0x00000270


	//   ....[1]....
        /*0034*/ 	.word	0x00001700


	//   ....[2]....
        /*0038*/ 	.word	0x000017e0


	//----- nvinfo : EIATTR_MAX_THREADS
	.align		4
.L_610:
        /*003c*/ 	.byte	0x04, 0x05
        /*003e*/ 	.short	(.L_612 - .L_611)
.L_611:
        /*0040*/ 	.word	0x00000100
        /*0044*/ 	.word	0x00000001
        /*0048*/ 	.word	0x00000001


	//----- nvinfo : EIATTR_CRS_STACK_SIZE
	.align		4
.L_612:
        /*004c*/ 	.byte	0x04, 0x1e
        /*004e*/ 	.short	(.L_614 - .L_613)
.L_613:
        /*0050*/ 	.word	0x00000000


	//----- nvinfo : EIATTR_CBANK_PARAM_SIZE
	.align		4
.L_614:
        /*0054*/ 	.byte	0x03, 0x19
        /*0056*/ 	.short	0x0070


	//----- nvinfo : EIATTR_PARAM_CBANK
	.align		4
        /*0058*/ 	.byte	0x04, 0x0a
        /*005a*/ 	.short	(.L_616 - .L_615)
	.align		4
.L_615:
        /*005c*/ 	.word	index@(.nv.constant0._ZN7cutlass13device_kernelIN5flash32FlashAttnBwdPostprocessConvertdQIN4cute5tupleIJNS3_1CILi96EEENS5_ILi128EEEEEENS_6half_tEfNS_4arch4Sm80ELi256ENS3_8TiledMMAINS3_8MMA_AtomIJNS3_28SM80_16x8x16_F32F16F16F32_TNEEEENS3_6LayoutINS4_IJNS5_ILi2EEENS5_ILi4EEENS5_ILi1EEEEEENS4_IJSJ_SH_NS5_ILi0EEEEEEEENS4_IJNS5_ILi32EEENS5_ILi64EEENS5_ILi16EEEEEEEELb0EEEEEvNT_6ParamsE)
        /*0060*/ 	.short	0x0380
        /*0062*/ 	.short	0x0070


	//----- nvinfo : EIATTR_SW_WAR
	.align		4
.L_616:
        /*0064*/ 	.byte	0x04, 0x36
        /*0066*/ 	.short	(.L_618 - .L_617)
.L_617:
        /*0068*/ 	.word	0x00000008
.L_618:


//--------------------- .nv.info._ZN7cutlass13device_kernelIN5flash19enable_sm80_to_sm89INS1_16FlashAttnBwdSm80INS1_25CollectiveMainloopBwdSm80ILi2ELi1EN4cute5tupleIJNS5_1CILi64EEENS7_ILi96EEENS7_ILi128EEEEEENS_6half_tEfNS_4arch4Sm80ELb1ELb0ELb0ELb1ELb1ELb0ELb0ELb0ELi2ELi2ELi2ELi2ELb1EEENS1_24CollectiveEpilogueBwdGQAISB_fSE_Li256ELb1ELb1EEENS1_25SingleTileBwdLPTSchedulerILb1ELi96ELb1EEEEEEEEEvNT_6ParamsE --------------------------
	.section	.nv.info._ZN7cutlass13device_kernelIN5flash19enable_sm80_to_sm89INS1_16FlashAttnBwdSm80INS1_25CollectiveMainloopBwdSm80ILi2ELi1EN4cute5tupleIJNS5_1CILi64EEENS7_ILi96EEENS7_ILi128EEEEEENS_6half_tEfNS_4arch4Sm80ELb1ELb0ELb0ELb1ELb1ELb0ELb0ELb0ELi2ELi2ELi2ELi2ELb1EEENS1_24CollectiveEpilogueBwdGQAISB_fSE_Li256ELb1ELb1EEENS1_25SingleTileBwdLPTSchedulerILb1ELi96ELb1EEEEEEEEEvNT_6ParamsE,"",@"SHT_CUDA_INFO"
	.sectionflags	@""
	.align	4


	//----- nvinfo : EIATTR_CUDA_API_VERSION
	.align		4
        /*0000*/ 	.byte	0x04, 0x37
        /*0002*/ 	.short	(.L_620 - .L_619)
.L_619:
        /*0004*/ 	.word	0x00000082


	//----- nvinfo : EIATTR_KPARAM_INFO
	.align		4
.L_620:
        /*0008*/ 	.byte	0x04, 0x17
        /*000a*/ 	.short	(.L_622 - .L_621)
.L_621:
        /*000c*/ 	.word	0x00000000
        /*0010*/ 	.short	0x0000
        /*0012*/ 	.short	0x0000
        /*0014*/ 	.byte	0x00, 0xf0, 0x41, 0x0a


	//----- nvinfo : EIATTR_SPARSE_MMA_MASK
	.align		4
.L_622:
        /*0018*/ 	.byte	0x03, 0x50
        /*001a*/ 	.short	0x0000


	//----- nvinfo : EIATTR_MAXREG_COUNT
	.align		4
        /*001c*/ 	.byte	0x03, 0x1b
        /*001e*/ 	.short	0x00ff


	//----- nvinfo : EIATTR_MERCURY_ISA_VERSION
	.align		4
        /*0020*/ 	.byte	0x03, 0x5f
        /*0022*/ 	.short	0x0101


	//----- nvinfo : EIATTR_VRC_CTA_INIT_COUNT
	.align		4
        /*0024*/ 	.byte	0x02, 0x4a
	.zero		1
	.zero		1


	//----- nvinfo : EIATTR_EXIT_INSTR_OFFSETS
	.align		4
        /*0028*/ 	.byte	0x04, 0x1c
        /*002a*/ 	.short	(.L_624 - .L_623)


	//   ....[0]....
.L_623:
        /*002c*/ 	.word	0x00000010


	//----- nvinfo : EIATTR_MAX_THREADS
	.align		4
.L_624:
        /*0030*/ 	.byte	0x04, 0x05
        /*0032*/ 	.short	(.L_626 - .L_625)
.L_625:
        /*0034*/ 	.word	0x00000100
        /*0038*/ 	.word	0x00000001
        /*003c*/ 	.word	0x00000001


	//----- nvinfo : EIATTR_CBANK_PARAM_SIZE
	.align		4
.L_626:
        /*0040*/ 	.byte	0x03, 0x19
        /*0042*/ 	.short	0x0290


	//----- nvinfo : EIATTR_PARAM_CBANK
	.align		4
        /*0044*/ 	.byte	0x04, 0x0a
        /*0046*/ 	.short	(.L_628 - .L_627)
	.align		4
.L_627:
        /*0048*/ 	.word	index@(.nv.constant0._ZN7cutlass13device_kernelIN5flash19enable_sm80_to_sm89INS1_16FlashAttnBwdSm80INS1_25CollectiveMainloopBwdSm80ILi2ELi1EN4cute5tupleIJNS5_1CILi64EEENS7_ILi96EEENS7_ILi128EEEEEENS_6half_tEfNS_4arch4Sm80ELb1ELb0ELb0ELb1ELb1ELb0ELb0ELb0ELi2ELi2ELi2ELi2ELb1EEENS1_24CollectiveEpilogueBwdGQAISB_fSE_Li256ELb1ELb1EEENS1_25SingleTileBwdLPTSchedulerILb1ELi96ELb1EEEEEEEEEvNT_6ParamsE)
        /*004c*/ 	.short	0x0380
        /*004e*/ 	.short	0x0290


	//----- nvinfo : EIATTR_SW_WAR
	.align		4
.L_628:
        /*0050*/ 	.byte	0x04, 0x36
        /*0052*/ 	.short	(.L_630 - .L_629)
.L_629:
        /*0054*/ 	.word	0x00000008
.L_630:


//--------------------- .nv.info._ZN7cutlass13device_kernelIN5flash19enable_sm80_to_sm89INS1_16FlashAttnBwdSm80INS1_25CollectiveMainloopBwdSm80ILi2ELi2EN4cute5tupleIJNS5_1CILi64EEENS7_ILi128EEES9_EEENS_6half_tEfNS_4arch4Sm80ELb0ELb0ELb0ELb0ELb0ELb0ELb0ELb0ELi2ELi2ELi2ELi2ELb0EEENS1_21CollectiveEpilogueBwdISA_SB_SD_Li256ELb0ELb0ELi4EEENS1_19SingleTileSchedulerILb0ELb0ELb0ELi128EEEEEEEEEvNT_6ParamsE --------------------------
	.section	.nv.info._ZN7cutlass13device_kernelIN5flash19enable_sm80_to_sm89INS1_16FlashAttnBwdSm80INS1_25CollectiveMainloopBwdSm80ILi2ELi2EN4cute5tupleIJNS5_1CILi64EEENS7_ILi128EEES9_EEENS_6half_tEfNS_4arch4Sm80ELb0ELb0ELb0ELb0ELb0ELb0ELb0ELb0ELi2ELi2ELi2ELi2ELb0EEENS1_21CollectiveEpilogueBwdISA_SB_SD_Li256ELb0ELb0ELi4EEENS1_19SingleTileSchedulerILb0ELb0ELb0ELi128EEEEEEEEEvNT_6ParamsE,"",@"SHT_CUDA_INFO"
	.sectionflags	@""
	.align	4


	//----- nvinfo : EIATTR_CUDA_API_VERSION
	.align		4
        /*0000*/ 	.byte	0x04, 0x37
        /*0002*/ 	.short	(.L_632 - .L_631)
.L_631:
        /*0004*/ 	.word	0x00000082


	//----- nvinfo : EIATTR_KPARAM_INFO
	.align		4
.L_632:
        /*0008*/ 	.byte	0x04, 0x17
        /*000a*/ 	.short	(.L_634 - .L_633)
.L_633:
        /*000c*/ 	.word	0x00000000
        /*0010*/ 	.short	0x0000
        /*0012*/ 	.short	0x0000
        /*0014*/ 	.byte	0x00, 0xf0, 0xc1, 0x09


	//----- nvinfo : EIATTR_SPARSE_MMA_MASK
	.align		4
.L_634:
        /*0018*/ 	.byte	0x03, 0x50
        /*001a*/ 	.short	0x0000


	//----- nvinfo : EIATTR_MAXREG_COUNT
	.align		4
        /*001c*/ 	.byte	0x03, 0x1b
        /*001e*/ 	.short	0x00ff


	//----- nvinfo : EIATTR_MERCURY_ISA_VERSION
	.align		4
        /*0020*/ 	.byte	0x03, 0x5f
        /*0022*/ 	.short	0x0101


	//----- nvinfo : EIATTR_VRC_CTA_INIT_COUNT
	.align		4
        /*0024*/ 	.byte	0x02, 0x4a
	.zero		1
	.zero		1


	//----- nvinfo : EIATTR_EXIT_INSTR_OFFSETS
	.align		4
        /*0028*/ 	.byte	0x04, 0x1c
        /*002a*/ 	.short	(.L_636 - .L_635)


	//   ....[0]....
.L_635:
        /*002c*/ 	.word	0x00000010


	//----- nvinfo : EIATTR_MAX_THREADS
	.align		4
.L_636:
        /*0030*/ 	.byte	0x04, 0x05
        /*0032*/ 	.short	(.L_638 - .L_637)
.L_637:
        /*0034*/ 	.word	0x00000100
        /*0038*/ 	.word	0x00000001
        /*003c*/ 	.word	0x00000001


	//----- nvinfo : EIATTR_CBANK_PARAM_SIZE
	.align		4
.L_638:
        /*0040*/ 	.byte	0x03, 0x19
        /*0042*/ 	.short	0x0270


	//----- nvinfo : EIATTR_PARAM_CBANK
	.align		4
        /*0044*/ 	.byte	0x04, 0x0a
        /*0046*/ 	.short	(.L_640 - .L_639)
	.align		4
.L_639:
        /*0048*/ 	.word	index@(.nv.constant0._ZN7cutlass13device_kernelIN5flash19enable_sm80_to_sm89INS1_16FlashAttnBwdSm80INS1_25CollectiveMainloopBwdSm80ILi2ELi2EN4cute5tupleIJNS5_1CILi64EEENS7_ILi128EEES9_EEENS_6half_tEfNS_4arch4Sm80ELb0ELb0ELb0ELb0ELb0ELb0ELb0ELb0ELi2ELi2ELi2ELi2ELb0EEENS1_21CollectiveEpilogueBwdISA_SB_SD_Li256ELb0ELb0ELi4EEENS1_19SingleTileSchedulerILb0ELb0ELb0ELi128EEEEEEEEEvNT_6ParamsE)
        /*004c*/ 	.short	0x0380
        /*004e*/ 	.short	0x0270


	//----- nvinfo : EIATTR_SW_WAR
	.align		4
.L_640:
        /*0050*/ 	.byte	0x04, 0x36
        /*0052*/ 	.short	(.L_642 - .L_641)
.L_641:
        /*0054*/ 	.word	0x00000008
.L_642:


//--------------------- .nv.info._ZN7cutlass13device_kernelIN5flash19enable_sm80_to_sm89INS1_16FlashAttnBwdSm80INS1_25CollectiveMainloopBwdSm80ILi2ELi2EN4cute5tupleIJNS5_1CILi64EEENS7_ILi128EEES9_EEENS_6half_tEfNS_4arch4Sm80ELb0ELb0ELb0ELb0ELb1ELb0ELb0ELb0ELi2ELi2ELi2ELi2ELb0EEENS1_21CollectiveEpilogueBwdISA_SB_SD_Li256ELb0ELb0ELi4EEENS1_19SingleTileSchedulerILb0ELb0ELb0ELi128EEEEEEEEEvNT_6ParamsE --------------------------
	.section	.nv.info._ZN7cutlass13device_kernelIN5flash19enable_sm80_to_sm89INS1_16FlashAttnBwdSm80INS1_25CollectiveMainloopBwdSm80ILi2ELi2EN4cute5tupleIJNS5_1CILi64EEENS7_ILi128EEES9_EEENS_6half_tEfNS_4arch4Sm80ELb0ELb0ELb0ELb0ELb1ELb0ELb0ELb0ELi2ELi2ELi2ELi2ELb0EEENS1_21CollectiveEpilogueBwdISA_SB_SD_Li256ELb0ELb0ELi4EEENS1_19SingleTileSchedulerILb0ELb0ELb0ELi128EEEEEEEEEvNT_6ParamsE,"",@"SHT_CUDA_INFO"
	.sectionflags	@""
	.align	4


	//----- nvinfo : EIATTR_CUDA_API_VERSION
	.align		4
        /*0000*/ 	.byte	0x04, 0x37
        /*0002*/ 	.short	(.L_644 - .L_643)
.L_643:
        /*0004*/ 	.word	0x00000082


	//----- nvinfo : EIATTR_KPARAM_INFO
	.align		4
.L_644:
        /*0008*/ 	.byte	0x04, 0x17
        /*000a*/ 	.short	(.L_646 - .L_645)
.L_645:
        /*000c*/ 	.word	0x00000000
        /*0010*/ 	.short	0x0000
        /*0012*/ 	.short	0x0000
        /*0014*/ 	.byte	0x00, 0xf0, 0xc1, 0x09


	//----- nvinfo : EIATTR_SPARSE_MMA_MASK
	.align		4
.L_646:
        /*0018*/ 	.byte	0x03, 0x50
        /*001a*/ 	.short	0x0000


	//----- nvinfo : EIATTR_MAXREG_COUNT
	.align		4
        /*001c*/ 	.byte	0x03, 0x1b
        /*001e*/ 	.short	0x00ff


	//----- nvinfo : EIATTR_MERCURY_ISA_VERSION
	.align		4
        /*0020*/ 	.byte	0x03, 0x5f
        /*0022*/ 	.short	0x0101


	//----- nvinfo : EIATTR_VRC_CTA_INIT_COUNT
	.align		4
        /*0024*/ 	.byte	0x02, 0x4a
	.zero		1
	.zero		1


	//----- nvinfo : EIATTR_EXIT_INSTR_OFFSETS
	.align		4
        /*0028*/ 	.byte	0x04, 0x1c
        /*002a*/ 	.short	(.L_648 - .L_647)


	//   ....[0]....
.L_647:
        /*002c*/ 	.word	0x00000010


	//----- nvinfo : EIATTR_MAX_THREADS
	.align		4
.L_648:
        /*0030*/ 	.byte	0x04, 0x05
        /*0032*/ 	.short	(.L_650 - .L_649)
.L_649:
        /*0034*/ 	.word	0x00000100
        /*0038*/ 	.word	0x00000001
        /*003c*/ 	.word	0x00000001


	//----- nvinfo : EIATTR_CBANK_PARAM_SIZE
	.align		4
.L_650:
        /*0040*/ 	.byte	0x03, 0x19
        /*0042*/ 	.short	0x0270


	//----- nvinfo : EIATTR_PARAM_CBANK
	.align		4
        /*0044*/ 	.byte	0x04, 0x0a
        /*0046*/ 	.short	(.L_652 - .L_651)
	.align		4
.L_651:
        /*0048*/ 	.word	index@(.nv.constant0._ZN7cutlass13device_kernelIN5flash19enable_sm80_to_sm89INS1_16FlashAttnBwdSm80INS1_25CollectiveMainloopBwdSm80ILi2ELi2EN4cute5tupleIJNS5_1CILi64EEENS7_ILi128EEES9_EEENS_6half_tEfNS_4arch4Sm80ELb0ELb0ELb0ELb0ELb1ELb0ELb0ELb0ELi2ELi2ELi2ELi2ELb0EEENS1_21CollectiveEpilogueBwdISA_SB_SD_Li256ELb0ELb0ELi4EEENS1_19SingleTileSchedulerILb0ELb0ELb0ELi128EEEEEEEEEvNT_6ParamsE)
        /*004c*/ 	.short	0x0380
        /*004e*/ 	.short	0x0270


	//----- nvinfo : EIATTR_SW_WAR
	.align		4
.L_652:
        /*0050*/ 	.byte	0x04, 0x36
        /*0052*/ 	.short	(.L_654 - .L_653)
.L_653:
        /*0054*/ 	.word	0x00000008
.L_654:


//--------------------- .nv.info._ZN7cutlass13device_kernelIN5flash19enable_sm80_to_sm89INS1_16FlashAttnBwdSm80INS1_25CollectiveMainloopBwdSm80ILi2ELi2EN4cute5tupleIJNS5_1CILi64EEENS7_ILi128EEES9_EEENS_6half_tEfNS_4arch4Sm80ELb0ELb0ELb0ELb0ELb0ELb0ELb0ELb0ELi2ELi2ELi2ELi2ELb0EEENS1_24CollectiveEpilogueBwdGQAISA_fSD_Li256ELb0ELb0EEENS1_19SingleTileSchedulerILb0ELb0ELb0ELi128EEEEEEEEEvNT_6ParamsE --------------------------
	.section	.nv.info._ZN7cutlass13device_kernelIN5flash19enable_sm80_to_sm89INS1_16FlashAttnBwdSm80INS1_25CollectiveMainloopBwdSm80ILi2ELi2EN4cute5tupleIJNS5_1CILi64EEENS7_ILi128EEES9_EEENS_6half_tEfNS_4arch4Sm80ELb0ELb0ELb0ELb0ELb0ELb0ELb0ELb0ELi2ELi2ELi2ELi2ELb0EEENS1_24CollectiveEpilogueBwdGQAISA_fSD_Li256ELb0ELb0EEENS1_19SingleTileSchedulerILb0ELb0ELb0ELi128EEEEEEEEEvNT_6ParamsE,"",@"SHT_CUDA_INFO"
	.sectionflags	@""
	.align	4


	//----- nvinfo : EIATTR_CUDA_API_VERSION
	.align		4
        /*0000*/ 	.byte	0x04, 0x37
        /*0002*/ 	.short	(.L_656 - .L_655)
.L_655:
        /*0004*/ 	.word	0x00000082


	//----- nvinfo : EIATTR_KPARAM_INFO
	.align		4
.L_656:
        /*0008*/ 	.byte	0x04, 0x17
        /*000a*/ 	.short	(.L_658 - .L_657)
.L_657:
        /*000c*/ 	.word	0x00000000
        /*0010*/ 	.short	0x0000
        /*0012*/ 	.short	0x0000
        /*0014*/ 	.byte	0x00, 0xf0, 0xe1, 0x09


	//----- nvinfo : EIATTR_SPARSE_MMA_MASK
	.align		4
.L_658:
        /*0018*/ 	.byte	0x03, 0x50
        /*001a*/ 	.short	0x0000


	//----- nvinfo : EIATTR_MAXREG_COUNT
	.align		4
        /*001c*/ 	.byte	0x03, 0x1b
        /*001e*/ 	.short	0x00ff


	//----- nvinfo : EIATTR_MERCURY_ISA_VERSION
	.align		4
        /*0020*/ 	.byte	0x03, 0x5f
        /*0022*/ 	.short	0x0101


	//----- nvinfo : EIATTR_VRC_CTA_INIT_COUNT
	.align		4
        /*0024*/ 	.byte	0x02, 0x4a
	.zero		1
	.zero		1


	//----- nvinfo : EIATTR_EXIT_INSTR_OFFSETS
	.align		4
        /*0028*/ 	.byte	0x04, 0x1c
        /*002a*/ 	.short	(.L_660 - .L_659)


	//   ....[0]....
.L_659:
        /*002c*/ 	.word	0x00000010


	//----- nvinfo : EIATTR_MAX_THREADS
	.align		4
.L_660:
        /*0030*/ 	.byte	0x04, 0x05
        /*0032*/ 	.short	(.L_662 - .L_661)
.L_661:
        /*0034*/ 	.word	0x00000100
        /*0038*/ 	.word	0x00000001
        /*003c*/ 	.word	0x00000001


	//----- nvinfo : EIATTR_CBANK_PARAM_SIZE
	.align		4
.L_662:
        /*0040*/ 	.byte	0x03, 0x19
        /*0042*/ 	.short	0x0278


	//----- nvinfo : EIATTR_PARAM_CBANK
	.align		4
        /*0044*/ 	.byte	0x04, 0x0a
        /*0046*/ 	.short	(.L_664 - .L_663)
	.align		4
.L_663:
        /*0048*/ 	.word	index@(.nv.constant0._ZN7cutlass13device_kernelIN5flash19enable_sm80_to_sm89INS1_16FlashAttnBwdSm80INS1_25CollectiveMainloopBwdSm80ILi2ELi2EN4cute5tupleIJNS5_1CILi64EEENS7_ILi128EEES9_EEENS_6half_tEfNS_4arch4Sm80ELb0ELb0ELb0ELb0ELb0ELb0ELb0ELb0ELi2ELi2ELi2ELi2ELb0EEENS1_24CollectiveEpilogueBwdGQAISA_fSD_Li256ELb0ELb0EEENS1_19SingleTileSchedulerILb0ELb0ELb0ELi128EEEEEEEEEvNT_6ParamsE)
        /*004c*/ 	.short	0x0380
        /*004e*/ 	.short	0x0278


	//----- nvinfo : EIATTR_SW_WAR
	.align		4
.L_664:
        /*0050*/ 	.byte	0x04, 0x36
        /*0052*/ 	.short	(.L_666 - .L_665)
.L_665:
        /*0054*/ 	.word	0x00000008
.L_666:


//--------------------- .nv.info._ZN7cutlass13device_kernelIN5flash19enable_sm80_to_sm89INS1_16FlashAttnBwdSm80INS1_25CollectiveMainloopBwdSm80ILi2ELi2EN4cute5tupleIJNS5_1CILi64EEENS7_ILi128EEES9_EEENS_6half_tEfNS_4arch4Sm80ELb0ELb0ELb0ELb0ELb1ELb0ELb0ELb0ELi2ELi2ELi2ELi2ELb0EEENS1_24CollectiveEpilogueBwdGQAISA_fSD_Li256ELb0ELb1EEENS1_19SingleTileSchedulerILb0ELb0ELb0ELi128EEEEEEEEEvNT_6ParamsE --------------------------
	.section	.nv.info._ZN7cutlass13device_kernelIN5flash19enable_sm80_to_sm89INS1_16FlashAttnBwdSm80INS1_25CollectiveMainloopBwdSm80ILi2ELi2EN4cute5tupleIJNS5_1CILi64EEENS7_ILi128EEES9_EEENS_6half_tEfNS_4arch4Sm80ELb0ELb0ELb0ELb0ELb1ELb0ELb0ELb0ELi2ELi2ELi2ELi2ELb0EEENS1_24CollectiveEpilogueBwdGQAISA_fSD_Li256ELb0ELb1EEENS1_19SingleTileSchedulerILb0ELb0ELb0ELi128EEEEEEEEEvNT_6ParamsE,"",@"SHT_CUDA_INFO"
	.sectionflags	@""
	.align	4


	//----- nvinfo : EIATTR_CUDA_API_VERSION
	.align		4
        /*0000*/ 	.byte	0x04, 0x37
        /*0002*/ 	.short	(.L_668 - .L_667)
.L_667:
        /*0004*/ 	.word	0x00000082


	//----- nvinfo : EIATTR_KPARAM_INFO
	.align		4
.L_668:
        /*0008*/ 	.byte	0x04, 0x17
        /*000a*/ 	.short	(.L_670 - .L_669)
.L_669:
        /*000c*/ 	.word	0x00000000
        /*0010*/ 	.short	0x0000
        /*0012*/ 	.short	0x0000
        /*0014*/ 	.byte	0x00, 0xf0, 0xe1, 0x09


	//----- nvinfo : EIATTR_SPARSE_MMA_MASK
	.align		4
.L_670:
        /*0018*/ 	.byte	0x03, 0x50
        /*001a*/ 	.short	0x0000


	//----- nvinfo : EIATTR_MAXREG_COUNT
	.align		4
        /*001c*/ 	.byte	0x03, 0x1b
        /*001e*/ 	.short	0x00ff


	//----- nvinfo : EIATTR_MERCURY_ISA_VERSION
	.align		4
        /*0020*/ 	.byte	0x03, 0x5f
        /*0022*/ 	.short	0x0101


	//----- nvinfo : EIATTR_VRC_CTA_INIT_COUNT
	.align		4
        /*0024*/ 	.byte	0x02, 0x4a
	.zero		1
	.zero		1


	//----- nvinfo : EIATTR_EXIT_INSTR_OFFSETS
	.align		4
        /*0028*/ 	.byte	0x04, 0x1c
        /*002a*/ 	.short	(.L_672 - .L_671)


	//   ....[0]....
.L_671:
        /*002c*/ 	.word	0x00000010


	//----- nvinfo : EIATTR_MAX_THREADS
	.align		4
.L_672:
        /*0030*/ 	.byte	0x04, 0x05
        /*0032*/ 	.short	(.L_674 - .L_673)
.L_673:
        /*0034*/ 	.word	0x00000100
        /*0038*/ 	.word	0x00000001
        /*003c*/ 	.word	0x00000001


	//----- nvinfo : EIATTR_CBANK_PARAM_SIZE
	.align		4
.L_674:
        /*0040*/ 	.byte	0x03, 0x19
        /*0042*/ 	.short	0x0278


	//----- nvinfo : EIATTR_PARAM_CBANK
	.align		4
        /*0044*/ 	.byte	0x04, 0x0a
        /*0046*/ 	.short	(.L_676 - .L_675)
	.align		4
.L_675:
        /*0048*/ 	.word	index@(.nv.constant0._ZN7cutlass13device_kernelIN5flash19enable_sm80_to_sm89INS1_16FlashAttnBwdSm80INS1_25CollectiveMainloopBwdSm80ILi2ELi2EN4cute5tupleIJNS5_1CILi64EEENS7_ILi128EEES9_EEENS_6half_tEfNS_4arch4Sm80ELb0ELb0ELb0ELb0ELb1ELb0ELb0ELb0ELi2ELi2ELi2ELi2ELb0EEENS1_24CollectiveEpilogueBwdGQAISA_fSD_Li256ELb0ELb1EEENS1_19SingleTileSchedulerILb0ELb0ELb0ELi128EEEEEEEEEvNT_6ParamsE)
        /*004c*/ 	.short	0x0380
        /*004e*/ 	.short	0x0278


	//----- nvinfo : EIATTR_SW_WAR
	.align		4
.L_676:
        /*0050*/ 	.byte	0x04, 0x36
        /*0052*/ 	.short	(.L_678 - .L_677)
.L_677:
        /*0054*/ 	.word	0x00000008
.L_678:


//--------------------- .nv.info._ZN7cutlass13device_kernelIN5flash19enable_sm80_to_sm89INS1_16FlashAttnBwdSm80INS1_25CollectiveMainloopBwdSm80ILi2ELi2EN4cute5tupleIJNS5_1CILi64EEENS7_ILi128EEES9_EEENS_6half_tEfNS_4arch4Sm80ELb0ELb0ELb0ELb1ELb0ELb0ELb0ELb0ELi2ELi2ELi2ELi2ELb0EEENS1_21CollectiveEpilogueBwdISA_SB_SD_Li256ELb1ELb0ELi4EEENS1_19SingleTileSchedulerILb1ELb0ELb0ELi128EEEEEEEEEvNT_6ParamsE --------------------------
	.section	.nv.info._ZN7cutlass13device_kernelIN5flash19enable_sm80_to_sm89INS1_16FlashAttnBwdSm80INS1_25CollectiveMainloopBwdSm80ILi2ELi2EN4cute5tupleIJNS5_1CILi64EEENS7_ILi128EEES9_EEENS_6half_tEfNS_4arch4Sm80ELb0ELb0ELb0ELb1ELb0ELb0ELb0ELb0ELi2ELi2ELi2ELi2ELb0EEENS1_21CollectiveEpilogueBwdISA_SB_SD_Li256ELb1ELb0ELi4EEENS1_19SingleTileSchedulerILb1ELb0ELb0ELi128EEEEEEEEEvNT_6ParamsE,"",@"SHT_CUDA_INFO"
	.sectionflags	@""
	.align	4


	//----- nvinfo : EIATTR_CUDA_API_VERSION
	.align		4
        /*0000*/ 	.byte	0x04, 0x37
        /*0002*/ 	.short	(.L_680 - .L_679)
.L_679:
        /*0004*/ 	.word	0x00000082


	//----- nvinfo : EIATTR_KPARAM_INFO
	.align		4
.L_680:
        /*0008*/ 	.byte	0x04, 0x17
        /*000a*/ 	.short	(.L_682 - .L_681)
.L_681:
        /*000c*/ 	.word	0x00000000
        /*0010*/ 	.short	0x0000
        /*0012*/ 	.short	0x0000
        /*0014*/ 	.byte	0x00, 0xf0, 0xc1, 0x09


	//----- nvinfo : EIATTR_SPARSE_MMA_MASK
	.align		4
.L_682:
        /*0018*/ 	.byte	0x03, 0x50
        /*001a*/ 	.short	0x0000


	//----- nvinfo : EIATTR_MAXREG_COUNT
	.align		4
        /*001c*/ 	.byte	0x03, 0x1b
        /*001e*/ 	.short	0x00ff


	//----- nvinfo : EIATTR_MERCURY_ISA_VERSION
	.align		4
        /*0020*/ 	.byte	0x03, 0x5f
        /*0022*/ 	.short	0x0101


	//----- nvinfo : EIATTR_VRC_CTA_INIT_COUNT
	.align		4
        /*0024*/ 	.byte	0x02, 0x4a
	.zero		1
	.zero		1


	//----- nvinfo : EIATTR_EXIT_INSTR_OFFSETS
	.align		4
        /*0028*/ 	.byte	0x04, 0x1c
        /*002a*/ 	.short	(.L_684 - .L_683)


	//   ....[0]....
.L_683:
        /*002c*/ 	.word	0x00000010


	//----- nvinfo : EIATTR_MAX_THREADS
	.align		4
.L_684:
        /*0030*/ 	.byte	0x04, 0x05
        /*0032*/ 	.short	(.L_686 - .L_685)
.L_685:
        /*0034*/ 	.word	0x00000100
        /*0038*/ 	.word	0x00000001
        /*003c*/ 	.word	0x00000001


	//----- nvinfo : EIATTR_CBANK_PARAM_SIZE
	.align		4
.L_686:
        /*0040*/ 	.byte	0x03, 0x19
        /*0042*/ 	.short	0x0270


	//----- nvinfo : EIATTR_PARAM_CBANK
	.align		4
        /*0044*/ 	.byte	0x04, 0x0a
        /*0046*/ 	.short	(.L_688 - .L_687)
	.align		4
.L_687:
        /*0048*/ 	.word	index@(.nv.constant0._ZN7cutlass13device_kernelIN5flash19enable_sm80_to_sm89INS1_16FlashAttnBwdSm80INS1_25CollectiveMainloopBwdSm80ILi2ELi2EN4cute5tupleIJNS5_1CILi64EEENS7_ILi128EEES9_EEENS_6half_tEfNS_4arch4Sm80ELb0ELb0ELb0ELb1ELb0ELb0ELb0ELb0ELi2ELi2ELi2ELi2ELb0EEENS1_21CollectiveEpilogueBwdISA_SB_SD_Li256ELb1ELb0ELi4EEENS1_19SingleTileSchedulerILb1ELb0ELb0ELi128EEEEEEEEEvNT_6ParamsE)
        /*004c*/ 	.short	0x0380
        /*004e*/ 	.short	0x0270


	//----- nvinfo : EIATTR_SW_WAR
	.align		4
.L_688:
        /*0050*/ 	.byte	0x04, 0x36
        /*0052*/ 	.short	(.L_690 - .L_689)
.L_689:
        /*0054*/ 	.word	0x00000008
.L_690:


//--------------------- .nv.info._ZN7cutlass13device_kernelIN5flash19enable_sm80_to_sm89INS1_16FlashAttnBwdSm80INS1_25CollectiveMainloopBwdSm80ILi2ELi2EN4cute5tupleIJNS5_1CILi64EEENS7_ILi128EEES9_EEENS_6half_tEfNS_4arch4Sm80ELb0ELb0ELb0ELb1ELb1ELb0ELb0ELb0ELi2ELi2ELi2ELi2ELb0EEENS1_21CollectiveEpilogueBwdISA_SB_SD_Li256ELb1ELb0ELi4EEENS1_19SingleTileSchedulerILb1ELb0ELb0ELi128EEEEEEEEEvNT_6ParamsE --------------------------
	.section	.nv.info._ZN7cutlass13device_kernelIN5flash19enable_sm80_to_sm89INS1_16FlashAttnBwdSm80INS1_25CollectiveMainloopBwdSm80ILi2ELi2EN4cute5tupleIJNS5_1CILi64EEENS7_ILi128EEES9_EEENS_6half_tEfNS_4arch4Sm80ELb0ELb0ELb0ELb1ELb1ELb0ELb0ELb0ELi2ELi2ELi2ELi2ELb0EEENS1_21CollectiveEpilogueBwdISA_SB_SD_Li256ELb1ELb0ELi4EEENS1_19SingleTileSchedulerILb1ELb0ELb0ELi128EEEEEEEEEvNT_6ParamsE,"",@"SHT_CUDA_INFO"
	.sectionflags	@""
	.align	4


	//----- nvinfo : EIATTR_CUDA_API_VERSION
	.align		4
        /*0000*/ 	.byte	0x04, 0x37
        /*0002*/ 	.short	(.L_692 - .L_691)
.L_691:
        /*0004*/ 	.word	0x00000082


	//----- nvinfo : EIATTR_KPARAM_INFO
	.align		4
.L_692:
        /*0008*/ 	.byte	0x04, 0x17
        /*000a*/ 	.short	(.L_694 - .L_693)
.L_693:
        /*000c*/ 	.word	0x00000000
        /*0010*/ 	.short	0x0000
        /*0012*/ 	.short	0x0000
        /*0014*/ 	.byte	0x00, 0xf0, 0xc1, 0x09


	//----- nvinfo : EIATTR_SPARSE_MMA_MASK
	.align		4
.L_694:
        /*0018*/ 	.byte	0x03, 0x50
        /*001a*/ 	.short	0x0000


	//----- nvinfo : EIATTR_MAXREG_COUNT
	.align		4
        /*001c*/ 	.byte	0x03, 0x1b
        /*001e*/ 	.short	0x00ff


	//----- nvinfo : EIATTR_MERCURY_ISA_VERSION
	.align		4
        /*0020*/ 	.byte	0x03, 0x5f
        /*0022*/ 	.short	0x0101


	//----- nvinfo : EIATTR_VRC_CTA_INIT_COUNT
	.align		4
        /*0024*/ 	.byte	0x02, 0x4a
	.zero		1
	.zero		1


	//----- nvinfo : EIATTR_EXIT_INSTR_OFFSETS
	.align		4
        /*0028*/ 	.byte	0x04, 0x1c
        /*002a*/ 	.short	(.L_696 - .L_695)


	//   ....[0]....
.L_695:
        /*002c*/ 	.word	0x00000010


	//----- nvinfo : EIATTR_MAX_THREADS
	.align		4
.L_696:
        /*0030*/ 	.byte	0x04, 0x05
        /*0032*/ 	.short	(.L_698 - .L_697)
.L_697:
        /*0034*/ 	.word	0x00000100
        /*0038*/ 	.word	0x00000001
        /*003c*/ 	.word	0x00000001


	//----- nvinfo : EIATTR_CBANK_PARAM_SIZE
	.align		4
.L_698:
        /*0040*/ 	.byte	0x03, 0x19
        /*0042*/ 	.short	0x0270


	//----- nvinfo : EIATTR_PARAM_CBANK
	.align		4
        /*0044*/ 	.byte	0x04, 0x0a
        /*0046*/ 	.short	(.L_700 - .L_699)
	.align		4
.L_699:
        /*0048*/ 	.word	index@(.nv.constant0._ZN7cutlass13device_kernelIN5flash19enable_sm80_to_sm89INS1_16FlashAttnBwdSm80INS1_25CollectiveMainloopBwdSm80ILi2ELi2EN4cute5tupleIJNS5_1CILi64EEENS7_ILi128EEES9_EEENS_6half_tEfNS_4arch4Sm80ELb0ELb0ELb0ELb1ELb1ELb0ELb0ELb0ELi2ELi2ELi2ELi2ELb0EEENS1_21CollectiveEpilogueBwdISA_SB_SD_Li256ELb1ELb0ELi4EEENS1_19SingleTileSchedulerILb1ELb0ELb0ELi128EEEEEEEEEvNT_6ParamsE)
        /*004c*/ 	.short	0x0380
        /*004e*/ 	.short	0x0270


	//----- nvinfo : EIATTR_SW_WAR
	.align		4
.L_700:
        /*0050*/ 	.byte	0x04, 0x36
        /*0052*/ 	.short	(.L_702 - .L_701)
.L_701:
        /*0054*/ 	.word	0x00000008
.L_702:


//--------------------- .nv.info._ZN7cutlass13device_kernelIN5flash19enable_sm80_to_sm89INS1_16FlashAttnBwdSm80INS1_25CollectiveMainloopBwdSm80ILi2ELi2EN4cute5tupleIJNS5_1CILi64EEENS7_ILi128EEES9_EEENS_6half_tEfNS_4arch4Sm80ELb0ELb0ELb0ELb1ELb0ELb0ELb0ELb0ELi2ELi2ELi2ELi2ELb0EEENS1_24CollectiveEpilogueBwdGQAISA_fSD_Li256ELb1ELb0EEENS1_19SingleTileSchedulerILb1ELb0ELb0ELi128EEEEEEEEEvNT_6ParamsE --------------------------
	.section	.nv.info._ZN7cutlass13device_kernelIN5flash19enable_sm80_to_sm89INS1_16FlashAttnBwdSm80INS1_25CollectiveMainloopBwdSm80ILi2ELi2EN4cute5tupleIJNS5_1CILi64EEENS7_ILi128EEES9_EEENS_6half_tEfNS_4arch4Sm80ELb0ELb0ELb0ELb1ELb0ELb0ELb0ELb0ELi2ELi2ELi2ELi2ELb0EEENS1_24CollectiveEpilogueBwdGQAISA_fSD_Li256ELb1ELb0EEENS1_19SingleTileSchedulerILb1ELb0ELb0ELi128EEEEEEEEEvNT_6ParamsE,"",@"SHT_CUDA_INFO"
	.sectionflags	@""
	.align	4


	//----- nvinfo : EIATTR_CUDA_API_VERSION
	.align		4
        /*0000*/ 	.byte	0x04, 0x37
        /*0002*/ 	.short	(.L_704 - .L_703)
.L_703:
        /*0004*/ 	.word	0x00000082


	//----- nvinfo : EIATTR_KPARAM_INFO
	.align		4
.L_704:
        /*0008*/ 	.byte	0x04, 0x17
        /*000a*/ 	.short	(.L_706 - .L_705)
.L_705:
        /*000c*/ 	.word	0x00000000
        /*0010*/ 	.short	0x0000
        /*0012*/ 	.short	0x0000
        /*0014*/ 	.byte	0x00, 0xf0, 0xe1, 0x09


	//----- nvinfo : EIATTR_SPARSE_MMA_MASK
	.align		4
.L_706:
        /*0018*/ 	.byte	0x03, 0x50
        /*001a*/ 	.short	0x0000


	//----- nvinfo : EIATTR_MAXREG_COUNT
	.align		4
        /*001c*/ 	.byte	0x03, 0x1b
        /*001e*/ 	.short	0x00ff


	//----- nvinfo : EIATTR_MERCURY_ISA_VERSION
	.align		4
        /*0020*/ 	.byte	0x03, 0x5f
        /*0022*/ 	.short	0x0101


	//----- nvinfo : EIATTR_VRC_CTA_INIT_COUNT
	.align		4
        /*0024*/ 	.byte	0x02, 0x4a
	.zero		1
	.zero		1


	//----- nvinfo : EIATTR_EXIT_INSTR_OFFSETS
	.align		4
        /*0028*/ 	.byte	0x04, 0x1c
        /*002a*/ 	.short	(.L_708 - .L_707)


	//   ....[0]....
.L_707:
        /*002c*/ 	.word	0x00000010


	//----- nvinfo : EIATTR_MAX_THREADS
	.align		4
.L_708:
        /*0030*/ 	.byte	0x04, 0x05
        /*0032*/ 	.short	(.L_710 - .L_709)
.L_709:
        /*0034*/ 	.word	0x00000100
        /*0038*/ 	.word	0x00000001
        /*003c*/ 	.word	0x00000001


	//----- nvinfo : EIATTR_CBANK_PARAM_SIZE
	.align		4
.L_710:
        /*0040*/ 	.byte	0x03, 0x19
        /*0042*/ 	.short	0x0278


	//----- nvinfo : EIATTR_PARAM_CBANK
	.align		4
        /*0044*/ 	.byte	0x04, 0x0a
        /*0046*/ 	.short	(.L_712 - .L_711)
	.align		4
.L_711:
        /*0048*/ 	.word	index@(.nv.constant0._ZN7cutlass13device_kernelIN5flash19enable_sm80_to_sm89INS1_16FlashAttnBwdSm80INS1_25CollectiveMainloopBwdSm80ILi2ELi2EN4cute5tupleIJNS5_1CILi64EEENS7_ILi128EEES9_EEENS_6half_tEfNS_4arch4Sm80ELb0ELb0ELb0ELb1ELb0ELb0ELb0ELb0ELi2ELi2ELi2ELi2ELb0EEENS1_24CollectiveEpilogueBwdGQAISA_fSD_Li256ELb1ELb0EEENS1_19SingleTileSchedulerILb1ELb0ELb0ELi128EEEEEEEEEvNT_6ParamsE)
        /*004c*/ 	.short	0x0380
        /*004e*/ 	.short	0x0278


	//----- nvinfo : EIATTR_SW_WAR
	.align		4
.L_712:
        /*0050*/ 	.byte	0x04, 0x36
        /*0052*/ 	.short	(.L_714 - .L_713)
.L_713:
        /*0054*/ 	.word	0x00000008
.L_714:


//--------------------- .nv.info._ZN7cutlass13device_kernelIN5flash19enable_sm80_to_sm89INS1_16FlashAttnBwdSm80INS1_25CollectiveMainloopBwdSm80ILi2ELi2EN4cute5tupleIJNS5_1CILi64EEENS7_ILi128EEES9_EEENS_6half_tEfNS_4arch4Sm80ELb0ELb0ELb0ELb1ELb1ELb0ELb0ELb0ELi2ELi2ELi2ELi2ELb0EEENS1_24CollectiveEpilogueBwdGQAISA_fSD_Li256ELb1ELb1EEENS1_19SingleTileSchedulerILb1ELb0ELb0ELi128EEEEEEEEEvNT_6ParamsE --------------------------
	.section	.nv.info._ZN7cutlass13device_kernelIN5flash19enable_sm80_to_sm89INS1_16FlashAttnBwdSm80INS1_25CollectiveMainloopBwdSm80ILi2ELi2EN4cute5tupleIJNS5_1CILi64EEENS7_ILi128EEES9_EEENS_6half_tEfNS_4arch4Sm80ELb0ELb0ELb0ELb1ELb1ELb0ELb0ELb0ELi2ELi2ELi2ELi2ELb0EEENS1_24CollectiveEpilogueBwdGQAISA_fSD_Li256ELb1ELb1EEENS1_19SingleTileSchedulerILb1ELb0ELb0ELi128EEEEEEEEEvNT_6ParamsE,"",@"SHT_CUDA_INFO"
	.sectionflags	@""
	.align	4


	//----- nvinfo : EIATTR_CUDA_API_VERSION
	.align		4
        /*0000*/ 	.byte	0x04, 0x37
        /*0002*/ 	.short	(.L_716 - .L_715)
.L_715:
        /*0004*/ 	.word	0x00000082


	//----- nvinfo : EIATTR_KPARAM_INFO
	.align		4
.L_716:
        /*0008*/ 	.byte	0x04, 0x17
        /*000a*/ 	.short	(.L_718 - .L_717)
.L_717:
        /*000c*/ 	.word	0x00000000
        /*0010*/ 	.short	0x0000
        /*0012*/ 	.short	0x0000
        /*0014*/ 	.byte	0x00, 0xf0, 0xe1, 0x09


	//----- nvinfo : EIATTR_SPARSE_MMA_MASK
	.align		4
.L_718:
        /*0018*/ 	.byte	0x03, 0x50
        /*001a*/ 	.short	0x0000


	//----- nvinfo : EIATTR_MAXREG_COUNT
	.align		4
        /*001c*/ 	.byte	0x03, 0x1b
        /*001e*/ 	.short	0x00ff


	//----- nvinfo : EIATTR_MERCURY_ISA_VERSION
	.align		4
        /*0020*/ 	.byte	0x03, 0x5f
        /*0022*/ 	.short	0x0101


	//----- nvinfo : EIATTR_VRC_CTA_INIT_COUNT
	.align		4
        /*0024*/ 	.byte	0x02, 0x4a
	.zero		1
	.zero		1


	//----- nvinfo : EIATTR_EXIT_INSTR_OFFSETS
	.align		4
        /*0028*/ 	.byte	0x04, 0x1c
        /*002a*/ 	.short	(.L_720 - .L_719)


	//   ....[0]....
.L_719:
        /*002c*/ 	.word	0x00000010


	//----- nvinfo : EIATTR_MAX_THREADS
	.align		4
.L_720:
        /*0030*/ 	.byte	0x04, 0x05
        /*0032*/ 	.short	(.L_722 - .L_721)
.L_721:
        /*0034*/ 	.word	0x00000100
        /*0038*/ 	.word	0x00000001
        /*003c*/ 	.word	0x00000001


	//----- nvinfo : EIATTR_CBANK_PARAM_SIZE
	.align		4
.L_722:
        /*0040*/ 	.byte	0x03, 0x19
        /*0042*/ 	.short	0x0278


	//----- nvinfo : EIATTR_PARAM_CBANK
	.align		4
        /*0044*/ 	.byte	0x04, 0x0a
        /*0046*/ 	.short	(.L_724 - .L_723)
	.align		4
.L_723:
        /*0048*/ 	.word	index@(.nv.constant0._ZN7cutlass13device_kernelIN5flash19enable_sm80_to_sm89INS1_16FlashAttnBwdSm80INS1_25CollectiveMainloopBwdSm80ILi2ELi2EN4cute5tupleIJNS5_1CILi64EEENS7_ILi128EEES9_EEENS_6half_tEfNS_4arch4Sm80ELb0ELb0ELb0ELb1ELb1ELb0ELb0ELb0ELi2ELi2ELi2ELi2ELb0EEENS1_24CollectiveEpilogueBwdGQAISA_fSD_Li256ELb1ELb1EEENS1_19SingleTileSchedulerILb1ELb0ELb0ELi128EEEEEEEEEvNT_6ParamsE)
        /*004c*/ 	.short	0x0380
        /*004e*/ 	.short	0x0278


	//----- nvinfo : EIATTR_SW_WAR
	.align		4
.L_724:
        /*0050*/ 	.byte	0x04, 0x36
        /*0052*/ 	.short	(.L_726 - .L_725)
.L_725:
        /*0054*/ 	.word	0x00000008
.L_726:


//--------------------- .nv.info._ZN7cutlass13device_kernelIN5flash19enable_sm80_to_sm89INS1_16FlashAttnBwdSm80INS1_25CollectiveMainloopBwdSm80ILi2ELi2EN4cute5tupleIJNS5_1CILi64EEENS7_ILi128EEES9_EEENS_6half_tEfNS_4arch4Sm80ELb0ELb1ELb0ELb0ELb0ELb0ELb0ELb0ELi2ELi2ELi2ELi2ELb0EEENS1_21CollectiveEpilogueBwdISA_SB_SD_Li256ELb0ELb0ELi4EEENS1_19SingleTileSchedulerILb0ELb0ELb0ELi128EEEEEEEEEvNT_6ParamsE --------------------------
	.section	.nv.info._ZN7cutlass13device_kernelIN5flash19enable_sm80_to_sm89INS1_16FlashAttnBwdSm80INS1_25CollectiveMainloopBwdSm80ILi2ELi2EN4cute5tupleIJNS5_1CILi64EEENS7_ILi128EEES9_EEENS_6half_tEfNS_4arch4Sm80ELb0ELb1ELb0ELb0ELb0ELb0ELb0ELb0ELi2ELi2ELi2ELi2ELb0EEENS1_21CollectiveEpilogueBwdISA_SB_SD_Li256ELb0ELb0ELi4EEENS1_19SingleTileSchedulerILb0ELb0ELb0ELi128EEEEEEEEEvNT_6ParamsE,"",@"SHT_CUDA_INFO"
	.sectionflags	@""
	.align	4


	//----- nvinfo : EIATTR_CUDA_API_VERSION
	.align		4
        /*0000*/ 	.byte	0x04, 0x37
        /*0002*/ 	.short	(.L_728 - .L_727)
.L_727:
        /*0004*/ 	.word	0x00000082


	//----- nvinfo : EIATTR_KPARAM_INFO
	.align		4
.L_728:
        /*0008*/ 	.byte	0x04, 0x17
        /*000a*/ 	.short	(.L_730 - .L_729)
.L_729:
        /*000c*/ 	.word	0x00000000
        /*0010*/ 	.short	0x0000
        /*0012*/ 	.short	0x0000
        /*0014*/ 	.byte	0x00, 0xf0, 0xc1, 0x09


	//----- nvinfo : EIATTR_SPARSE_MMA_MASK
	.align		4
.L_730:
        /*0018*/ 	.byte	0x03, 0x50
        /*001a*/ 	.short	0x0000


	//----- nvinfo : EIATTR_MAXREG_COUNT
	.align		4
        /*001c*/ 	.byte	0x03, 0x1b
        /*001e*/ 	.short	0x00ff


	//----- nvinfo : EIATTR_MERCURY_ISA_VERSION
	.align		4
        /*0020*/ 	.byte	0x03, 0x5f
        /*0022*/ 	.short	0x0101


	//----- nvinfo : EIATTR_VRC_CTA_INIT_COUNT
	.align		4
        /*0024*/ 	.byte	0x02, 0x4a
	.zero		1
	.zero		1


	//----- nvinfo : EIATTR_EXIT_INSTR_OFFSETS
	.align		4
        /*0028*/ 	.byte	0x04, 0x1c
        /*002a*/ 	.short	(.L_732 - .L_731)


	//   ....[0]....
.L_731:
        /*002c*/ 	.word	0x00000010


	//----- nvinfo : EIATTR_MAX_THREADS
	.align		4
.L_732:
        /*0030*/ 	.byte	0x04, 0x05
        /*0032*/ 	.short	(.L_734 - .L_733)
.L_733:
        /*0034*/ 	.word	0x00000100
        /*0038*/ 	.word	0x00000001
        /*003c*/ 	.word	0x00000001


	//----- nvinfo : EIATTR_CBANK_PARAM_SIZE
	.align		4
.L_734:
        /*0040*/ 	.byte	0x03, 0x19
        /*0042*/ 	.short	0x0270


	//----- nvinfo : EIATTR_PARAM_CBANK
	.align		4
        /*0044*/ 	.byte	0x04, 0x0a
        /*0046*/ 	.short	(.L_736 - .L_735)
	.align		4
.L_735:
        /*0048*/ 	.word	index@(.nv.constant0._ZN7cutlass13device_kernelIN5flash19enable_sm80_to_sm89INS1_16FlashAttnBwdSm80INS1_25CollectiveMainloopBwdSm80ILi2ELi2EN4cute5tupleIJNS5_1CILi64EEENS7_ILi128EEES9_EEENS_6half_tEfNS_4arch4Sm80ELb0ELb1ELb0ELb0ELb0ELb0ELb0ELb0ELi2ELi2ELi2ELi2ELb0EEENS1_21CollectiveEpilogueBwdISA_SB_SD_Li256ELb0ELb0ELi4EEENS1_19SingleTileSchedulerILb0ELb0ELb0ELi128EEEEEEEEEvNT_6ParamsE)
        /*004c*/ 	.short	0x0380
        /*004e*/ 	.short	0x0270


	//----- nvinfo : EIATTR_SW_WAR
	.align		4
.L_736:
        /*0050*/ 	.byte	0x04, 0x36
        /*0052*/ 	.short	(.L_738 - .L_737)
.L_737:
        /*0054*/ 	.word	0x00000008
.L_738:


//--------------------- .nv.info._ZN7cutlass13device_kernelIN5flash19enable_sm80_to_sm89INS1_16FlashAttnBwdSm80INS1_25CollectiveMainloopBwdSm80ILi2ELi2EN4cute5tupleIJNS5_1CILi64EEENS7_ILi128EEES9_EEENS_6half_tEfNS_4arch4Sm80ELb0ELb1ELb0ELb0ELb1ELb0ELb0ELb0ELi2ELi2ELi2ELi2ELb0EEENS1_21CollectiveEpilogueBwdISA_SB_SD_Li256ELb0ELb0ELi4EEENS1_19SingleTileSchedulerILb0ELb0ELb0ELi128EEEEEEEEEvNT_6ParamsE --------------------------
	.section	.nv.info._ZN7cutlass13device_kernelIN5flash19enable_sm80_to_sm89INS1_16FlashAttnBwdSm80INS1_25CollectiveMainloopBwdSm80ILi2ELi2EN4cute5tupleIJNS5_1CILi64EEENS7_ILi128EEES9_EEENS_6half_tEfNS_4arch4Sm80ELb0ELb1ELb0ELb0ELb1ELb0ELb0ELb0ELi2ELi2ELi2ELi2ELb0EEENS1_21CollectiveEpilogueBwdISA_SB_SD_Li256ELb0ELb0ELi4EEENS1_19SingleTileSchedulerILb0ELb0ELb0ELi128EEEEEEEEEvNT_6ParamsE,"",@"SHT_CUDA_INFO"
	.sectionflags	@""
	.align	4


	//----- nvinfo : EIATTR_CUDA_API_VERSION
	.align		4
        /*0000*/ 	.byte	0x04, 0x37
        /*0002*/ 	.short	(.L_740 - .L_739)
.L_739:
        /*0004*/ 	.word	0x00000082


	//----- nvinfo : EIATTR_KPARAM_INFO
	.align		4
.L_740:
        /*0008*/ 	.byte	0x04, 0x17
        /*000a*/ 	.short	(.L_742 - .L_741)
.L_741:
        /*000c*/ 	.word	0x00000000
        /*0010*/ 	.short	0x0000
        /*0012*/ 	.short	0x0000
        /*0014*/ 	.byte	0x00, 0xf0, 0xc1, 0x09


	//----- nvinfo : EIATTR_SPARSE_MMA_MASK
	.align		4
.L_742:
        /*0018*/ 	.byte	0x03, 0x50
        /*001a*/ 	.short	0x0000


	//----- nvinfo : EIATTR_MAXREG_COUNT
	.align		4
        /*001c*/ 	.byte	0x03, 0x1b
        /*001e*/ 	.short	0x00ff


	//----- nvinfo : EIATTR_MERCURY_ISA_VERSION
	.align		4
        /*0020*/ 	.byte	0x03, 0x5f
        /*0022*/ 	.short	0x0101


	//----- nvinfo : EIATTR_VRC_CTA_INIT_COUNT
	.align		4
        /*0024*/ 	.byte	0x02, 0x4a
	.zero		1
	.zero		1


	//----- nvinfo : EIATTR_EXIT_INSTR_OFFSETS
	.align		4
        /*0028*/ 	.byte	0x04, 0x1c
        /*002a*/ 	.short	(.L_744 - .L_743)


	//   ....[0]....
.L_743:
        /*002c*/ 	.word	0x00000010


	//----- nvinfo : EIATTR_MAX_THREADS
	.align		4
.L_744:
        /*0030*/ 	.byte	0x04, 0x05
        /*0032*/ 	.short	(.L_746 - .L_745)
.L_745:
        /*0034*/ 	.word	0x00000100
        /*0038*/ 	.word	0x00000001
        /*003c*/ 	.word	0x00000001


	//----- nvinfo : EIATTR_CBANK_PARAM_SIZE
	.align		4
.L_746:
        /*0040*/ 	.byte	0x03, 0x19
        /*0042*/ 	.short	0x0270


	//----- nvinfo : EIATTR_PARAM_CBANK
	.align		4
        /*0044*/ 	.byte	0x04, 0x0a
        /*0046*/ 	.short	(.L_748 - .L_747)
	.align		4
.L_747:
        /*0048*/ 	.word	index@(.nv.constant0._ZN7cutlass13device_kernelIN5flash19enable_sm80_to_sm89INS1_16FlashAttnBwdSm80INS1_25CollectiveMainloopBwdSm80ILi2ELi2EN4cute5tupleIJNS5_1CILi64EEENS7_ILi128EEES9_EEENS_6half_tEfNS_4arch4Sm80ELb0ELb1ELb0ELb0ELb1ELb0ELb0ELb0ELi2ELi2ELi2ELi2ELb0EEENS1_21CollectiveEpilogueBwdISA_SB_SD_Li256ELb0ELb0ELi4EEENS1_19SingleTileSchedulerILb0ELb0ELb0ELi128EEEEEEEEEvNT_6ParamsE)
        /*004c*/ 	.short	0x0380
        /*004e*/ 	.short	0x0270


	//----- nvinfo : EIATTR_SW_WAR
	.align		4
.L_748:
        /*0050*/ 	.byte	0x04, 0x36
        /*0052*/ 	.short	(.L_750 - .L_749)
.L_749:
        /*0054*/ 	.word	0x00000008
.L_750:


//--------------------- .nv.info._ZN7cutlass13device_kernelIN5flash19enable_sm80_to_sm89INS1_16FlashAttnBwdSm80INS1_25CollectiveMainloopBwdSm80ILi2ELi2EN4cute5tupleIJNS5_1CILi64EEENS7_ILi128EEES9_EEENS_6half_tEfNS_4arch4Sm80ELb0ELb1ELb0ELb0ELb0ELb0ELb0ELb0ELi2ELi2ELi2ELi2ELb0EEENS1_24CollectiveEpilogueBwdGQAISA_fSD_Li256ELb0ELb0EEENS1_19SingleTileSchedulerILb0ELb0ELb0ELi128EEEEEEEEEvNT_6ParamsE --------------------------
	.section	.nv.info._ZN7cutlass13device_kernelIN5flash19enable_sm80_to_sm89INS1_16FlashAttnBwdSm80INS1_25CollectiveMainloopBwdSm80ILi2ELi2EN4cute5tupleIJNS5_1CILi64EEENS7_ILi128EEES9_EEENS_6half_tEfNS_4arch4Sm80ELb0ELb1ELb0ELb0ELb0ELb0ELb0ELb0ELi2ELi2ELi2ELi2ELb0EEENS1_24CollectiveEpilogueBwdGQAISA_fSD_Li256ELb0ELb0EEENS1_19SingleTileSchedulerILb0ELb0ELb0ELi128EEEEEEEEEvNT_6ParamsE,"",@"SHT_CUDA_INFO"
	.sectionflags	@""
	.align	4


	//----- nvinfo : EIATTR_CUDA_API_VERSION
	.align		4
        /*0000*/ 	.byte	0x04, 0x37
        /*0002*/ 	.short	(.L_752 - .L_751)
.L_751:
        /*0004*/ 	.word	0x00000082


	//----- nvinfo : EIATTR_KPARAM_INFO
	.align		4
.L_752:
        /*0008*/ 	.byte	0x04, 0x17
        /*000a*/ 	.short	(.L_754 - .L_753)
.L_753:
        /*000c*/ 	.word	0x00000000
        /*0010*/ 	.short	0x0000
        /*0012*/ 	.short	0x0000
        /*0014*/ 	.byte	0x00, 0xf0, 0xe1, 0x09


	//----- nvinfo : EIATTR_SPARSE_MMA_MASK
	.align		4
.L_754:
        /*0018*/ 	.byte	0x03, 0x50
        /*001a*/ 	.short	0x0000


	//----- nvinfo : EIATTR_MAXREG_COUNT
	.align		4
        /*001c*/ 	.byte	0x03, 0x1b
        /*001e*/ 	.short	0x00ff


	//----- nvinfo : EIATTR_MERCURY_ISA_VERSION
	.align		4
        /*0020*/ 	.byte	0x03, 0x5f
        /*0022*/ 	.short	0x0101


	//----- nvinfo : EIATTR_VRC_CTA_INIT_COUNT
	.align		4
        /*0024*/ 	.byte	0x02, 0x4a
	.zero		1
	.zero		1


	//----- nvinfo : EIATTR_EXIT_INSTR_OFFSETS
	.align		4
        /*0028*/ 	.byte	0x04, 0x1c
        /*002a*/ 	.short	(.L_756 - .L_755)


	//   ....[0]....
.L_755:
        /*002c*/ 	.word	0x00000010


	//----- nvinfo : EIATTR_MAX_THREADS
	.align		4
.L_756:
        /*0030*/ 	.byte	0x04, 0x05
        /*0032*/ 	.short	(.L_758 - .L_757)
.L_757:
        /*0034*/ 	.word	0x00000100
        /*0038*/ 	.word	0x00000001
        /*003c*/ 	.word	0x00000001


	//----- nvinfo : EIATTR_CBANK_PARAM_SIZE
	.align		4
.L_758:
        /*0040*/ 	.byte	0x03, 0x19
        /*0042*/ 	.short	0x0278


	//----- nvinfo : EIATTR_PARAM_CBANK
	.align		4
        /*0044*/ 	.byte	0x04, 0x0a
        /*0046*/ 	.short	(.L_760 - .L_759)
	.align		4
.L_759:
        /*0048*/ 	.word	index@(.nv.constant0._ZN7cutlass13device_kernelIN5flash19enable_sm80_to_sm89INS1_16FlashAttnBwdSm80INS1_25CollectiveMainloopBwdSm80ILi2ELi2EN4cute5tupleIJNS5_1CILi64EEENS7_ILi128EEES9_EEENS_6half_tEfNS_4arch4Sm80ELb0ELb1ELb0ELb0ELb0ELb0ELb0ELb0ELi2ELi2ELi2ELi2ELb0EEENS1_24CollectiveEpilogueBwdGQAISA_fSD_Li256ELb0ELb0EEENS1_19SingleTileSchedulerILb0ELb0ELb0ELi128EEEEEEEEEvNT_6ParamsE)
        /*004c*/ 	.short	0x0380
        /*004e*/ 	.short	0x0278


	//----- nvinfo : EIATTR_SW_WAR
	.align		4
.L_760:
        /*0050*/ 	.byte	0x04, 0x36
        /*0052*/ 	.short	(.L_762 - .L_761)
.L_761:
        /*0054*/ 	.word	0x00000008
.L_762:


//--------------------- .nv.info._ZN7cutlass13device_kernelIN5flash19enable_sm80_to_sm89INS1_16FlashAttnBwdSm80INS1_25CollectiveMainloopBwdSm80ILi2ELi2EN4cute5tupleIJNS5_1CILi64EEENS7_ILi128EEES9_EEENS_6half_tEfNS_4arch4Sm80ELb0ELb1ELb0ELb0ELb1ELb0ELb0ELb0ELi2ELi2ELi2ELi2ELb0EEENS1_24CollectiveEpilogueBwdGQAISA_fSD_Li256ELb0ELb1EEENS1_19SingleTileSchedulerILb0ELb0ELb0ELi128EEEEEEEEEvNT_6ParamsE --------------------------
	.section	.nv.info._ZN7cutlass13device_kernelIN5flash19enable_sm80_to_sm89INS1_16FlashAttnBwdSm80INS1_25CollectiveMainloopBwdSm80ILi2ELi2EN4cute5tupleIJNS5_1CILi64EEENS7_ILi128EEES9_EEENS_6half_tEfNS_4arch4Sm80ELb0ELb1ELb0ELb0ELb1ELb0ELb0ELb0ELi2ELi2ELi2ELi2ELb0EEENS1_24CollectiveEpilogueBwdGQAISA_fSD_Li256ELb0ELb1EEENS1_19SingleTileSchedulerILb0ELb0ELb0ELi128EEEEEEEEEvNT_6ParamsE,"",@"SHT_CUDA_INFO"
	.sectionflags	@""
	.align	4


	//----- nvinfo : EIATTR_CUDA_API_VERSION
	.align		4
        /*0000*/ 	.byte	0x04, 0x37
        /*0002*/ 	.short	(.L_764 - .L_763)
.L_763:
        /*0004*/ 	.word	0x00000082


	//----- nvinfo : EIATTR_KPARAM_INFO
	.align		4
.L_764:
        /*0008*/ 	.byte	0x04, 0x17
        /*000a*/ 	.short	(.L_766 - .L_765)
.L_765:
        /*000c*/ 	.word	0x00000000
        /*0010*/ 	.short	0x0000
        /*0012*/ 	.short	0x0000
        /*0014*/ 	.byte	0x00, 0xf0, 0xe1, 0x09


	//----- nvinfo : EIATTR_SPARSE_MMA_MASK
	.align		4
.L_766:
        /*0018*/ 	.byte	0x03, 0x50
        /*001a*/ 	.short	0x0000


	//----- nvinfo : EIATTR_MAXREG_COUNT
	.align		4
        /*001c*/ 	.byte	0x03, 0x1b
        /*001e*/ 	.short	0x00ff


	//----- nvinfo : EIATTR_MERCURY_ISA_VERSION
	.align		4
        /*0020*/ 	.byte	0x03, 0x5f
        /*0022*/ 	.short	0x0101


	//----- nvinfo : EIATTR_VRC_CTA_INIT_COUNT
	.align		4
        /*0024*/ 	.byte	0x02, 0x4a
	.zero		1
	.zero		1


	//----- nvinfo : EIATTR_EXIT_INSTR_OFFSETS
	.align		4
        /*0028*/ 	.byte	0x04, 0x1c
        /*002a*/ 	.short	(.L_768 - .L_767)


	//   ....[0]....
.L_767:
        /*002c*/ 	.word	0x00000010


	//----- nvinfo : EIATTR_MAX_THREADS
	.align		4
.L_768:
        /*0030*/ 	.byte	0x04, 0x05
        /*0032*/ 	.short	(.L_770 - .L_769)
.L_769:
        /*0034*/ 	.word	0x00000100
        /*0038*/ 	.word	0x00000001
        /*003c*/ 	.word	0x00000001


	//----- nvinfo : EIATTR_CBANK_PARAM_SIZE
	.align		4
.L_770:
        /*0040*/ 	.byte	0x03, 0x19
        /*0042*/ 	.short	0x0278


	//----- nvinfo : EIATTR_PARAM_CBANK
	.align		4
        /*0044*/ 	.byte	0x04, 0x0a
        /*0046*/ 	.short	(.L_772 - .L_771)
	.align		4
.L_771:
        /*0048*/ 	.word	index@(.nv.constant0._ZN7cutlass13device_kernelIN5flash19enable_sm80_to_sm89INS1_16FlashAttnBwdSm80INS1_25CollectiveMainloopBwdSm80ILi2ELi2EN4cute5tupleIJNS5_1CILi64EEENS7_ILi128EEES9_EEENS_6half_tEfNS_4arch4Sm80ELb0ELb1ELb0ELb0ELb1ELb0ELb0ELb0ELi2ELi2ELi2ELi2ELb0EEENS1_24CollectiveEpilogueBwdGQAISA_fSD_Li256ELb0ELb1EEENS1_19SingleTileSchedulerILb0ELb0ELb0ELi128EEEEEEEEEvNT_6ParamsE)
        /*004c*/ 	.short	0x0380
        /*004e*/ 	.short	0x0278


	//----- nvinfo : EIATTR_SW_WAR
	.align		4
.L_772:
        /*0050*/ 	.byte	0x04, 0x36
        /*0052*/ 	.short	(.L_774 - .L_773)
.L_773:
        /*0054*/ 	.word	0x00000008
.L_774:


//--------------------- .nv.info._ZN7cutlass13device_kernelIN5flash19enable_sm80_to_sm89INS1_16FlashAttnBwdSm80INS1_25CollectiveMainloopBwdSm80ILi2ELi2EN4cute5tupleIJNS5_1CILi64EEENS7_ILi128EEES9_EEENS_6half_tEfNS_4arch4Sm80ELb0ELb1ELb0ELb1ELb0ELb0ELb0ELb0ELi2ELi2ELi2ELi2ELb0EEENS1_21CollectiveEpilogueBwdISA_SB_SD_Li256ELb1ELb0ELi4EEENS1_19SingleTileSchedulerILb1ELb0ELb0ELi128EEEEEEEEEvNT_6ParamsE --------------------------
	.section	.nv.info._ZN7cutlass13device_kernelIN5flash19enable_sm80_to_sm89INS1_16FlashAttnBwdSm80INS1_25CollectiveMainloopBwdSm80ILi2ELi2EN4cute5tupleIJNS5_1CILi64EEENS7_ILi128EEES9_EEENS_6half_tEfNS_4arch4Sm80ELb0ELb1ELb0ELb1ELb0ELb0ELb0ELb0ELi2ELi2ELi2ELi2ELb0EEENS1_21CollectiveEpilogueBwdISA_SB_SD_Li256ELb1ELb0ELi4EEENS1_19SingleTileSchedulerILb1ELb0ELb0ELi128EEEEEEEEEvNT_6ParamsE,"",@"SHT_CUDA_INFO"
	.sectionflags	@""
	.align	4


	//----- nvinfo : EIATTR_CUDA_API_VERSION
	.align		4
        /*0000*/ 	.byte	0x04, 0x37
        /*0002*/ 	.short	(.L_776 - .L_775)
.L_775:
        /*0004*/ 	.word	0x00000082


	//----- nvinfo : EIATTR_KPARAM_INFO
	.align		4
.L_776:
        /*0008*/ 	.byte	0x04, 0x17
        /*000a*/ 	.short	(.L_778 - .L_777)
.L_777:
        /*000c*/ 	.word	0x00000000
        /*0010*/ 	.short	0x0000
        /*0012*/ 	.short	0x0000
        /*0014*/ 	.byte	0x00, 0xf0, 0xc1, 0x09


	//----- nvinfo : EIATTR_SPARSE_MMA_MASK
	.align		4
.L_778:
        /*0018*/ 	.byte	0x03, 0x50
        /*001a*/ 	.short	0x0000


	//----- nvinfo : EIATTR_MAXREG_COUNT
	.align		4
        /*001c*/ 	.byte	0x03, 0x1b
        /*001e*/ 	.short	0x00ff


	//----- nvinfo : EIATTR_MERCURY_ISA_VERSION
	.align		4
        /*0020*/ 	.byte	0x03, 0x5f
        /*0022*/ 	.short	0x0101


	//----- nvinfo : EIATTR_VRC_CTA_INIT_COUNT
	.align		4
        /*0024*/ 	.byte	0x02, 0x4a
	.zero		1
	.zero		1


	//----- nvinfo : EIATTR_EXIT_INSTR_OFFSETS
	.align		4
        /*0028*/ 	.byte	0x04, 0x1c
        /*002a*/ 	.short	(.L_780 - .L_779)


	//   ....[0]....
.L_779:
        /*002c*/ 	.word	0x00000010


	//----- nvinfo : EIATTR_MAX_THREADS
	.align		4
.L_780:
        /*0030*/ 	.byte	0x04, 0x05
        /*0032*/ 	.short	(.L_782 - .L_781)
.L_781:
        /*0034*/ 	.word	0x00000100
        /*0038*/ 	.word	0x00000001
        /*003c*/ 	.word	0x00000001


	//----- nvinfo : EIATTR_CBANK_PARAM_SIZE
	.align		4
.L_782:
        /*0040*/ 	.byte	0x03, 0x19
        /*0042*/ 	.short	0x0270


	//----- nvinfo : EIATTR_PARAM_CBANK
	.align		4
        /*0044*/ 	.byte	0x04, 0x0a
        /*0046*/ 	.short	(.L_784 - .L_783)
	.align		4
.L_783:
        /*0048*/ 	.word	index@(.nv.constant0._ZN7cutlass13device_kernelIN5flash19enable_sm80_to_sm89INS1_16FlashAttnBwdSm80INS1_25CollectiveMainloopBwdSm80ILi2ELi2EN4cute5tupleIJNS5_1CILi64EEENS7_ILi128EEES9_EEENS_6half_tEfNS_4arch4Sm80ELb0ELb1ELb0ELb1ELb0ELb0ELb0ELb0ELi2ELi2ELi2ELi2ELb0EEENS1_21CollectiveEpilogueBwdISA_SB_SD_Li256ELb1ELb0ELi4EEENS1_19SingleTileSchedulerILb1ELb0ELb0ELi128EEEEEEEEEvNT_6ParamsE)
        /*004c*/ 	.short	0x0380
        /*004e*/ 	.short	0x0270


	//----- nvinfo : EIATTR_SW_WAR
	.align		4
.L_784:
        /*0050*/ 	.byte	0x04, 0x36
        /*0052*/ 	.short	(.L_786 - .L_785)
.L_785:
        /*0054*/ 	.word	0x00000008
.L_786:


//--------------------- .nv.info._ZN7cutlass13device_kernelIN5flash19enable_sm80_to_sm89INS1_16FlashAttnBwdSm80INS1_25CollectiveMainloopBwdSm80ILi2ELi2EN4cute5tupleIJNS5_1CILi64EEENS7_ILi128EEES9_EEENS_6half_tEfNS_4arch4Sm80ELb0ELb1ELb0ELb1ELb1ELb0ELb0ELb0ELi2ELi2ELi2ELi2ELb0EEENS1_21CollectiveEpilogueBwdISA_SB_SD_Li256ELb1ELb0ELi4EEENS1_19SingleTileSchedulerILb1ELb0ELb0ELi128EEEEEEEEEvNT_6ParamsE --------------------------
	.section	.nv.info._ZN7cutlass13device_kernelIN5flash19enable_sm80_to_sm89INS1_16FlashAttnBwdSm80INS1_25CollectiveMainloopBwdSm80ILi2ELi2EN4cute5tupleIJNS5_1CILi64EEENS7_ILi128EEES9_EEENS_6half_tEfNS_4arch4Sm80ELb0ELb1ELb0ELb1ELb1ELb0ELb0ELb0ELi2ELi2ELi2ELi2ELb0EEENS1_21CollectiveEpilogueBwdISA_SB_SD_Li256ELb1ELb0ELi4EEENS1_19SingleTileSchedulerILb1ELb0ELb0ELi128EEEEEEEEEvNT_6ParamsE,"",@"SHT_CUDA_INFO"
	.sectionflags	@""
	.align	4


	//----- nvinfo : EIATTR_CUDA_API_VERSION
	.align		4
        /*0000*/ 	.byte	0x04, 0x37
        /*0002*/ 	.short	(.L_788 - .L_787)
.L_787:
        /*0004*/ 	.word	0x00000082


	//----- nvinfo : EIATTR_KPARAM_INFO
	.align		4
.L_788:
        /*0008*/ 	.byte	0x04, 0x17
        /*000a*/ 	.short	(.L_790 - .L_789)
.L_789:
        /*000c*/ 	.word	0x00000000
        /*0010*/ 	.short	0x0000
        /*0012*/ 	.short	0x0000
        /*0014*/ 	.byte	0x00, 0xf0, 0xc1, 0x09


	//----- nvinfo : EIATTR_SPARSE_MMA_MASK
	.align		4
.L_790:
        /*0018*/ 	.byte	0x03, 0x50
        /*001a*/ 	.short	0x0000


	//----- nvinfo : EIATTR_MAXREG_COUNT
	.align		4
        /*001c*/ 	.byte	0x03, 0x1b
        /*001e*/ 	.short	0x00ff


	//----- nvinfo : EIATTR_MERCURY_ISA_VERSION
	.align		4
        /*0020*/ 	.byte	0x03, 0x5f
        /*0022*/ 	.short	0x0101


	//----- nvinfo : EIATTR_VRC_CTA_INIT_COUNT
	.align		4
        /*0024*/ 	.byte	0x02, 0x4a
	.zero		1
	.zero		1


	//----- nvinfo : EIATTR_EXIT_INSTR_OFFSETS
	.align		4
        /*0028*/ 	.byte	0x04, 0x1c
        /*002a*/ 	.short	(.L_792 - .L_791)


	//   ....[0]....
.L_791:
        /*002c*/ 	.word	0x00000010


	//----- nvinfo : EIATTR_MAX_THREADS
	.align		4
.L_792:
        /*0030*/ 	.byte	0x04, 0x05
        /*0032*/ 	.short	(.L_794 - .L_793)
.L_793:
        /*0034*/ 	.word	0x00000100
        /*0038*/ 	.word	0x00000001
        /*003c*/ 	.word	0x00000001


	//----- nvinfo : EIATTR_CBANK_PARAM_SIZE
	.align		4
.L_794:
        /*0040*/ 	.byte	0x03, 0x19
        /*0042*/ 	.short	0x0270


	//----- nvinfo : EIATTR_PARAM_CBANK
	.align		4
        /*0044*/ 	.byte	0x04, 0x0a
        /*0046*/ 	.short	(.L_796 - .L_795)
	.align		4
.L_795:
        /*0048*/ 	.word	index@(.nv.constant0._ZN7cutlass13device_kernelIN5flash19enable_sm80_to_sm89INS1_16FlashAttnBwdSm80INS1_25CollectiveMainloopBwdSm80ILi2ELi2EN4cute5tupleIJNS5_1CILi64EEENS7_ILi128EEES9_EEENS_6half_tEfNS_4arch4Sm80ELb0ELb1ELb0ELb1ELb1ELb0ELb0ELb0ELi2ELi2ELi2ELi2ELb0EEENS1_21CollectiveEpilogueBwdISA_SB_SD_Li256ELb1ELb0ELi4EEENS1_19SingleTileSchedulerILb1ELb0ELb0ELi128EEEEEEEEEvNT_6ParamsE)
        /*004c*/ 	.short	0x0380
        /*004e*/ 	.short	0x0270


	//----- nvinfo : EIATTR_SW_WAR
	.align		4
.L_796:
        /*0050*/ 	.byte	0x04, 0x36
        /*0052*/ 	.short	(.L_798 - .L_797)
.L_797:
        /*0054*/ 	.word	0x00000008
.L_798:


//--------------------- .nv.info._ZN7cutlass13device_kernelIN5flash19enable_sm80_to_sm89INS1_16FlashAttnBwdSm80INS1_25CollectiveMainloopBwdSm80ILi2ELi2EN4cute5tupleIJNS5_1CILi64EEENS7_ILi128EEES9_EEENS_6half_tEfNS_4arch4Sm80ELb0ELb1ELb0ELb1ELb0ELb0ELb0ELb0ELi2ELi2ELi2ELi2ELb0EEENS1_24CollectiveEpilogueBwdGQAISA_fSD_Li256ELb1ELb0EEENS1_19SingleTileSchedulerILb1ELb0ELb0ELi128EEEEEEEEEvNT_6ParamsE --------------------------
	.section	.nv.info._ZN7cutlass13device_kernelIN5flash19enable_sm80_to_sm89INS1_16FlashAttnBwdSm80INS1_25CollectiveMainloopBwdSm80ILi2ELi2EN4cute5tupleIJNS5_1CILi64EEENS7_ILi128EEES9_EEENS_6half_tEfNS_4arch4Sm80ELb0ELb1ELb0ELb1ELb0ELb0ELb0ELb0ELi2ELi2ELi2ELi2ELb0EEENS1_24CollectiveEpilogueBwdGQAISA_fSD_Li256ELb1ELb0EEENS1_19SingleTileSchedulerILb1ELb0ELb0ELi128EEEEEEEEEvNT_6ParamsE,"",@"SHT_CUDA_INFO"
	.sectionflags	@""
	.align	4


	//----- nvinfo : EIATTR_CUDA_API_VERSION
	.align		4
        /*0000*/ 	.byte	0x04, 0x37
        /*0002*/ 	.short	(.L_800 - .L_799)
.L_799:
        /*0004*/ 	.word	0x00000082


	//----- nvinfo : EIATTR_KPARAM_INFO
	.align		4
.L_800:
        /*0008*/ 	.byte	0x04, 0x17
        /*000a*/ 	.short	(.L_802 - .L_801)
.L_801:
        /*000c*/ 	.word	0x00000000
        /*0010*/ 	.short	0x0000
        /*0012*/ 	.short	0x0000
        /*0014*/ 	.byte	0x00, 0xf0, 0xe1, 0x09


	//----- nvinfo : EIATTR_SPARSE_MMA_MASK
	.align		4
.L_802:
        /*0018*/ 	.byte	0x03, 0x50
        /*001a*/ 	.short	0x0000


	//----- nvinfo : EIATTR_MAXREG_COUNT
	.align		4
        /*001c*/ 	.byte	0x03, 0x1b
        /*001e*/ 	.short	0x00ff


	//----- nvinfo : EIATTR_MERCURY_ISA_VERSION
	.align		4
        /*0020*/ 	.byte	0x03, 0x5f
        /*0022*/ 	.short	0x0101


	//----- nvinfo : EIATTR_VRC_CTA_INIT_COUNT
	.align		4
        /*0024*/ 	.byte	0x02, 0x4a
	.zero		1
	.zero		1


	//----- nvinfo : EIATTR_EXIT_INSTR_OFFSETS
	.align		4
        /*0028*/ 	.byte	0x04, 0x1c
        /*002a*/ 	.short	(.L_804 - .L_803)


	//   ....[0]....
.L_803:
        /*002c*/ 	.word	0x00000010


	//----- nvinfo : EIATTR_MAX_THREADS
	.align		4
.L_804:
        /*0030*/ 	.byte	0x04, 0x05
        /*0032*/ 	.short	(.L_806 - .L_805)
.L_805:
        /*0034*/ 	.word	0x00000100
        /*0038*/ 	.word	0x00000001
        /*003c*/ 	.word	0x00000001


	//----- nvinfo : EIATTR_CBANK_PARAM_SIZE
	.align		4
.L_806:
        /*0040*/ 	.byte	0x03, 0x19
        /*0042*/ 	.short	0x0278


	//----- nvinfo : EIATTR_PARAM_CBANK
	.align		4
        /*0044*/ 	.byte	0x04, 0x0a
        /*0046*/ 	.short	(.L_808 - .L_807)
	.align		4
.L_807:
        /*0048*/ 	.word	index@(.nv.constant0._ZN7cutlass13device_kernelIN5flash19enable_sm80_to_sm89INS1_16FlashAttnBwdSm80INS1_25CollectiveMainloopBwdSm80ILi2ELi2EN4cute5tupleIJNS5_1CILi64EEENS7_ILi128EEES9_EEENS_6half_tEfNS_4arch4Sm80ELb0ELb1ELb0ELb1ELb0ELb0ELb0ELb0ELi2ELi2ELi2ELi2ELb0EEENS1_24CollectiveEpilogueBwdGQAISA_fSD_Li256ELb1ELb0EEENS1_19SingleTileSchedulerILb1ELb0ELb0ELi128EEEEEEEEEvNT_6ParamsE)
        /*004c*/ 	.short	0x0380
        /*004e*/ 	.short	0x0278


	//----- nvinfo : EIATTR_SW_WAR
	.align		4
.L_808:
        /*0050*/ 	.byte	0x04, 0x36
        /*0052*/ 	.short	(.L_810 - .L_809)
.L_809:
        /*0054*/ 	.word	0x00000008
.L_810:


//--------------------- .nv.info._ZN7cutlass13device_kernelIN5flash19enable_sm80_to_sm89INS1_16FlashAttnBwdSm80INS1_25CollectiveMainloopBwdSm80ILi2ELi2EN4cute5tupleIJNS5_1CILi64EEENS7_ILi128EEES9_EEENS_6half_tEfNS_4arch4Sm80ELb0ELb1ELb0ELb1ELb1ELb0ELb0ELb0ELi2ELi2ELi2ELi2ELb0EEENS1_24CollectiveEpilogueBwdGQAISA_fSD_Li256ELb1ELb1EEENS1_19SingleTileSchedulerILb1ELb0ELb0ELi128EEEEEEEEEvNT_6ParamsE --------------------------
	.section	.nv.info._ZN7cutlass13device_kernelIN5flash19enable_sm80_to_sm89INS1_16FlashAttnBwdSm80INS1_25CollectiveMainloopBwdSm80ILi2ELi2EN4cute5tupleIJNS5_1CILi64EEENS7_ILi128EEES9_EEENS_6half_tEfNS_4arch4Sm80ELb0ELb1ELb0ELb1ELb1ELb0ELb0ELb0ELi2ELi2ELi2ELi2ELb0EEENS1_24CollectiveEpilogueBwdGQAISA_fSD_Li256ELb1ELb1EEENS1_19SingleTileSchedulerILb1ELb0ELb0ELi128EEEEEEEEEvNT_6ParamsE,"",@"SHT_CUDA_INFO"
	.sectionflags	@""
	.align	4


	//----- nvinfo : EIATTR_CUDA_API_VERSION
	.align		4
        /*0000*/ 	.byte	0x04, 0x37
        /*0002*/ 	.short	(.L_812 - .L_811)
.L_811:
        /*0004*/ 	.word	0x00000082


	//----- nvinfo : EIATTR_KPARAM_INFO
	.align		4
.L_812:
        /*0008*/ 	.byte	0x04, 0x17
        /*000a*/ 	.short	(.L_814 - .L_813)
.L_813:
        /*000c*/ 	.word	0x00000000
        /*0010*/ 	.short	0x0000
        /*0012*/ 	.short	0x0000
        /*0014*/ 	.byte	0x00, 0xf0, 0xe1, 0x09


	//----- nvinfo : EIATTR_SPARSE_MMA_MASK
	.align		4
.L_814:
        /*0018*/ 	.byte	0x03, 0x50
        /*001a*/ 	.short	0x0000


	//----- nvinfo : EIATTR_MAXREG_COUNT
	.align		4
        /*001c*/ 	.byte	0x03, 0x1b
        /*001e*/ 	.short	0x00ff


	//----- nvinfo : EIATTR_MERCURY_ISA_VERSION
	.align		4
        /*0020*/ 	.byte	0x03, 0x5f
        /*0022*/ 	.short	0x0101


	//----- nvinfo : EIATTR_VRC_CTA_INIT_COUNT
	.align		4
        /*0024*/ 	.byte	0x02, 0x4a
	.zero		1
	.zero		1


	//----- nvinfo : EIATTR_EXIT_INSTR_OFFSETS
	.align		4
        /*0028*/ 	.byte	0x04, 0x1c
        /*002a*/ 	.short	(.L_816 - .L_815)


	//   ....[0]....
.L_815:
        /*002c*/ 	.word	0x00000010


	//----- nvinfo : EIATTR_MAX_THREADS
	.align		4
.L_816:
        /*0030*/ 	.byte	0x04, 0x05
        /*0032*/ 	.short	(.L_818 - .L_817)
.L_817:
        /*0034*/ 	.word	0x00000100
        /*0038*/ 	.word	0x00000001
        /*003c*/ 	.word	0x00000001


	//----- nvinfo : EIATTR_CBANK_PARAM_SIZE
	.align		4
.L_818:
        /*0040*/ 	.byte	0x03, 0x19
        /*0042*/ 	.short	0x0278


	//----- nvinfo : EIATTR_PARAM_CBANK
	.align		4
        /*0044*/ 	.byte	0x04, 0x0a
        /*0046*/ 	.short	(.L_820 - .L_819)
	.align		4
.L_819:
        /*0048*/ 	.word	index@(.nv.constant0._ZN7cutlass13device_kernelIN5flash19enable_sm80_to_sm89INS1_16FlashAttnBwdSm80INS1_25CollectiveMainloopBwdSm80ILi2ELi2EN4cute5tupleIJNS5_1CILi64EEENS7_ILi128EEES9_EEENS_6half_tEfNS_4arch4Sm80ELb0ELb1ELb0ELb1ELb1ELb0ELb0ELb0ELi2ELi2ELi2ELi2ELb0EEENS1_24CollectiveEpilogueBwdGQAISA_fSD_Li256ELb1ELb1EEENS1_19SingleTileSchedulerILb1ELb0ELb0ELi128EEEEEEEEEvNT_6ParamsE)
        /*004c*/ 	.short	0x0380
        /*004e*/ 	.short	0x0278


	//----- nvinfo : EIATTR_SW_WAR
	.align		4
.L_820:
        /*0050*/ 	.byte	0x04, 0x36
        /*0052*/ 	.short	(.L_822 - .L_821)
.L_821:
        /*0054*/ 	.word	0x00000008
.L_822:


//--------------------- .nv.info._ZN7cutlass13device_kernelIN5flash19enable_sm80_to_sm89INS1_16FlashAttnBwdSm80INS1_25CollectiveMainloopBwdSm80ILi2ELi2EN4cute5tupleIJNS5_1CILi64EEENS7_ILi128EEES9_EEENS_6half_tEfNS_4arch4Sm80ELb1ELb0ELb0ELb0ELb0ELb0ELb0ELb0ELi2ELi2ELi2ELi2ELb0EEENS1_21CollectiveEpilogueBwdISA_SB_SD_Li256ELb0ELb0ELi4EEENS1_25SingleTileBwdLPTSchedulerILb0ELi128ELb0EEEEEEEEEvNT_6ParamsE --------------------------
	.section	.nv.info._ZN7cutlass13device_kernelIN5flash19enable_sm80_to_sm89INS1_16FlashAttnBwdSm80INS1_25CollectiveMainloopBwdSm80ILi2ELi2EN4cute5tupleIJNS5_1CILi64EEENS7_ILi128EEES9_EEENS_6half_tEfNS_4arch4Sm80ELb1ELb0ELb0ELb0ELb0ELb0ELb0ELb0ELi2ELi2ELi2ELi2ELb0EEENS1_21CollectiveEpilogueBwdISA_SB_SD_Li256ELb0ELb0ELi4EEENS1_25SingleTileBwdLPTSchedulerILb0ELi128ELb0EEEEEEEEEvNT_6ParamsE,"",@"SHT_CUDA_INFO"
	.sectionflags	@""
	.align	4


	//----- nvinfo : EIATTR_CUDA_API_VERSION
	.align		4
        /*0000*/ 	.byte	0x04, 0x37
        /*0002*/ 	.short	(.L_824 - .L_823)
.L_823:
        /*0004*/ 	.word	0x00000082


	//----- nvinfo : EIATTR_KPARAM_INFO
	.align		4
.L_824:
        /*0008*/ 	.byte	0x04, 0x17
        /*000a*/ 	.short	(.L_826 - .L_825)
.L_825:
        /*000c*/ 	.word	0x00000000
        /*0010*/ 	.short	0x0000
        /*0012*/ 	.short	0x0000
        /*0014*/ 	.byte	0x00, 0xf0, 0x21, 0x0a


	//----- nvinfo : EIATTR_SPARSE_MMA_MASK
	.align		4
.L_826:
        /*0018*/ 	.byte	0x03, 0x50
        /*001a*/ 	.short	0x0000


	//----- nvinfo : EIATTR_MAXREG_COUNT
	.align		4
        /*001c*/ 	.byte	0x03, 0x1b
        /*001e*/ 	.short	0x00ff


	//----- nvinfo : EIATTR_MERCURY_ISA_VERSION
	.align		4
        /*0020*/ 	.byte	0x03, 0x5f
        /*0022*/ 	.short	0x0101


	//----- nvinfo : EIATTR_VRC_CTA_INIT_COUNT
	.align		4
        /*0024*/ 	.byte	0x02, 0x4a
	.zero		1
	.zero		1


	//----- nvinfo : EIATTR_EXIT_INSTR_OFFSETS
	.align		4
        /*0028*/ 	.byte	0x04, 0x1c
        /*002a*/ 	.short	(.L_828 - .L_827)


	//   ....[0]....
.L_827:
        /*002c*/ 	.word	0x00000010


	//----- nvinfo : EIATTR_MAX_THREADS
	.align		4
.L_828:
        /*0030*/ 	.byte	0x04, 0x05
        /*0032*/ 	.short	(.L_830 - .L_829)
.L_829:
        /*0034*/ 	.word	0x00000100
        /*0038*/ 	.word	0x00000001
        /*003c*/ 	.word	0x00000001


	//----- nvinfo : EIATTR_CBANK_PARAM_SIZE
	.align		4
.L_830:
        /*0040*/ 	.byte	0x03, 0x19
        /*0042*/ 	.short	0x0288


	//----- nvinfo : EIATTR_PARAM_CBANK
	.align		4
        /*0044*/ 	.byte	0x04, 0x0a
        /*0046*/ 	.short	(.L_832 - .L_831)
	.align		4
.L_831:
        /*0048*/ 	.word	index@(.nv.constant0._ZN7cutlass13device_kernelIN5flash19enable_sm80_to_sm89INS1_16FlashAttnBwdSm80INS1_25CollectiveMainloopBwdSm80ILi2ELi2EN4cute5tupleIJNS5_1CILi64EEENS7_ILi128EEES9_EEENS_6half_tEfNS_4arch4Sm80ELb1ELb0ELb0ELb0ELb0ELb0ELb0ELb0ELi2ELi2ELi2ELi2ELb0EEENS1_21CollectiveEpilogueBwdISA_SB_SD_Li256ELb0ELb0ELi4EEENS1_25SingleTileBwdLPTSchedulerILb0ELi128ELb0EEEEEEEEEvNT_6ParamsE)
        /*004c*/ 	.short	0x0380
        /*004e*/ 	.short	0x0288


	//----- nvinfo : EIATTR_SW_WAR
	.align		4
.L_832:
        /*0050*/ 	.byte	0x04, 0x36
        /*0052*/ 	.short	(.L_834 - .L_833)
.L_833:
        /*0054*/ 	.word	0x00000008
.L_834:


//--------------------- .nv.info._ZN7cutlass13device_kernelIN5flash19enable_sm80_to_sm89INS1_16FlashAttnBwdSm80INS1_25CollectiveMainloopBwdSm80ILi2ELi2EN4cute5tupleIJNS5_1CILi64EEENS7_ILi128EEES9_EEENS_6half_tEfNS_4arch4Sm80ELb1ELb0ELb0ELb0ELb1ELb0ELb0ELb0ELi2ELi2ELi2ELi2ELb0EEENS1_21CollectiveEpilogueBwdISA_SB_SD_Li256ELb0ELb0ELi4EEENS1_25SingleTileBwdLPTSchedulerILb0ELi128ELb1EEEEEEEEEvNT_6ParamsE --------------------------
	.section	.nv.info._ZN7cutlass13device_kernelIN5flash19enable_sm80_to_sm89INS1_16FlashAttnBwdSm80INS1_25CollectiveMainloopBwdSm80ILi2ELi2EN4cute5tupleIJNS5_1CILi64EEENS7_ILi128EEES9_EEENS_6half_tEfNS_4arch4Sm80ELb1ELb0ELb0ELb0ELb1ELb0ELb0ELb0ELi2ELi2ELi2ELi2ELb0EEENS1_21CollectiveEpilogueBwdISA_SB_SD_Li256ELb0ELb0ELi4EEENS1_25SingleTileBwdLPTSchedulerILb0ELi128ELb1EEEEEEEEEvNT_6ParamsE,"",@"SHT_CUDA_INFO"
	.sectionflags	@""
	.align	4


	//----- nvinfo : EIATTR_CUDA_API_VERSION
	.align		4
        /*0000*/ 	.byte	0x04, 0x37
        /*0002*/ 	.short	(.L_836 - .L_835)
.L_835:
        /*0004*/ 	.word	0x00000082


	//----- nvinfo : EIATTR_KPARAM_INFO
	.align		4
.L_836:
        /*0008*/ 	.byte	0x04, 0x17
        /*000a*/ 	.short	(.L_838 - .L_837)
.L_837:
        /*000c*/ 	.word	0x00000000
        /*0010*/ 	.short	0x0000
        /*0012*/ 	.short	0x0000
        /*0014*/ 	.byte	0x00, 0xf0, 0x21, 0x0a


	//----- nvinfo : EIATTR_SPARSE_MMA_MASK
	.align		4
.L_838:
        /*0018*/ 	.byte	0x03, 0x50
        /*001a*/ 	.short	0x0000


	//----- nvinfo : EIATTR_MAXREG_COUNT
	.align		4
        /*001c*/ 	.byte	0x03, 0x1b
        /*001e*/ 	.short	0x00ff


	//----- nvinfo : EIATTR_MERCURY_ISA_VERSION
	.align		4
        /*0020*/ 	.byte	0x03, 0x5f
        /*0022*/ 	.short	0x0101


	//----- nvinfo : EIATTR_VRC_CTA_INIT_COUNT
	.align		4
        /*0024*/ 	.byte	0x02, 0x4a
	.zero		1
	.zero		1


	//----- nvinfo : EIATTR_EXIT_INSTR_OFFSETS
	.align		4
        /*0028*/ 	.byte	0x04, 0x1c
        /*002a*/ 	.short	(.L_840 - .L_839)


	//   ....[0]....
.L_839:
        /*002c*/ 	.word	0x00000010


	//----- nvinfo : EIATTR_MAX_THREADS
	.align		4
.L_840:
        /*0030*/ 	.byte	0x04, 0x05
        /*0032*/ 	.short	(.L_842 - .L_841)
.L_841:
        /*0034*/ 	.word	0x00000100
        /*0038*/ 	.word	0x00000001
        /*003c*/ 	.word	0x00000001


	//----- nvinfo : EIATTR_CBANK_PARAM_SIZE
	.align		4
.L_842:
        /*0040*/ 	.byte	0x03, 0x19
        /*0042*/ 	.short	0x0288


	//----- nvinfo : EIATTR_PARAM_CBANK
	.align		4
        /*0044*/ 	.byte	0x04, 0x0a
        /*0046*/ 	.short	(.L_844 - .L_843)
	.align		4
.L_843:
        /*0048*/ 	.word	index@(.nv.constant0._ZN7cutlass13device_kernelIN5flash19enable_sm80_to_sm89INS1_16FlashAttnBwdSm80INS1_25CollectiveMainloopBwdSm80ILi2ELi2EN4cute5tupleIJNS5_1CILi64EEENS7_ILi128EEES9_EEENS_6half_tEfNS_4arch4Sm80ELb1ELb0ELb0ELb0ELb1ELb0ELb0ELb0ELi2ELi2ELi2ELi2ELb0EEENS1_21CollectiveEpilogueBwdISA_SB_SD_Li256ELb0ELb0ELi4EEENS1_25SingleTileBwdLPTSchedulerILb0ELi128ELb1EEEEEEEEEvNT_6ParamsE)
        /*004c*/ 	.short	0x0380
        /*004e*/ 	.short	0x0288


	//----- nvinfo : EIATTR_SW_WAR
	.align		4
.L_844:
        /*0050*/ 	.byte	0x04, 0x36
        /*0052*/ 	.short	(.L_846 - .L_845)
.L_845:
        /*0054*/ 	.word	0x00000008
.L_846:


//--------------------- .nv.info._ZN7cutlass13device_kernelIN5flash19enable_sm80_to_sm89INS1_16FlashAttnBwdSm80INS1_25CollectiveMainloopBwdSm80ILi2ELi2EN4cute5tupleIJNS5_1CILi64EEENS7_ILi128EEES9_EEENS_6half_tEfNS_4arch4Sm80ELb1ELb0ELb0ELb0ELb0ELb0ELb0ELb0ELi2ELi2ELi2ELi2ELb0EEENS1_24CollectiveEpilogueBwdGQAISA_fSD_Li256ELb0ELb0EEENS1_25SingleTileBwdLPTSchedulerILb0ELi128ELb0EEEEEEEEEvNT_6ParamsE --------------------------
	.section	.nv.info._ZN7cutlass13device_kernelIN5flash19enable_sm80_to_sm89INS1_16FlashAttnBwdSm80INS1_25CollectiveMainloopBwdSm80ILi2ELi2EN4cute5tupleIJNS5_1CILi64EEENS7_ILi128EEES9_EEENS_6half_tEfNS_4arch4Sm80ELb1ELb0ELb0ELb0ELb0ELb0ELb0ELb0ELi2ELi2ELi2ELi2ELb0EEENS1_24CollectiveEpilogueBwdGQAISA_fSD_Li256ELb0ELb0EEENS1_25SingleTileBwdLPTSchedulerILb0ELi128ELb0EEEEEEEEEvNT_6ParamsE,"",@"SHT_CUDA_INFO"
	.sectionflags	@""
	.align	4


	//----- nvinfo : EIATTR_CUDA_API_VERSION
	.align		4
        /*0000*/ 	.byte	0x04, 0x37
        /*0002*/ 	.short	(.L_848 - .L_847)
.L_847:
        /*0004*/ 	.word	0x00000082


	//----- nvinfo : EIATTR_KPARAM_INFO
	.align		4
.L_848:
        /*0008*/ 	.byte	0x04, 0x17
        /*000a*/ 	.short	(.L_850 - .L_849)
.L_849:
        /*000c*/ 	.word	0x00000000
        /*0010*/ 	.short	0x0000
        /*0012*/ 	.short	0x0000
        /*0014*/ 	.byte	0x00, 0xf0, 0x41, 0x0a


	//----- nvinfo : EIATTR_SPARSE_MMA_MASK
	.align		4
.L_850:
        /*0018*/ 	.byte	0x03, 0x50
        /*001a*/ 	.short	0x0000


	//----- nvinfo : EIATTR_MAXREG_COUNT
	.align		4
        /*001c*/ 	.byte	0x03, 0x1b
        /*001e*/ 	.short	0x00ff


	//----- nvinfo : EIATTR_MERCURY_ISA_VERSION
	.align		4
        /*0020*/ 	.byte	0x03, 0x5f
        /*0022*/ 	.short	0x0101


	//----- nvinfo : EIATTR_VRC_CTA_INIT_COUNT
	.align		4
        /*0024*/ 	.byte	0x02, 0x4a
	.zero		1
	.zero		1


	//----- nvinfo : EIATTR_EXIT_INSTR_OFFSETS
	.align		4
        /*0028*/ 	.byte	0x04, 0x1c
        /*002a*/ 	.short	(.L_852 - .L_851)


	//   ....[0]....
.L_851:
        /*002c*/ 	.word	0x00000010


	//----- nvinfo : EIATTR_MAX_THREADS
	.align		4
.L_852:
        /*0030*/ 	.byte	0x04, 0x05
        /*0032*/ 	.short	(.L_854 - .L_853)
.L_853:
        /*0034*/ 	.word	0x00000100
        /*0038*/ 	.word	0x00000001
        /*003c*/ 	.word	0x00000001


	//----- nvinfo : EIATTR_CBANK_PARAM_SIZE
	.align		4
.L_854:
        /*0040*/ 	.byte	0x03, 0x19
        /*0042*/ 	.short	0x0290


	//----- nvinfo : EIATTR_PARAM_CBANK
	.align		4
        /*0044*/ 	.byte	0x04, 0x0a
        /*0046*/ 	.short	(.L_856 - .L_855)
	.align		4
.L_855:
        /*0048*/ 	.word	index@(.nv.constant0._ZN7cutlass13device_kernelIN5flash19enable_sm80_to_sm89INS1_16FlashAttnBwdSm80INS1_25CollectiveMainloopBwdSm80ILi2ELi2EN4cute5tupleIJNS5_1CILi64EEENS7_ILi128EEES9_EEENS_6half_tEfNS_4arch4Sm80ELb1ELb0ELb0ELb0ELb0ELb0ELb0ELb0ELi2ELi2ELi2ELi2ELb0EEENS1_24CollectiveEpilogueBwdGQAISA_fSD_Li256ELb0ELb0EEENS1_25SingleTileBwdLPTSchedulerILb0ELi128ELb0EEEEEEEEEvNT_6ParamsE)
        /*004c*/ 	.short	0x0380
        /*004e*/ 	.short	0x0290


	//----- nvinfo : EIATTR_SW_WAR
	.align		4
.L_856:
        /*0050*/ 	.byte	0x04, 0x36
        /*0052*/ 	.short	(.L_858 - .L_857)
.L_857:
        /*0054*/ 	.word	0x00000008
.L_858:


//--------------------- .nv.info._ZN7cutlass13device_kernelIN5flash19enable_sm80_to_sm89INS1_16FlashAttnBwdSm80INS1_25CollectiveMainloopBwdSm80ILi2ELi2EN4cute5tupleIJNS5_1CILi64EEENS7_ILi128EEES9_EEENS_6half_tEfNS_4arch4Sm80ELb1ELb0ELb0ELb0ELb1ELb0ELb0ELb0ELi2ELi2ELi2ELi2ELb0EEENS1_24CollectiveEpilogueBwdGQAISA_fSD_Li256ELb0ELb1EEENS1_25SingleTileBwdLPTSchedulerILb0ELi128ELb1EEEEEEEEEvNT_6ParamsE --------------------------
	.section	.nv.info._ZN7cutlass13device_kernelIN5flash19enable_sm80_to_sm89INS1_16FlashAttnBwdSm80INS1_25CollectiveMainloopBwdSm80ILi2ELi2EN4cute5tupleIJNS5_1CILi64EEENS7_ILi128EEES9_EEENS_6half_tEfNS_4arch4Sm80ELb1ELb0ELb0ELb0ELb1ELb0ELb0ELb0ELi2ELi2ELi2ELi2ELb0EEENS1_24CollectiveEpilogueBwdGQAISA_fSD_Li256ELb0ELb1EEENS1_25SingleTileBwdLPTSchedulerILb0ELi128ELb1EEEEEEEEEvNT_6ParamsE,"",@"SHT_CUDA_INFO"
	.sectionflags	@""
	.align	4


	//----- nvinfo : EIATTR_CUDA_API_VERSION
	.align		4
        /*0000*/ 	.byte	0x04, 0x37
        /*0002*/ 	.short	(.L_860 - .L_859)
.L_859:
        /*0004*/ 	.word	0x00000082


	//----- nvinfo : EIATTR_KPARAM_INFO
	.align		4
.L_860:
        /*0008*/ 	.byte	0x04, 0x17
        /*000a*/ 	.short	(.L_862 - .L_861)
.L_861:
        /*000c*/ 	.word	0x00000000
        /*0010*/ 	.short	0x0000
        /*0012*/ 	.short	0x0000
        /*0014*/ 	.byte	0x00, 0xf0, 0x41, 0x0a


	//----- nvinfo : EIATTR_SPARSE_MMA_MASK
	.align		4
.L_862:
        /*0018*/ 	.byte	0x03, 0x50
        /*001a*/ 	.short	0x0000


	//----- nvinfo : EIATTR_MAXREG_COUNT
	.align		4
        /*001c*/ 	.byte	0x03, 0x1b
        /*001e*/ 	.short	0x00ff


	//----- nvinfo : EIATTR_MERCURY_ISA_VERSION
	.align		4
        /*0020*/ 	.byte	0x03, 0x5f
        /*0022*/ 	.short	0x0101


	//----- nvinfo : EIATTR_VRC_CTA_INIT_COUNT
	.align		4
        /*0024*/ 	.byte	0x02, 0x4a
	.zero		1
	.zero		1


	//----- nvinfo : EIATTR_EXIT_INSTR_OFFSETS
	.align		4
        /*0028*/ 	.byte	0x04, 0x1c
        /*002a*/ 	.short	(.L_864 - .L_863)


	//   ....[0]....
.L_863:
        /*002c*/ 	.word	0x00000010


	//----- nvinfo : EIATTR_MAX_THREADS
	.align		4
.L_864:
        /*0030*/ 	.byte	0x04, 0x05
        /*0032*/ 	.short	(.L_866 - .L_865)
.L_865:
        /*0034*/ 	.word	0x00000100
        /*0038*/ 	.word	0x00000001
        /*003c*/ 	.word	0x00000001


	//----- nvinfo : EIATTR_CBANK_PARAM_SIZE
	.align		4
.L_866:
        /*0040*/ 	.byte	0x03, 0x19
        /*0042*/ 	.short	0x0290


	//----- nvinfo : EIATTR_PARAM_CBANK
	.align		4
        /*0044*/ 	.byte	0x04, 0x0a
        /*0046*/ 	.short	(.L_868 - .L_867)
	.align		4
.L_867:
        /*0048*/ 	.word	index@(.nv.constant0._ZN7cutlass13device_kernelIN5flash19enable_sm80_to_sm89INS1_16FlashAttnBwdSm80INS1_25CollectiveMainloopBwdSm80ILi2ELi2EN4cute5tupleIJNS5_1CILi64EEENS7_ILi128EEES9_EEENS_6half_tEfNS_4arch4Sm80ELb1ELb0ELb0ELb0ELb1ELb0ELb0ELb0ELi2ELi2ELi2ELi2ELb0EEENS1_24CollectiveEpilogueBwdGQAISA_fSD_Li256ELb0ELb1EEENS1_25SingleTileBwdLPTSchedulerILb0ELi128ELb1EEEEEEEEEvNT_6ParamsE)
        /*004c*/ 	.short	0x0380
        /*004e*/ 	.short	0x0290


	//----- nvinfo : EIATTR_SW_WAR
	.align		4
.L_868:
        /*0050*/ 	.byte	0x04, 0x36
        /*0052*/ 	.short	(.L_870 - .L_869)
.L_869:
        /*0054*/ 	.word	0x00000008
.L_870:


//--------------------- .nv.info._ZN7cutlass13device_kernelIN5flash22FlashAttnBwdPreprocessIN4cute5tupleIJNS3_1CILi64EEENS5_ILi128EEEEEENS_6half_tEfNS_4arch4Sm80ELb1ELb0EEEEEvNT_6ParamsE --------------------------
	.section	.nv.info._ZN7cutlass13device_kernelIN5flash22FlashAttnBwdPreprocessIN4cute5tupleIJNS3_1CILi64EEENS5_ILi128EEEEEENS_6half_tEfNS_4arch4Sm80ELb1ELb0EEEEEvNT_6ParamsE,"",@"SHT_CUDA_INFO"
	.sectionflags	@""
	.align	4


	//----- nvinfo : EIATTR_CUDA_API_VERSION
	.align		4
        /*0000*/ 	.byte	0x04, 0x37
        /*0002*/ 	.short	(.L_872 - .L_871)
.L_871:
        /*0004*/ 	.word	0x00000082


	//----- nvinfo : EIATTR_KPARAM_INFO
	.align		4
.L_872:
        /*0008*/ 	.byte	0x04, 0x17
        /*000a*/ 	.short	(.L_874 - .L_873)
.L_873:
        /*000c*/ 	.word	0x00000000
        /*0010*/ 	.short	0x0000
        /*0012*/ 	.short	0x0000
        /*0014*/ 	.byte	0x00, 0xf0, 0xc1, 0x03


	//----- nvinfo : EIATTR_SPARSE_MMA_MASK
	.align		4
.L_874:
        /*0018*/ 	.byte	0x03, 0x50
        /*001a*/ 	.short	0x0000


	//----- nvinfo : EIATTR_MAXREG_COUNT
	.align		4
        /*001c*/ 	.byte	0x03, 0x1b
        /*001e*/ 	.short	0x0080


	//----- nvinfo : EIATTR_MERCURY_ISA_VERSION
	.align		4
        /*0020*/ 	.byte	0x03, 0x5f
        /*0022*/ 	.short	0x0101


	//----- nvinfo : EIATTR_COOP_GROUP_MASK_REGIDS
	.align		4
        /*0024*/ 	.byte	0x04, 0x29
        /*0026*/ 	.short	(.L_876 - .L_875)


	//   ....[0]....
.L_875:
        /*0028*/ 	.word	0xffffffff


	//   ....[1]....
        /*002c*/ 	.word	0xffffffff


	//   ....[2]....
        /*0030*/ 	.word	0xffffffff


	//   ....[3]....
        /*0034*/ 	.word	0xffffffff


	//   ....[4]....
        /*0038*/ 	.word	0xffffffff


	//   ....[5]....
        /*003c*/ 	.word	0xffffffff


	//   ....[6]....
        /*0040*/ 	.word	0xffffffff


	//   ....[7]....
        /*0044*/ 	.word	0xffffffff


	//   ....[8]....
        /*0048*/ 	.word	0xffffffff


	//   ....[9]....
        /*004c*/ 	.word	0xffffffff


	//   ....[10]....
        /*0050*/ 	.word	0xffffffff


	//   ....[11]....
        /*0054*/ 	.word	0xffffffff


	//   ....[12]....
        /*0058*/ 	.word	0xffffffff


	//   ....[13]....
        /*005c*/ 	.word	0xffffffff


	//   ....[14]....
        /*0060*/ 	.word	0xffffffff


	//   ....[15]....
        /*0064*/ 	.word	0xffffffff


	//----- nvinfo : EIATTR_COOP_GROUP_INSTR_OFFSETS
	.align		4
.L_876:
        /*0068*/ 	.byte	0x04, 0x28
        /*006a*/ 	.short	(.L_878 - .L_877)


	//   ....[0]....
.L_877:
        /*006c*/ 	.word	0x00001010


	//   ....[1]....
        /*0070*/ 	.word	0x00001020


	//   ....[2]....
        /*0074*/ 	.word	0x00001030


	//   ....[3]....
        /*0078*/ 	.word	0x00001040


	//   ....[4]....
        /*007c*/ 	.word	0x00001090


	//   ....[5]....
        /*0080*/ 	.word	0x000010a0


	//   ....[6]....
        /*0084*/ 	.word	0x000010b0


	//   ....[7]....
        /*0088*/ 	.word	0x000010c0


	//   ....[8]....
        /*008c*/ 	.word	0x00001110


	//   ....[9]....
        /*0090*/ 	.word	0x00001120


	//   ....[10]....
        /*0094*/ 	.word	0x00001130


	//   ....[11]....
        /*0098*/ 	.word	0x00001140


	//   ....[12]....
        /*009c*/ 	.word	0x00001190


	//   ....[13]....
        /*00a0*/ 	.word	0x000011a0


	//   ....[14]....
        /*00a4*/ 	.word	0x000011b0


	//   ....[15]....
        /*00a8*/ 	.word	0x000011c0


	//----- nvinfo : EIATTR_VRC_CTA_INIT_COUNT
	.align		4
.L_878:
        /*00ac*/ 	.byte	0x02, 0x4a
	.zero		1
	.zero		1


	//----- nvinfo : EIATTR_EXIT_INSTR_OFFSETS
	.align		4
        /*00b0*/ 	.byte	0x04, 0x1c
        /*00b2*/ 	.short	(.L_880 - .L_879)


	//   ....[0]....
.L_879:
        /*00b4*/ 	.word	0x000016f0


	//   ....[1]....
        /*00b8*/ 	.word	0x00001770


	//----- nvinfo : EIATTR_MAX_THREADS
	.align		4
.L_880:
        /*00bc*/ 	.byte	0x04, 0x05
        /*00be*/ 	.short	(.L_882 - .L_881)
.L_881:
        /*00c0*/ 	.word	0x00000100
        /*00c4*/ 	.word	0x00000001
        /*00c8*/ 	.word	0x00000001


	//----- nvinfo : EIATTR_CRS_STACK_SIZE
	.align		4
.L_882:
        /*00cc*/ 	.byte	0x04, 0x1e
        /*00ce*/ 	.short	(.L_884 - .L_883)
.L_883:
        /*00d0*/ 	.word	0x00000000


	//----- nvinfo : EIATTR_CBANK_PARAM_SIZE
	.align		4
.L_884:
        /*00d4*/ 	.byte	0x03, 0x19
        /*00d6*/ 	.short	0x00f0


	//----- nvinfo : EIATTR_PARAM_CBANK
	.align		4
        /*00d8*/ 	.byte	0x04, 0x0a
        /*00da*/ 	.short	(.L_886 - .L_885)
	.align		4
.L_885:
        /*00dc*/ 	.word	index@(.nv.constant0._ZN7cutlass13device_kernelIN5flash22FlashAttnBwdPreprocessIN4cute5tupleIJNS3_1CILi64EEENS5_ILi128EEEEEENS_6half_tEfNS_4arch4Sm80ELb1ELb0EEEEEvNT_6ParamsE)
        /*00e0*/ 	.short	0x0380
        /*00e2*/ 	.short	0x00f0


	//----- nvinfo : EIATTR_SW_WAR
	.align		4
.L_886:
        /*00e4*/ 	.byte	0x04, 0x36
        /*00e6*/ 	.short	(.L_888 - .L_887)
.L_887:
        /*00e8*/ 	.word	0x00000008
.L_888:


//--------------------- .nv.info._ZN7cutlass13device_kernelIN5flash19enable_sm80_to_sm89INS1_16FlashAttnBwdSm80INS1_25CollectiveMainloopBwdSm80ILi2ELi2EN4cute5tupleIJNS5_1CILi64EEENS7_ILi128EEES9_EEENS_6half_tEfNS_4arch4Sm80ELb1ELb0ELb0ELb1ELb0ELb0ELb0ELb0ELi2ELi2ELi2ELi2ELb0EEENS1_21CollectiveEpilogueBwdISA_SB_SD_Li256ELb1ELb0ELi4EEENS1_25SingleTileBwdLPTSchedulerILb1ELi128ELb0EEEEEEEEEvNT_6ParamsE --------------------------
	.section	.nv.info._ZN7cutlass13device_kernelIN5flash19enable_sm80_to_sm89INS1_16FlashAttnBwdSm80INS1_25CollectiveMainloopBwdSm80ILi2ELi2EN4cute5tupleIJNS5_1CILi64EEENS7_ILi128EEES9_EEENS_6half_tEfNS_4arch4Sm80ELb1ELb0ELb0ELb1ELb0ELb0ELb0ELb0ELi2ELi2ELi2ELi2ELb0EEENS1_21CollectiveEpilogueBwdISA_SB_SD_Li256ELb1ELb0ELi4EEENS1_25SingleTileBwdLPTSchedulerILb1ELi128ELb0EEEEEEEEEvNT_6ParamsE,"",@"SHT_CUDA_INFO"
	.sectionflags	@""
	.align	4


	//----- nvinfo : EIATTR_CUDA_API_VERSION
	.align		4
        /*0000*/ 	.byte	0x04, 0x37
        /*0002*/ 	.short	(.L_890 - .L_889)
.L_889:
        /*0004*/ 	.word	0x00000082


	//----- nvinfo : EIATTR_KPARAM_INFO
	.align		4
.L_890:
        /*0008*/ 	.byte	0x04, 0x17
        /*000a*/ 	.short	(.L_892 - .L_891)
.L_891:
        /*000c*/ 	.word	0x00000000
        /*0010*/ 	.short	0x0000
        /*0012*/ 	.short	0x0000
        /*0014*/ 	.byte	0x00, 0xf0, 0x21, 0x0a


	//----- nvinfo : EIATTR_SPARSE_MMA_MASK
	.align		4
.L_892:
        /*0018*/ 	.byte	0x03, 0x50
        /*001a*/ 	.short	0x0000


	//----- nvinfo : EIATTR_MAXREG_COUNT
	.align		4
        /*001c*/ 	.byte	0x03, 0x1b
        /*001e*/ 	.short	0x00ff


	//----- nvinfo : EIATTR_MERCURY_ISA_VERSION
	.align		4
        /*0020*/ 	.byte	0x03, 0x5f
        /*0022*/ 	.short	0x0101


	//----- nvinfo : EIATTR_VRC_CTA_INIT_COUNT
	.align		4
        /*0024*/ 	.byte	0x02, 0x4a
	.zero		1
	.zero		1


	//----- nvinfo : EIATTR_EXIT_INSTR_OFFSETS
	.align		4
        /*0028*/ 	.byte	0x04, 0x1c
        /*002a*/ 	.short	(.L_894 - .L_893)


	//   ....[0]....
.L_893:
        /*002c*/ 	.word	0x00000010


	//----- nvinfo : EIATTR_MAX_THREADS
	.align		4
.L_894:
        /*0030*/ 	.byte	0x04, 0x05
        /*0032*/ 	.short	(.L_896 - .L_895)
.L_895:
        /*0034*/ 	.word	0x00000100
        /*0038*/ 	.word	0x00000001
        /*003c*/ 	.word	0x00000001


	//----- nvinfo : EIATTR_CBANK_PARAM_SIZE
	.align		4
.L_896:
        /*0040*/ 	.byte	0x03, 0x19
        /*0042*/ 	.short	0x0288


	//----- nvinfo : EIATTR_PARAM_CBANK
	.align		4
        /*0044*/ 	.byte	0x04, 0x0a
        /*0046*/ 	.short	(.L_898 - .L_897)
	.align		4
.L_897:
        /*0048*/ 	.word	index@(.nv.constant0._ZN7cutlass13device_kernelIN5flash19enable_sm80_to_sm89INS1_16FlashAttnBwdSm80INS1_25CollectiveMainloopBwdSm80ILi2ELi2EN4cute5tupleIJNS5_1CILi64EEENS7_ILi128EEES9_EEENS_6half_tEfNS_4arch4Sm80ELb1ELb0ELb0ELb1ELb0ELb0ELb0ELb0ELi2ELi2ELi2ELi2ELb0EEENS1_21CollectiveEpilogueBwdISA_SB_SD_Li256ELb1ELb0ELi4EEENS1_25SingleTileBwdLPTSchedulerILb1ELi128ELb0EEEEEEEEEvNT_6ParamsE)
        /*004c*/ 	.short	0x0380
        /*004e*/ 	.short	0x0288


	//----- nvinfo : EIATTR_SW_WAR
	.align		4
.L_898:
        /*0050*/ 	.byte	0x04, 0x36
        /*0052*/ 	.short	(.L_900 - .L_899)
.L_899:
        /*0054*/ 	.word	0x00000008
.L_900:


//--------------------- .nv.info._ZN7cutlass13device_kernelIN5flash19enable_sm80_to_sm89INS1_16FlashAttnBwdSm80INS1_25CollectiveMainloopBwdSm80ILi2ELi2EN4cute5tupleIJNS5_1CILi64EEENS7_ILi128EEES9_EEENS_6half_tEfNS_4arch4Sm80ELb1ELb0ELb0ELb1ELb1ELb0ELb0ELb0ELi2ELi2ELi2ELi2ELb0EEENS1_21CollectiveEpilogueBwdISA_SB_SD_Li256ELb1ELb0ELi4EEENS1_25SingleTileBwdLPTSchedulerILb1ELi128ELb1EEEEEEEEEvNT_6ParamsE --------------------------
	.section	.nv.info._ZN7cutlass13device_kernelIN5flash19enable_sm80_to_sm89INS1_16FlashAttnBwdSm80INS1_25CollectiveMainloopBwdSm80ILi2ELi2EN4cute5tupleIJNS5_1CILi64EEENS7_ILi128EEES9_EEENS_6half_tEfNS_4arch4Sm80ELb1ELb0ELb0ELb1ELb1ELb0ELb0ELb0ELi2ELi2ELi2ELi2ELb0EEENS1_21CollectiveEpilogueBwdISA_SB_SD_Li256ELb1ELb0ELi4EEENS1_25SingleTileBwdLPTSchedulerILb1ELi128ELb1EEEEEEEEEvNT_6ParamsE,"",@"SHT_CUDA_INFO"
	.sectionflags	@""
	.align	4


	//----- nvinfo : EIATTR_CUDA_API_VERSION
	.align		4
        /*0000*/ 	.byte	0x04, 0x37
        /*0002*/ 	.short	(.L_902 - .L_901)
.L_901:
        /*0004*/ 	.word	0x00000082


	//----- nvinfo : EIATTR_KPARAM_INFO
	.align		4
.L_902:
        /*0008*/ 	.byte	0x04, 0x17
        /*000a*/ 	.short	(.L_904 - .L_903)
.L_903:
        /*000c*/ 	.word	0x00000000
        /*0010*/ 	.short	0x0000
        /*0012*/ 	.short	0x0000
        /*0014*/ 	.byte	0x00, 0xf0, 0x21, 0x0a


	//----- nvinfo : EIATTR_SPARSE_MMA_MASK
	.align		4
.L_904:
        /*0018*/ 	.byte	0x03, 0x50
        /*001a*/ 	.short	0x0000


	//----- nvinfo : EIATTR_MAXREG_COUNT
	.align		4
        /*001c*/ 	.byte	0x03, 0x1b
        /*001e*/ 	.short	0x00ff


	//----- nvinfo : EIATTR_MERCURY_ISA_VERSION
	.align		4
        /*0020*/ 	.byte	0x03, 0x5f
        /*0022*/ 	.short	0x0101


	//----- nvinfo : EIATTR_VRC_CTA_INIT_COUNT
	.align		4
        /*0024*/ 	.byte	0x02, 0x4a
	.zero		1
	.zero		1


	//----- nvinfo : EIATTR_EXIT_INSTR_OFFSETS
	.align		4
        /*0028*/ 	.byte	0x04, 0x1c
        /*002a*/ 	.short	(.L_906 - .L_905)


	//   ....[0]....
.L_905:
        /*002c*/ 	.word	0x00000010


	//----- nvinfo : EIATTR_MAX_THREADS
	.align		4
.L_906:
        /*0030*/ 	.byte	0x04, 0x05
        /*0032*/ 	.short	(.L_908 - .L_907)
.L_907:
        /*0034*/ 	.word	0x00000100
        /*0038*/ 	.word	0x00000001
        /*003c*/ 	.word	0x00000001


	//----- nvinfo : EIATTR_CBANK_PARAM_SIZE
	.align		4
.L_908:
        /*0040*/ 	.byte	0x03, 0x19
        /*0042*/ 	.short	0x0288


	//----- nvinfo : EIATTR_PARAM_CBANK
	.align		4
        /*0044*/ 	.byte	0x04, 0x0a
        /*0046*/ 	.short	(.L_910 - .L_909)
	.align		4
.L_909:
        /*0048*/ 	.word	index@(.nv.constant0._ZN7cutlass13device_kernelIN5flash19enable_sm80_to_sm89INS1_16FlashAttnBwdSm80INS1_25CollectiveMainloopBwdSm80ILi2ELi2EN4cute5tupleIJNS5_1CILi64EEENS7_ILi128EEES9_EEENS_6half_tEfNS_4arch4Sm80ELb1ELb0ELb0ELb1ELb1ELb0ELb0ELb0ELi2ELi2ELi2ELi2ELb0EEENS1_21CollectiveEpilogueBwdISA_SB_SD_Li256ELb1ELb0ELi4EEENS1_25SingleTileBwdLPTSchedulerILb1ELi128ELb1EEEEEEEEEvNT_6ParamsE)
        /*004c*/ 	.short	0x0380
        /*004e*/ 	.short	0x0288


	//----- nvinfo : EIATTR_SW_WAR
	.align		4
.L_910:
        /*0050*/ 	.byte	0x04, 0x36
        /*0052*/ 	.short	(.L_912 - .L_911)
.L_911:
        /*0054*/ 	.word	0x00000008
.L_912:


//--------------------- .nv.info._ZN7cutlass13device_kernelIN5flash19enable_sm80_to_sm89INS1_16FlashAttnBwdSm80INS1_25CollectiveMainloopBwdSm80ILi2ELi2EN4cute5tupleIJNS5_1CILi64EEENS7_ILi128EEES9_EEENS_6half_tEfNS_4arch4Sm80ELb1ELb0ELb0ELb1ELb0ELb0ELb0ELb0ELi2ELi2ELi2ELi2ELb0EEENS1_24CollectiveEpilogueBwdGQAISA_fSD_Li256ELb1ELb0EEENS1_25SingleTileBwdLPTSchedulerILb1ELi128ELb0EEEEEEEEEvNT_6ParamsE --------------------------
	.section	.nv.info._ZN7cutlass13device_kernelIN5flash19enable_sm80_to_sm89INS1_16FlashAttnBwdSm80INS1_25CollectiveMainloopBwdSm80ILi2ELi2EN4cute5tupleIJNS5_1CILi64EEENS7_ILi128EEES9_EEENS_6half_tEfNS_4arch4Sm80ELb1ELb0ELb0ELb1ELb0ELb0ELb0ELb0ELi2ELi2ELi2ELi2ELb0EEENS1_24CollectiveEpilogueBwdGQAISA_fSD_Li256ELb1ELb0EEENS1_25SingleTileBwdLPTSchedulerILb1ELi128ELb0EEEEEEEEEvNT_6ParamsE,"",@"SHT_CUDA_INFO"
	.sectionflags	@""
	.align	4


	//----- nvinfo : EIATTR_CUDA_API_VERSION
	.align		4
        /*0000*/ 	.byte	0x04, 0x37
        /*0002*/ 	.short	(.L_914 - .L_913)
.L_913:
        /*0004*/ 	.word	0x00000082


	//----- nvinfo : EIATTR_KPARAM_INFO
	.align		4
.L_914:
        /*0008*/ 	.byte	0x04, 0x17
        /*000a*/ 	.short	(.L_916 - .L_915)
.L_915:
        /*000c*/ 	.word	0x00000000
        /*0010*/ 	.short	0x0000
        /*0012*/ 	.short	0x0000
        /*0014*/ 	.byte	0x00, 0xf0, 0x41, 0x0a


	//----- nvinfo : EIATTR_SPARSE_MMA_MASK
	.align		4
.L_916:
        /*0018*/ 	.byte	0x03, 0x50
        /*001a*/ 	.short	0x0000


	//----- nvinfo : EIATTR_MAXREG_COUNT
	.align		4
        /*001c*/ 	.byte	0x03, 0x1b
        /*001e*/ 	.short	0x00ff


	//----- nvinfo : EIATTR_MERCURY_ISA_VERSION
	.align		4
        /*0020*/ 	.byte	0x03, 0x5f
        /*0022*/ 	.short	0x0101


	//----- nvinfo : EIATTR_VRC_CTA_INIT_COUNT
	.align		4
        /*0024*/ 	.byte	0x02, 0x4a
	.zero		1
	.zero		1


	//----- nvinfo : EIATTR_EXIT_INSTR_OFFSETS
	.align		4
        /*0028*/ 	.byte	0x04, 0x1c
        /*002a*/ 	.short	(.L_918 - .L_917)


	//   ....[0]....
.L_917:
        /*002c*/ 	.word	0x00000010


	//----- nvinfo : EIATTR_MAX_THREADS
	.align		4
.L_918:
        /*0030*/ 	.byte	0x04, 0x05
        /*0032*/ 	.short	(.L_920 - .L_919)
.L_919:
        /*0034*/ 	.word	0x00000100
        /*0038*/ 	.word	0x00000001
        /*003c*/ 	.word	0x00000001


	//----- nvinfo : EIATTR_CBANK_PARAM_SIZE
	.align		4
.L_920:
        /*0040*/ 	.byte	0x03, 0x19
        /*0042*/ 	.short	0x0290


	//----- nvinfo : EIATTR_PARAM_CBANK
	.align		4
        /*0044*/ 	.byte	0x04, 0x0a
        /*0046*/ 	.short	(.L_922 - .L_921)
	.align		4
.L_921:
        /*0048*/ 	.word	index@(.nv.constant0._ZN7cutlass13device_kernelIN5flash19enable_sm80_to_sm89INS1_16FlashAttnBwdSm80INS1_25CollectiveMainloopBwdSm80ILi2ELi2EN4cute5tupleIJNS5_1CILi64EEENS7_ILi128EEES9_EEENS_6half_tEfNS_4arch4Sm80ELb1ELb0ELb0ELb1ELb0ELb0ELb0ELb0ELi2ELi2ELi2ELi2ELb0EEENS1_24CollectiveEpilogueBwdGQAISA_fSD_Li256ELb1ELb0EEENS1_25SingleTileBwdLPTSchedulerILb1ELi128ELb0EEEEEEEEEvNT_6ParamsE)
        /*004c*/ 	.short	0x0380
        /*004e*/ 	.short	0x0290


	//----- nvinfo : EIATTR_SW_WAR
	.align		4
.L_922:
        /*0050*/ 	.byte	0x04, 0x36
        /*0052*/ 	.short	(.L_924 - .L_923)
.L_923:
        /*0054*/ 	.word	0x00000008
.L_924:


//--------------------- .nv.info._ZN7cutlass13device_kernelIN5flash32FlashAttnBwdPostprocessConvertdQIN4cute5tupleIJNS3_1CILi128EEES6_EEENS_6half_tEfNS_4arch4Sm80ELi256ENS3_8TiledMMAINS3_8MMA_AtomIJNS3_28SM80_16x8x16_F32F16F16F32_TNEEEENS3_6LayoutINS4_IJNS5_ILi2EEENS5_ILi4EEENS5_ILi1EEEEEENS4_IJSI_SG_NS5_ILi0EEEEEEEENS4_IJNS5_ILi32EEENS5_ILi64EEENS5_ILi16EEEEEEEELb0EEEEEvNT_6ParamsE --------------------------
	.section	.nv.info._ZN7cutlass13device_kernelIN5flash32FlashAttnBwdPostprocessConvertdQIN4cute5tupleIJNS3_1CILi128EEES6_EEENS_6half_tEfNS_4arch4Sm80ELi256ENS3_8TiledMMAINS3_8MMA_AtomIJNS3_28SM80_16x8x16_F32F16F16F32_TNEEEENS3_6LayoutINS4_IJNS5_ILi2EEENS5_ILi4EEENS5_ILi1EEEEEENS4_IJSI_SG_NS5_ILi0EEEEEEEENS4_IJNS5_ILi32EEENS5_ILi64EEENS5_ILi16EEEEEEEELb0EEEEEvNT_6ParamsE,"",@"SHT_CUDA_INFO"
	.sectionflags	@""
	.align	4


	//----- nvinfo : EIATTR_CUDA_API_VERSION
	.align		4
        /*0000*/ 	.byte	0x04, 0x37
        /*0002*/ 	.short	(.L_926 - .L_925)
.L_925:
        /*0004*/ 	.word	0x00000082


	//----- nvinfo : EIATTR_KPARAM_INFO
	.align		4
.L_926:
        /*0008*/ 	.byte	0x04, 0x17
        /*000a*/ 	.short	(.L_928 - .L_927)
.L_927:
        /*000c*/ 	.word	0x00000000
        /*0010*/ 	.short	0x0000
        /*0012*/ 	.short	0x0000
        /*0014*/ 	.byte	0x00, 0xf0, 0xc1, 0x01


	//----- nvinfo : EIATTR_SPARSE_MMA_MASK
	.align		4
.L_928:
        /*0018*/ 	.byte	0x03, 0x50
        /*001a*/ 	.short	0x0000


	//----- nvinfo : EIATTR_MAXREG_COUNT
	.align		4
        /*001c*/ 	.byte	0x03, 0x1b
        /*001e*/ 	.short	0x0080


	//----- nvinfo : EIATTR_NUM_BARRIERS
	.align		4
        /*0020*/ 	.byte	0x02, 0x4c
        /*0022*/ 	.byte	0x01
	.zero		1


	//----- nvinfo : EIATTR_MERCURY_ISA_VERSION
	.align		4
        /*0024*/ 	.byte	0x03, 0x5f
        /*0026*/ 	.short	0x0101


	//----- nvinfo : EIATTR_VRC_CTA_INIT_COUNT
	.align		4
        /*0028*/ 	.byte	0x02, 0x4a
	.zero		1
	.zero		1


	//----- nvinfo : EIATTR_EXIT_INSTR_OFFSETS
	.align		4
        /*002c*/ 	.byte	0x04, 0x1c
        /*002e*/ 	.short	(.L_930 - .L_929)


	//   ....[0]....
.L_929:
        /*0030*/ 	.word	0x00000280


	//   ....[1]....
        /*0034*/ 	.word	0x00001cb0


	//   ....[2]....
        /*0038*/ 	.word	0x00001d90


	//----- nvinfo : EIATTR_MAX_THREADS
	.align		4
.L_930:
        /*003c*/ 	.byte	0x04, 0x05
        /*003e*/ 	.short	(.L_932 - .L_931)
.L_931:
        /*0040*/ 	.word	0x00000100
        /*0044*/ 	.word	0x00000001
        /*0048*/ 	.word	0x00000001


	//----- nvinfo : EIATTR_CRS_STACK_SIZE
	.align		4
.L_932:
        /*004c*/ 	.byte	0x04, 0x1e
        /*004e*/ 	.short	(.L_934 - .L_933)
.L_933:
        /*0050*/ 	.word	0x00000000


	//----- nvinfo : EIATTR_CBANK_PARAM_SIZE
	.align		4
.L_934:
        /*0054*/ 	.byte	0x03, 0x19
        /*0056*/ 	.short	0x0070


	//----- nvinfo : EIATTR_PARAM_CBANK
	.align		4
        /*0058*/ 	.byte	0x04, 0x0a
        /*005a*/ 	.short	(.L_936 - .L_935)
	.align		4
.L_935:
        /*005c*/ 	.word	index@(.nv.constant0._ZN7cutlass13device_kernelIN5flash32FlashAttnBwdPostprocessConvertdQIN4cute5tupleIJNS3_1CILi128EEES6_EEENS_6half_tEfNS_4arch4Sm80ELi256ENS3_8TiledMMAINS3_8MMA_AtomIJNS3_28SM80_16x8x16_F32F16F16F32_TNEEEENS3_6LayoutINS4_IJNS5_ILi2EEENS5_ILi4EEENS5_ILi1EEEEEENS4_IJSI_SG_NS5_ILi0EEEEEEEENS4_IJNS5_ILi32EEENS5_ILi64EEENS5_ILi16EEEEEEEELb0EEEEEvNT_6ParamsE)
        /*0060*/ 	.short	0x0380
        /*0062*/ 	.short	0x0070


	//----- nvinfo : EIATTR_SW_WAR
	.align		4
.L_936:
        /*0064*/ 	.byte	0x04, 0x36
        /*0066*/ 	.short	(.L_938 - .L_937)
.L_937:
        /*0068*/ 	.word	0x00000008
.L_938:


//--------------------- .nv.info._ZN7cutlass13device_kernelIN5flash32FlashAttnBwdPostprocessConvertdQIN4cute5tupleIJNS3_1CILi64EEENS5_ILi128EEEEEENS_6half_tEfNS_4arch4Sm80ELi256ENS3_8TiledMMAINS3_8MMA_AtomIJNS3_28SM80_16x8x16_F32F16F16F32_TNEEEENS3_6LayoutINS4_IJNS5_ILi2EEENS5_ILi4EEENS5_ILi1EEEEEENS4_IJSJ_SH_NS5_ILi0EEEEEEEENS4_IJNS5_ILi32EEES6_NS5_ILi16EEEEEEEELb0EEEEEvNT_6ParamsE --------------------------
	.section	.nv.info._ZN7cutlass13device_kernelIN5flash32FlashAttnBwdPostprocessConvertdQIN4cute5tupleIJNS3_1CILi64EEENS5_ILi128EEEEEENS_6half_tEfNS_4arch4Sm80ELi256ENS3_8TiledMMAINS3_8MMA_AtomIJNS3_28SM80_16x8x16_F32F16F16F32_TNEEEENS3_6LayoutINS4_IJNS5_ILi2EEENS5_ILi4EEENS5_ILi1EEEEEENS4_IJSJ_SH_NS5_ILi0EEEEEEEENS4_IJNS5_ILi32EEES6_NS5_ILi16EEEEEEEELb0EEEEEvNT_6ParamsE,"",@"SHT_CUDA_INFO"
	.sectionflags	@""
	.align	4


	//----- nvinfo : EIATTR_CUDA_API_VERSION
	.align		4
        /*0000*/ 	.byte	0x04, 0x37
        /*0002*/ 	.short	(.L_940 - .L_939)
.L_939:
        /*0004*/ 	.word	0x00000082


	//----- nvinfo : EIATTR_KPARAM_INFO
	.align		4
.L_940:
        /*0008*/ 	.byte	0x04, 0x17
        /*000a*/ 	.short	(.L_942 - .L_941)
.L_941:
        /*000c*/ 	.word	0x00000000
        /*0010*/ 	.short	0x0000
        /*0012*/ 	.short	0x0000
        /*0014*/ 	.byte	0x00, 0xf0, 0xc1, 0x01


	//----- nvinfo : EIATTR_SPARSE_MMA_MASK
	.align		4
.L_942:
        /*0018*/ 	.byte	0x03, 0x50
        /*001a*/ 	.short	0x0000


	//----- nvinfo : EIATTR_MAXREG_COUNT
	.align		4
        /*001c*/ 	.byte	0x03, 0x1b
        /*001e*/ 	.short	0x0080


	//----- nvinfo : EIATTR_NUM_BARRIERS
	.align		4
        /*0020*/ 	.byte	0x02, 0x4c
        /*0022*/ 	.byte	0x01
	.zero		1


	//----- nvinfo : EIATTR_MERCURY_ISA_VERSION
	.align		4
        /*0024*/ 	.byte	0x03, 0x5f
        /*0026*/ 	.short	0x0101


	//----- nvinfo : EIATTR_VRC_CTA_INIT_COUNT
	.align		4
        /*0028*/ 	.byte	0x02, 0x4a
	.zero		1
	.zero		1


	//----- nvinfo : EIATTR_EXIT_INSTR_OFFSETS
	.align		4
        /*002c*/ 	.byte	0x04, 0x1c
        /*002e*/ 	.short	(.L_944 - .L_943)


	//   ....[0]....
.L_943:
        /*0030*/ 	.word	0x00000280


	//   ....[1]....
        /*0034*/ 	.word	0x000010e0


	//   ....[2]....
        /*0038*/ 	.word	0x000011b0


	//----- nvinfo : EIATTR_MAX_THREADS
	.align		4
.L_944:
        /*003c*/ 	.byte	0x04, 0x05
        /*003e*/ 	.short	(.L_946 - .L_945)
.L_945:
        /*0040*/ 	.word	0x00000100
        /*0044*/ 	.word	0x00000001
        /*0048*/ 	.word	0x00000001


	//----- nvinfo : EIATTR_CRS_STACK_SIZE
	.align		4
.L_946:
        /*004c*/ 	.byte	0x04, 0x1e
        /*004e*/ 	.short	(.L_948 - .L_947)
.L_947:
        /*0050*/ 	.word	0x00000000


	//----- nvinfo : EIATTR_CBANK_PARAM_SIZE
	.align		4
.L_948:
        /*0054*/ 	.byte	0x03, 0x19
        /*0056*/ 	.short	0x0070


	//----- nvinfo : EIATTR_PARAM_CBANK
	.align		4
        /*0058*/ 	.byte	0x04, 0x0a
        /*005a*/ 	.short	(.L_950 - .L_949)
	.align		4
.L_949:
        /*005c*/ 	.word	index@(.nv.constant0._ZN7cutlass13device_kernelIN5flash32FlashAttnBwdPostprocessConvertdQIN4cute5tupleIJNS3_1CILi64EEENS5_ILi128EEEEEENS_6half_tEfNS_4arch4Sm80ELi256ENS3_8TiledMMAINS3_8MMA_AtomIJNS3_28SM80_16x8x16_F32F16F16F32_TNEEEENS3_6LayoutINS4_IJNS5_ILi2EEENS5_ILi4EEENS5_ILi1EEEEEENS4_IJSJ_SH_NS5_ILi0EEEEEEEENS4_IJNS5_ILi32EEES6_NS5_ILi16EEEEEEEELb0EEEEEvNT_6ParamsE)
        /*0060*/ 	.short	0x0380
        /*0062*/ 	.short	0x0070


	//----- nvinfo : EIATTR_SW_WAR
	.align		4
.L_950:
        /*0064*/ 	.byte	0x04, 0x36
        /*0066*/ 	.short	(.L_952 - .L_951)
.L_951:
        /*0068*/ 	.word	0x00000008
.L_952:


//--------------------- .nv.info._ZN7cutlass13device_kernelIN5flash19enable_sm80_to_sm89INS1_16FlashAttnBwdSm80INS1_25CollectiveMainloopBwdSm80ILi2ELi2EN4cute5tupleIJNS5_1CILi64EEENS7_ILi128EEES9_EEENS_6half_tEfNS_4arch4Sm80ELb1ELb0ELb0ELb1ELb1ELb0ELb0ELb0ELi2ELi2ELi2ELi2ELb0EEENS1_24CollectiveEpilogueBwdGQAISA_fSD_Li256ELb1ELb1EEENS1_25SingleTileBwdLPTSchedulerILb1ELi128ELb1EEEEEEEEEvNT_6ParamsE --------------------------
	.section	.nv.info._ZN7cutlass13device_kernelIN5flash19enable_sm80_to_sm89INS1_16FlashAttnBwdSm80INS1_25CollectiveMainloopBwdSm80ILi2ELi2EN4cute5tupleIJNS5_1CILi64EEENS7_ILi128EEES9_EEENS_6half_tEfNS_4arch4Sm80ELb1ELb0ELb0ELb1ELb1ELb0ELb0ELb0ELi2ELi2ELi2ELi2ELb0EEENS1_24CollectiveEpilogueBwdGQAISA_fSD_Li256ELb1ELb1EEENS1_25SingleTileBwdLPTSchedulerILb1ELi128ELb1EEEEEEEEEvNT_6ParamsE,"",@"SHT_CUDA_INFO"
	.sectionflags	@""
	.align	4


	//----- nvinfo : EIATTR_CUDA_API_VERSION
	.align		4
        /*0000*/ 	.byte	0x04, 0x37
        /*0002*/ 	.short	(.L_954 - .L_953)
.L_953:
        /*0004*/ 	.word	0x00000082


	//----- nvinfo : EIATTR_KPARAM_INFO
	.align		4
.L_954:
        /*0008*/ 	.byte	0x04, 0x17
        /*000a*/ 	.short	(.L_956 - .L_955)
.L_955:
        /*000c*/ 	.word	0x00000000
        /*0010*/ 	.short	0x0000
        /*0012*/ 	.short	0x0000
        /*0014*/ 	.byte	0x00, 0xf0, 0x41, 0x0a


	//----- nvinfo : EIATTR_SPARSE_MMA_MASK
	.align		4
.L_956:
        /*0018*/ 	.byte	0x03, 0x50
        /*001a*/ 	.short	0x0000


	//----- nvinfo : EIATTR_MAXREG_COUNT
	.align		4
        /*001c*/ 	.byte	0x03, 0x1b
        /*001e*/ 	.short	0x00ff


	//----- nvinfo : EIATTR_MERCURY_ISA_VERSION
	.align		4
        /*0020*/ 	.byte	0x03, 0x5f
        /*0022*/ 	.short	0x0101


	//----- nvinfo : EIATTR_VRC_CTA_INIT_COUNT
	.align		4
        /*0024*/ 	.byte	0x02, 0x4a
	.zero		1
	.zero		1


	//----- nvinfo : EIATTR_EXIT_INSTR_OFFSETS
	.align		4
        /*0028*/ 	.byte	0x04, 0x1c
        /*002a*/ 	.short	(.L_958 - .L_957)


	//   ....[0]....
.L_957:
        /*002c*/ 	.word	0x00000010


	//----- nvinfo : EIATTR_MAX_THREADS
	.align		4
.L_958:
        /*0030*/ 	.byte	0x04, 0x05
        /*0032*/ 	.short	(.L_960 - .L_959)
.L_959:
        /*0034*/ 	.word	0x00000100
        /*0038*/ 	.word	0x00000001
        /*003c*/ 	.word	0x00000001


	//----- nvinfo : EIATTR_CBANK_PARAM_SIZE
	.align		4
.L_960:
        /*0040*/ 	.byte	0x03, 0x19
        /*0042*/ 	.short	0x0290


	//----- nvinfo : EIATTR_PARAM_CBANK
	.align		4
        /*0044*/ 	.byte	0x04, 0x0a
        /*0046*/ 	.short	(.L_962 - .L_961)
	.align		4
.L_961:
        /*0048*/ 	.word	index@(.nv.constant0._ZN7cutlass13device_kernelIN5flash19enable_sm80_to_sm89INS1_16FlashAttnBwdSm80INS1_25CollectiveMainloopBwdSm80ILi2ELi2EN4cute5tupleIJNS5_1CILi64EEENS7_ILi128EEES9_EEENS_6half_tEfNS_4arch4Sm80ELb1ELb0ELb0ELb1ELb1ELb0ELb0ELb0ELi2ELi2ELi2ELi2ELb0EEENS1_24CollectiveEpilogueBwdGQAISA_fSD_Li256ELb1ELb1EEENS1_25SingleTileBwdLPTSchedulerILb1ELi128ELb1EEEEEEEEEvNT_6ParamsE)
        /*004c*/ 	.short	0x0380
        /*004e*/ 	.short	0x0290


	//----- nvinfo : EIATTR_SW_WAR
	.align		4
.L_962:
        /*0050*/ 	.byte	0x04, 0x36
        /*0052*/ 	.short	(.L_964 - .L_963)
.L_963:
        /*0054*/ 	.word	0x00000008
.L_964:


//--------------------- .nv.info._ZN7cutlass13device_kernelIN5flash22FlashAttnBwdPreprocessIN4cute5tupleIJNS3_1CILi64EEENS5_ILi128EEEEEENS_6half_tEfNS_4arch4Sm80ELb1ELb1EEEEEvNT_6ParamsE --------------------------
	.section	.nv.info._ZN7cutlass13device_kernelIN5flash22FlashAttnBwdPreprocessIN4cute5tupleIJNS3_1CILi64EEENS5_ILi128EEEEEENS_6half_tEfNS_4arch4Sm80ELb1ELb1EEEEEvNT_6ParamsE,"",@"SHT_CUDA_INFO"
	.sectionflags	@""
	.align	4


	//----- nvinfo : EIATTR_CUDA_API_VERSION
	.align		4
        /*0000*/ 	.byte	0x04, 0x37
        /*0002*/ 	.short	(.L_966 - .L_965)
.L_965:
        /*0004*/ 	.word	0x00000082


	//----- nvinfo : EIATTR_KPARAM_INFO
	.align		4
.L_966:
        /*0008*/ 	.byte	0x04, 0x17
        /*000a*/ 	.short	(.L_968 - .L_967)
.L_967:
        /*000c*/ 	.word	0x00000000
        /*0010*/ 	.short	0x0000
        /*0012*/ 	.short	0x0000
        /*0014*/ 	.byte	0x00, 0xf0, 0xc1, 0x03


	//----- nvinfo : EIATTR_SPARSE_MMA_MASK
	.align		4
.L_968:
        /*0018*/ 	.byte	0x03, 0x50
        /*001a*/ 	.short	0x0000


	//----- nvinfo : EIATTR_MAXREG_COUNT
	.align		4
        /*001c*/ 	.byte	0x03, 0x1b
        /*001e*/ 	.short	0x0080


	//----- nvinfo : EIATTR_MERCURY_ISA_VERSION
	.align		4
        /*0020*/ 	.byte	0x03, 0x5f
        /*0022*/ 	.short	0x0101


	//----- nvinfo : EIATTR_COOP_GROUP_MASK_REGIDS
	.align		4
        /*0024*/ 	.byte	0x04, 0x29
        /*0026*/ 	.short	(.L_970 - .L_969)


	//   ....[0]....
.L_969:
        /*0028*/ 	.word	0xffffffff


	//   ....[1]....
        /*002c*/ 	.word	0xffffffff


	//   ....[2]....
        /*0030*/ 	.word	0xffffffff


	//   ....[3]....
        /*0034*/ 	.word	0xffffffff


	//   ....[4]....
        /*0038*/ 	.word	0xffffffff


	//   ....[5]....
        /*003c*/ 	.word	0xffffffff


	//   ....[6]....
        /*0040*/ 	.word	0xffffffff


	//   ....[7]....
        /*0044*/ 	.word	0xffffffff


	//   ....[8]....
        /*0048*/ 	.word	0xffffffff


	//   ....[9]....
        /*004c*/ 	.word	0xffffffff


	//   ....[10]....
        /*0050*/ 	.word	0xffffffff


	//   ....[11]....
        /*0054*/ 	.word	0xffffffff


	//   ....[12]....
        /*0058*/ 	.word	0xffffffff


	//   ....[13]....
        /*005c*/ 	.word	0xffffffff


	//   ....[14]....
        /*0060*/ 	.word	0xffffffff


	//   ....[15]....
        /*0064*/ 	.word	0xffffffff


	//----- nvinfo : EIATTR_COOP_GROUP_INSTR_OFFSETS
	.align		4
.L_970:
        /*0068*/ 	.byte	0x04, 0x28
        /*006a*/ 	.short	(.L_972 - .L_971)


	//   ....[0]....
.L_971:
        /*006c*/ 	.word	0x00001220


	//   ....[1]....
        /*0070*/ 	.word	0x00001240


	//   ....[2]....
        /*0074*/ 	.word	0x00001250


	//   ....[3]....
        /*0078*/ 	.word	0x00001260


	//   ....[4]....
        /*007c*/ 	.word	0x00001290


	//   ....[5]....
        /*0080*/ 	.word	0x000012c0


	//   ....[6]....
        /*0084*/ 	.word	0x000012d0


	//   ....[7]....
        /*0088*/ 	.word	0x000012e0


	//   ....[8]....
        /*008c*/ 	.word	0x00001300


	//   ....[9]....
        /*0090*/ 	.word	0x00001340


	//   ....[10]....
        /*0094*/ 	.word	0x00001350


	//   ....[11]....
        /*0098*/ 	.word	0x00001360


	//   ....[12]....
        /*009c*/ 	.word	0x000013c0


	//   ....[13]....
        /*00a0*/ 	.word	0x00001400


	//   ....[14]....
        /*00a4*/ 	.word	0x00001430


	//   ....[15]....
        /*00a8*/ 	.word	0x00001440


	//----- nvinfo : EIATTR_VRC_CTA_INIT_COUNT
	.align		4
.L_972:
        /*00ac*/ 	.byte	0x02, 0x4a
	.zero		1
	.zero		1


	//----- nvinfo : EIATTR_EXIT_INSTR_OFFSETS
	.align		4
        /*00b0*/ 	.byte	0x04, 0x1c
        /*00b2*/ 	.short	(.L_974 - .L_973)


	//   ....[0]....
.L_973:
        /*00b4*/ 	.word	0x00000280


	//   ....[1]....
        /*00b8*/ 	.word	0x00001970


	//   ....[2]....
        /*00bc*/ 	.word	0x000019f0


	//----- nvinfo : EIATTR_MAX_THREADS
	.align		4
.L_974:
        /*00c0*/ 	.byte	0x04, 0x05
        /*00c2*/ 	.short	(.L_976 - .L_975)
.L_975:
        /*00c4*/ 	.word	0x00000100
        /*00c8*/ 	.word	0x00000001
        /*00cc*/ 	.word	0x00000001


	//----- nvinfo : EIATTR_CRS_STACK_SIZE
	.align		4
.L_976:
        /*00d0*/ 	.byte	0x04, 0x1e
        /*00d2*/ 	.short	(.L_978 - .L_977)
.L_977:
        /*00d4*/ 	.word	0x00000000


	//----- nvinfo : EIATTR_CBANK_PARAM_SIZE
	.align		4
.L_978:
        /*00d8*/ 	.byte	0x03, 0x19
        /*00da*/ 	.short	0x00f0


	//----- nvinfo : EIATTR_PARAM_CBANK
	.align		4
        /*00dc*/ 	.byte	0x04, 0x0a
        /*00de*/ 	.short	(.L_980 - .L_979)
	.align		4
.L_979:
        /*00e0*/ 	.word	index@(.nv.constant0._ZN7cutlass13device_kernelIN5flash22FlashAttnBwdPreprocessIN4cute5tupleIJNS3_1CILi64EEENS5_ILi128EEEEEENS_6half_tEfNS_4arch4Sm80ELb1ELb1EEEEEvNT_6ParamsE)
        /*00e4*/ 	.short	0x0380
        /*00e6*/ 	.short	0x00f0


	//----- nvinfo : EIATTR_SW_WAR
	.align		4
.L_980:
        /*00e8*/ 	.byte	0x04, 0x36
        /*00ea*/ 	.short	(.L_982 - .L_981)
.L_981:
        /*00ec*/ 	.word	0x00000008
.L_982:


//--------------------- .nv.callgraph             --------------------------
	.section	.nv.callgraph,"",@"SHT_CUDA_CALLGRAPH"
	.align	4
	.sectionentsize	8
	.align		4
        /*0000*/ 	.word	0x00000000
	.align		4
        /*0004*/ 	.word	0xffffffff
	.align		4
        /*0008*/ 	.word	0x00000000
	.align		4
        /*000c*/ 	.word	0xfffffffe
	.align		4
        /*0010*/ 	.word	0x00000000
	.align		4
        /*0014*/ 	.word	0xfffffffd
	.align		4
        /*0018*/ 	.word	0x00000000
	.align		4
        /*001c*/ 	.word	0xfffffffc


//--------------------- .nv.constant4             --------------------------
	.section	.nv.constant4,"a",@progbits
	.align	8
	.align		8
.nv.constant4:
        /*0000*/ 	.dword	_ZN66_INTERNAL_6fb7e682_30_flash_bwd_hdim128_fp16_sm80_cu_49158569_27724cuda3std3__45__cpo5beginE
	.align		8
        /*0008*/ 	.dword	_ZN66_INTERNAL_6fb7e682_30_flash_bwd_hdim128_fp16_sm80_cu_49158569_27724cuda3std3__45__cpo3endE
	.align		8
        /*0010*/ 	.dword	_ZN66_INTERNAL_6fb7e682_30_flash_bwd_hdim128_fp16_sm80_cu_49158569_27724cuda3std3__45__cpo6cbeginE
	.align		8
        /*0018*/ 	.dword	_ZN66_INTERNAL_6fb7e682_30_flash_bwd_hdim128_fp16_sm80_cu_49158569_27724cuda3std3__45__cpo4cendE
	.align		8
        /*0020*/ 	.dword	_ZN66_INTERNAL_6fb7e682_30_flash_bwd_hdim128_fp16_sm80_cu_49158569_27724cuda3std3__468_GLOBAL__N__6fb7e682_30_flash_bwd_hdim128_fp16_sm80_cu_49158569_27726ignoreE
	.align		8
        /*0028*/ 	.dword	_ZN66_INTERNAL_6fb7e682_30_flash_bwd_hdim128_fp16_sm80_cu_49158569_27724cuda3std3__419piecewise_constructE
	.align		8
        /*0030*/ 	.dword	_ZN66_INTERNAL_6fb7e682_30_flash_bwd_hdim128_fp16_sm80_cu_49158569_27724cuda3std3__48in_placeE
	.align		8
        /*0038*/ 	.dword	_ZN66_INTERNAL_6fb7e682_30_flash_bwd_hdim128_fp16_sm80_cu_49158569_27724cuda3std6ranges3__45__cpo4swapE
	.align		8
        /*0040*/ 	.dword	_ZN66_INTERNAL_6fb7e682_30_flash_bwd_hdim128_fp16_sm80_cu_49158569_27724cuda3std6ranges3__45__cpo9iter_moveE
	.align		8
        /*0048*/ 	.dword	_ZN66_INTERNAL_6fb7e682_30_flash_bwd_hdim128_fp16_sm80_cu_49158569_27724cute7productE
	.align		8
        /*0050*/ 	.dword	_ZN66_INTERNAL_6fb7e682_30_flash_bwd_hdim128_fp16_sm80_cu_49158569_27724cute1_E


//--------------------- .text._ZN7cutlass13device_kernelIN5flash19enable_sm80_to_sm89INS1_16FlashAttnBwdSm80INS1_25CollectiveMainloopBwdSm80ILi2ELi1EN4cute5tupleIJNS5_1CILi64EEENS7_ILi96EEENS7_ILi128EEEEEENS_6half_tEfNS_4arch4Sm80ELb0ELb0ELb0ELb0ELb0ELb0ELb0ELb0ELi2ELi2ELi2ELi2ELb1EEENS1_21CollectiveEpilogueBwdISB_SC_SE_Li256ELb0ELb0ELi4EEENS1_19SingleTileSchedulerILb0ELb0ELb0ELi96EEEEEEEEEvNT_6ParamsE --------------------------
	.section	.text._ZN7cutlass13device_kernelIN5flash19enable_sm80_to_sm89INS1_16FlashAttnBwdSm80INS1_25CollectiveMainloopBwdSm80ILi2ELi1EN4cute5tupleIJNS5_1CILi64EEENS7_ILi96EEENS7_ILi128EEEEEENS_6half_tEfNS_4arch4Sm80ELb0ELb0ELb0ELb0ELb0ELb0ELb0ELb0ELi2ELi2ELi2ELi2ELb1EEENS1_21CollectiveEpilogueBwdISB_SC_SE_Li256ELb0ELb0ELi4EEENS1_19SingleTileSchedulerILb0ELb0ELb0ELi96EEEEEEEEEvNT_6ParamsE,"ax",@progbits
	.align	128
.text._ZN7cutlass13device_kernelIN5flash19enable_sm80_to_sm89INS1_16FlashAttnBwdSm80INS1_25CollectiveMainloopBwdSm80ILi2ELi1EN4cute5tupleIJNS5_1CILi64EEENS7_ILi96EEENS7_ILi128EEEEEENS_6half_tEfNS_4arch4Sm80ELb0ELb0ELb0ELb0ELb0ELb0ELb0ELb0ELi2ELi2ELi2ELi2ELb1EEENS1_21CollectiveEpilogueBwdISB_SC_SE_Li256ELb0ELb0ELi4EEENS1_19SingleTileSchedulerILb0ELb0ELb0ELi96EEEEEEEEEvNT_6ParamsE:
        .type           _ZN7cutlass13device_kernelIN5flash19enable_sm80_to_sm89INS1_16FlashAttnBwdSm80INS1_25CollectiveMainloopBwdSm80ILi2ELi1EN4cute5tupleIJNS5_1CILi64EEENS7_ILi96EEENS7_ILi128EEEEEENS_6half_tEfNS_4arch4Sm80ELb0ELb0ELb0ELb0ELb0ELb0ELb0ELb0ELi2ELi2ELi2ELi2ELb1EEENS1_21CollectiveEpilogueBwdISB_SC_SE_Li256ELb0ELb0ELi4EEENS1_19SingleTileSchedulerILb0ELb0ELb0ELi96EEEEEEEEEvNT_6ParamsE,@function
        .size           _ZN7cutlass13device_kernelIN5flash19enable_sm80_to_sm89INS1_16FlashAttnBwdSm80INS1_25CollectiveMainloopBwdSm80ILi2ELi1EN4cute5tupleIJNS5_1CILi64EEENS7_ILi96EEENS7_ILi128EEEEEENS_6half_tEfNS_4arch4Sm80ELb0ELb0ELb0ELb0ELb0ELb0ELb0ELb0ELi2ELi2ELi2ELi2ELb1EEENS1_21CollectiveEpilogueBwdISB_SC_SE_Li256ELb0ELb0ELi4EEENS1_19SingleTileSchedulerILb0ELb0ELb0ELi96EEEEEEEEEvNT_6ParamsE,(.L_x_107 - _ZN7cutlass13device_kernelIN5flash19enable_sm80_to_sm89INS1_16FlashAttnBwdSm80INS1_25CollectiveMainloopBwdSm80ILi2ELi1EN4cute5tupleIJNS5_1CILi64EEENS7_ILi96EEENS7_ILi128EEEEEENS_6half_tEfNS_4arch4Sm80ELb0ELb0ELb0ELb0ELb0ELb0ELb0ELb0ELi2ELi2ELi2ELi2ELb1EEENS1_21CollectiveEpilogueBwdISB_SC_SE_Li256ELb0ELb0ELi4EEENS1_19SingleTileSchedulerILb0ELb0ELb0ELi96EEEEEEEEEvNT_6ParamsE)
        .other          _ZN7cutlass13device_kernelIN5flash19enable_sm80_to_sm89INS1_16FlashAttnBwdSm80INS1_25CollectiveMainloopBwdSm80ILi2ELi1EN4cute5tupleIJNS5_1CILi64EEENS7_ILi96EEENS7_ILi128EEEEEENS_6half_tEfNS_4arch4Sm80ELb0ELb0ELb0ELb0ELb0ELb0ELb0ELb0ELi2ELi2ELi2ELi2ELb1EEENS1_21CollectiveEpilogueBwdISB_SC_SE_Li256ELb0ELb0ELi4EEENS1_19SingleTileSchedulerILb0ELb0ELb0ELi96EEEEEEEEEvNT_6ParamsE,@"STO_CUDA_ENTRY STV_DEFAULT"
_ZN7cutlass13device_kernelIN5flash19enable_sm80_to_sm89INS1_16FlashAttnBwdSm80INS1_25CollectiveMainloopBwdSm80ILi2ELi1EN4cute5tupleIJNS5_1CILi64EEENS7_ILi96EEENS7_ILi128EEEEEENS_6half_tEfNS_4arch4Sm80ELb0ELb0ELb0ELb0ELb0ELb0ELb0ELb0ELi2ELi2ELi2ELi2ELb1EEENS1_21CollectiveEpilogueBwdISB_SC_SE_Li256ELb0ELb0ELi4EEENS1_19SingleTileSchedulerILb0ELb0ELb0ELi96EEEEEEEEEvNT_6ParamsE:
[----:B------:R-:W-:Y:S01]  /*0000*/  LDC R1, c[0x0][0x37c] ;  /* 0x0000df00ff017b82 */ /* 0x000fe20000000800 */
[----:B------:R-:W-:Y:S05]  /*0010*/  EXIT ;  /* 0x000000000000794d */ /* 0x000fea0003800000 */
.L_x_0:
[----:B------:R-:W-:-:S00]  /*0020*/  BRA `(.L_x_0) ;  /* 0xfffffffc00fc7947 */ /* 0x000fc0000383ffff */
[----:B------:R-:W-:-:S00]  /*0030*/  NOP ;  /* 0x0000000000007918 */ /* 0x000fc00000000000 */
        /* <DEDUP_REMOVED lines=12> */
.L_x_107:


//--------------------- .text._ZN7cutlass13device_kernelIN5flash19enable_sm80_to_sm89INS1_16FlashAttnBwdSm80INS1_25CollectiveMainloopBwdSm80ILi2ELi1EN4cute5tupleIJNS5_1CILi64EEENS7_ILi96EEENS7_ILi128EEEEEENS_6half_tEfNS_4arch4Sm80ELb0ELb0ELb0ELb0ELb1ELb0ELb0ELb0ELi2ELi2ELi2ELi2ELb1EEENS1_21CollectiveEpilogueBwdISB_SC_SE_Li256ELb0ELb0ELi4EEENS1_19SingleTileSchedulerILb0ELb0ELb0ELi96EEEEEEEEEvNT_6ParamsE --------------------------
	.section	.text._ZN7cutlass13device_kernelIN5flash19enable_sm80_to_sm89INS1_16FlashAttnBwdSm80INS1_25CollectiveMainloopBwdSm80ILi2ELi1EN4cute5tupleIJNS5_1CILi64EEENS7_ILi96EEENS7_ILi128EEEEEENS_6half_tEfNS_4arch4Sm80ELb0ELb0ELb0ELb0ELb1ELb0ELb0ELb0ELi2ELi2ELi2ELi2ELb1EEENS1_21CollectiveEpilogueBwdISB_SC_SE_Li256ELb0ELb0ELi4EEENS1_19SingleTileSchedulerILb0ELb0ELb0ELi96EEEEEEEEEvNT_6ParamsE,"ax",@progbits
	.align	128
.text._ZN7cutlass13device_kernelIN5flash19enable_sm80_to_sm89INS1_16FlashAttnBwdSm80INS1_25CollectiveMainloopBwdSm80ILi2ELi1EN4cute5tupleIJNS5_1CILi64EEENS7_ILi96EEENS7_ILi128EEEEEENS_6half_tEfNS_4arch4Sm80ELb0ELb0ELb0ELb0ELb1ELb0ELb0ELb0ELi2ELi2ELi2ELi2ELb1EEENS1_21CollectiveEpilogueBwdISB_SC_SE_Li256ELb0ELb0ELi4EEENS1_19SingleTileSchedulerILb0ELb0ELb0ELi96EEEEEEEEEvNT_6ParamsE:
        .type           _ZN7cutlass13device_kernelIN5flash19enable_sm80_to_sm89INS1_16FlashAttnBwdSm80INS1_25CollectiveMainloopBwdSm80ILi2ELi1EN4cute5tupleIJNS5_1CILi64EEENS7_ILi96EEENS7_ILi128EEEEEENS_6half_tEfNS_4arch4Sm80ELb0ELb0ELb0ELb0ELb1ELb0ELb0ELb0ELi2ELi2ELi2ELi2ELb1EEENS1_21CollectiveEpilogueBwdISB_SC_SE_Li256ELb0ELb0ELi4EEENS1_19SingleTileSchedulerILb0ELb0ELb0ELi96EEEEEEEEEvNT_6ParamsE,@function
        .size           _ZN7cutlass13device_kernelIN5flash19enable_sm80_to_sm89INS1_16FlashAttnBwdSm80INS1_25CollectiveMainloopBwdSm80ILi2ELi1EN4cute5tupleIJNS5_1CILi64EEENS7_ILi96EEENS7_ILi128EEEEEENS_6half_tEfNS_4arch4Sm80ELb0ELb0ELb0ELb0ELb1ELb0ELb0ELb0ELi2ELi2ELi2ELi2ELb1EEENS1_21CollectiveEpilogueBwdISB_SC_SE_Li256ELb0ELb0ELi4EEENS1_19SingleTileSchedulerILb0ELb0ELb0ELi96EEEEEEEEEvNT_6ParamsE,(.L_x_108 - _ZN7cutlass13device_kernelIN5flash19enable_sm80_to_sm89INS1_16FlashAttnBwdSm80INS1_25CollectiveMainloopBwdSm80ILi2ELi1EN4cute5tupleIJNS5_1CILi64EEENS7_ILi96EEENS7_ILi128EEEEEENS_6half_tEfNS_4arch4Sm80ELb0ELb0ELb0ELb0ELb1ELb0ELb0ELb0ELi2ELi2ELi2ELi2ELb1EEENS1_21CollectiveEpilogueBwdISB_SC_SE_Li256ELb0ELb0ELi4EEENS1_19SingleTileSchedulerILb0ELb0ELb0ELi96EEEEEEEEEvNT_6ParamsE)
        .other          _ZN7cutlass13device_kernelIN5flash19enable_sm80_to_sm89INS1_16FlashAttnBwdSm80INS1_25CollectiveMainloopBwdSm80ILi2ELi1EN4cute5tupleIJNS5_1CILi64EEENS7_ILi96EEENS7_ILi128EEEEEENS_6half_tEfNS_4arch4Sm80ELb0ELb0ELb0ELb0ELb1ELb0ELb0ELb0ELi2ELi2ELi2ELi2ELb1EEENS1_21CollectiveEpilogueBwdISB_SC_SE_Li256ELb0ELb0ELi4EEENS1_19SingleTileSchedulerILb0ELb0ELb0ELi96EEEEEEEEEvNT_6ParamsE,@"STO_CUDA_ENTRY STV_DEFAULT"
_ZN7cutlass13device_kernelIN5flash19enable_sm80_to_sm89INS1_16FlashAttnBwdSm80INS1_25CollectiveMainloopBwdSm80ILi2ELi1EN4cute5tupleIJNS5_1CILi64EEENS7_ILi96EEENS7_ILi128EEEEEENS_6half_tEfNS_4arch4Sm80ELb0ELb0ELb0ELb0ELb1ELb0ELb0ELb0ELi2ELi2ELi2ELi2ELb1EEENS1_21CollectiveEpilogueBwdISB_SC_SE_Li256ELb0ELb0ELi4EEENS1_19SingleTileSchedulerILb0ELb0ELb0ELi96EEEEEEEEEvNT_6ParamsE:
[----:B------:R-:W-:Y:S01]  /*0000*/  LDC R1, c[0x0][0x37c] ;  /* 0x0000df00ff017b82 */ /* 0x000fe20000000800 */
[----:B------:R-:W-:Y:S05]  /*0010*/  EXIT ;  /* 0x000000000000794d */ /* 0x000fea0003800000 */
.L_x_1:
        /* <DEDUP_REMOVED lines=14> */
.L_x_108:


//--------------------- .text._ZN7cutlass13device_kernelIN5flash19enable_sm80_to_sm89INS1_16FlashAttnBwdSm80INS1_25CollectiveMainloopBwdSm80ILi2ELi1EN4cute5tupleIJNS5_1CILi64EEENS7_ILi96EEENS7_ILi128EEEEEENS_6half_tEfNS_4arch4Sm80ELb0ELb0ELb0ELb0ELb0ELb0ELb0ELb0ELi2ELi2ELi2ELi2ELb1EEENS1_24CollectiveEpilogueBwdGQAISB_fSE_Li256ELb0ELb0EEENS1_19SingleTileSchedulerILb0ELb0ELb0ELi96EEEEEEEEEvNT_6ParamsE --------------------------
	.section	.text._ZN7cutlass13device_kernelIN5flash19enable_sm80_to_sm89INS1_16FlashAttnBwdSm80INS1_25CollectiveMainloopBwdSm80ILi2ELi1EN4cute5tupleIJNS5_1CILi64EEENS7_ILi96EEENS7_ILi128EEEEEENS_6half_tEfNS_4arch4Sm80ELb0ELb0ELb0ELb0ELb0ELb0ELb0ELb0ELi2ELi2ELi2ELi2ELb1EEENS1_24CollectiveEpilogueBwdGQAISB_fSE_Li256ELb0ELb0EEENS1_19SingleTileSchedulerILb0ELb0ELb0ELi96EEEEEEEEEvNT_6ParamsE,"ax",@progbits
	.align	128
.text._ZN7cutlass13device_kernelIN5flash19enable_sm80_to_sm89INS1_16FlashAttnBwdSm80INS1_25CollectiveMainloopBwdSm80ILi2ELi1EN4cute5tupleIJNS5_1CILi64EEENS7_ILi96EEENS7_ILi128EEEEEENS_6half_tEfNS_4arch4Sm80ELb0ELb0ELb0ELb0ELb0ELb0ELb0ELb0ELi2ELi2ELi2ELi2ELb1EEENS1_24CollectiveEpilogueBwdGQAISB_fSE_Li256ELb0ELb0EEENS1_19SingleTileSchedulerILb0ELb0ELb0ELi96EEEEEEEEEvNT_6ParamsE:
        .type           _ZN7cutlass13device_kernelIN5flash19enable_sm80_to_sm89INS1_16FlashAttnBwdSm80INS1_25CollectiveMainloopBwdSm80ILi2ELi1EN4cute5tupleIJNS5_1CILi64EEENS7_ILi96EEENS7_ILi128EEEEEENS_6half_tEfNS_4arch4Sm80ELb0ELb0ELb0ELb0ELb0ELb0ELb0ELb0ELi2ELi2ELi2ELi2ELb1EEENS1_24CollectiveEpilogueBwdGQAISB_fSE_Li256ELb0ELb0EEENS1_19SingleTileSchedulerILb0ELb0ELb0ELi96EEEEEEEEEvNT_6ParamsE,@function
        .size           _ZN7cutlass13device_kernelIN5flash19enable_sm80_to_sm89INS1_16FlashAttnBwdSm80INS1_25CollectiveMainloopBwdSm80ILi2ELi1EN4cute5tupleIJNS5_1CILi64EEENS7_ILi96EEENS7_ILi128EEEEEENS_6half_tEfNS_4arch4Sm80ELb0ELb0ELb0ELb0ELb0ELb0ELb0ELb0ELi2ELi2ELi2ELi2ELb1EEENS1_24CollectiveEpilogueBwdGQAISB_fSE_Li256ELb0ELb0EEENS1_19SingleTileSchedulerILb0ELb0ELb0ELi96EEEEEEEEEvNT_6ParamsE,(.L_x_109 - _ZN7cutlass13device_kernelIN5flash19enable_sm80_to_sm89INS1_16FlashAttnBwdSm80INS1_25CollectiveMainloopBwdSm80ILi2ELi1EN4cute5tupleIJNS5_1CILi64EEENS7_ILi96EEENS7_ILi128EEEEEENS_6half_tEfNS_4arch4Sm80ELb0ELb0ELb0ELb0ELb0ELb0ELb0ELb0ELi2ELi2ELi2ELi2ELb1EEENS1_24CollectiveEpilogueBwdGQAISB_fSE_Li256ELb0ELb0EEENS1_19SingleTileSchedulerILb0ELb0ELb0ELi96EEEEEEEEEvNT_6ParamsE)
        .other          _ZN7cutlass13device_kernelIN5flash19enable_sm80_to_sm89INS1_16FlashAttnBwdSm80INS1_25CollectiveMainloopBwdSm80ILi2ELi1EN4cute5tupleIJNS5_1CILi64EEENS7_ILi96EEENS7_ILi128EEEEEENS_6half_tEfNS_4arch4Sm80ELb0ELb0ELb0ELb0ELb0ELb0ELb0ELb0ELi2ELi2ELi2ELi2ELb1EEENS1_24CollectiveEpilogueBwdGQAISB_fSE_Li256ELb0ELb0EEENS1_19SingleTileSchedulerILb0ELb0ELb0ELi96EEEEEEEEEvNT_6ParamsE,@"STO_CUDA_ENTRY STV_DEFAULT"
_ZN7cutlass13device_kernelIN5flash19enable_sm80_to_sm89INS1_16FlashAttnBwdSm80INS1_25CollectiveMainloopBwdSm80ILi2ELi1EN4cute5tupleIJNS5_1CILi64EEENS7_ILi96EEENS7_ILi128EEEEEENS_6half_tEfNS_4arch4Sm80ELb0ELb0ELb0ELb0ELb0ELb0ELb0ELb0ELi2ELi2ELi2ELi2ELb1EEENS1_24CollectiveEpilogueBwdGQAISB_fSE_Li256ELb0ELb0EEENS1_19SingleTileSchedulerILb0ELb0ELb0ELi96EEEEEEEEEvNT_6ParamsE:
[----:B------:R-:W-:Y:S01]  /*0000*/  LDC R1, c[0x0][0x37c] ;  /* 0x0000df00ff017b82 */ /* 0x000fe20000000800 */
[----:B------:R-:W-:Y:S05]  /*0010*/  EXIT ;  /* 0x000000000000794d */ /* 0x000fea0003800000 */
.L_x_2:
        /* <DEDUP_REMOVED lines=14> */
.L_x_109:


//--------------------- .text._ZN7cutlass13device_kernelIN5flash19enable_sm80_to_sm89INS1_16FlashAttnBwdSm80INS1_25CollectiveMainloopBwdSm80ILi2ELi1EN4cute5tupleIJNS5_1CILi64EEENS7_ILi96EEENS7_ILi128EEEEEENS_6half_tEfNS_4arch4Sm80ELb0ELb0ELb0ELb0ELb1ELb0ELb0ELb0ELi2ELi2ELi2ELi2ELb1EEENS1_24CollectiveEpilogueBwdGQAISB_fSE_Li256ELb0ELb1EEENS1_19SingleTileSchedulerILb0ELb0ELb0ELi96EEEEEEEEEvNT_6ParamsE --------------------------
	.section	.text._ZN7cutlass13device_kernelIN5flash19enable_sm80_to_sm89INS1_16FlashAttnBwdSm80INS1_25CollectiveMainloopBwdSm80ILi2ELi1EN4cute5tupleIJNS5_1CILi64EEENS7_ILi96EEENS7_ILi128EEEEEENS_6half_tEfNS_4arch4Sm80ELb0ELb0ELb0ELb0ELb1ELb0ELb0ELb0ELi2ELi2ELi2ELi2ELb1EEENS1_24CollectiveEpilogueBwdGQAISB_fSE_Li256ELb0ELb1EEENS1_19SingleTileSchedulerILb0ELb0ELb0ELi96EEEEEEEEEvNT_6ParamsE,"ax",@progbits
	.align	128
.text._ZN7cutlass13device_kernelIN5flash19enable_sm80_to_sm89INS1_16FlashAttnBwdSm80INS1_25CollectiveMainloopBwdSm80ILi2ELi1EN4cute5tupleIJNS5_1CILi64EEENS7_ILi96EEENS7_ILi128EEEEEENS_6half_tEfNS_4arch4Sm80ELb0ELb0ELb0ELb0ELb1ELb0ELb0ELb0ELi2ELi2ELi2ELi2ELb1EEENS1_24CollectiveEpilogueBwdGQAISB_fSE_Li256ELb0ELb1EEENS1_19SingleTileSchedulerILb0ELb0ELb0ELi96EEEEEEEEEvNT_6ParamsE:
        .type           _ZN7cutlass13device_kernelIN5flash19enable_sm80_to_sm89INS1_16FlashAttnBwdSm80INS1_25CollectiveMainloopBwdSm80ILi2ELi1EN4cute5tupleIJNS5_1CILi64EEENS7_ILi96EEENS7_ILi128EEEEEENS_6half_tEfNS_4arch4Sm80ELb0ELb0ELb0ELb0ELb1ELb0ELb0ELb0ELi2ELi2ELi2ELi2ELb1EEENS1_24CollectiveEpilogueBwdGQAISB_fSE_Li256ELb0ELb1EEENS1_19SingleTileSchedulerILb0ELb0ELb0ELi96EEEEEEEEEvNT_6ParamsE,@function
        .size           _ZN7cutlass13device_kernelIN5flash19enable_sm80_to_sm89INS1_16FlashAttnBwdSm80INS1_25CollectiveMainloopBwdSm80ILi2ELi1EN4cute5tupleIJNS5_1CILi64EEENS7_ILi96EEENS7_ILi128EEEEEENS_6half_tEfNS_4arch4Sm80ELb0ELb0ELb0ELb0ELb1ELb0ELb0ELb0ELi2ELi2ELi2ELi2ELb1EEENS1_24CollectiveEpilogueBwdGQAISB_fSE_Li256ELb0ELb1EEENS1_19SingleTileSchedulerILb0ELb0ELb0ELi96EEEEEEEEEvNT_6ParamsE,(.L_x_110 - _ZN7cutlass13device_kernelIN5flash19enable_sm80_to_sm89INS1_16FlashAttnBwdSm80INS1_25CollectiveMainloopBwdSm80ILi2ELi1EN4cute5tupleIJNS5_1CILi64EEENS7_ILi96EEENS7_ILi128EEEEEENS_6half_tEfNS_4arch4Sm80ELb0ELb0ELb0ELb0ELb1ELb0ELb0ELb0ELi2ELi2ELi2ELi2ELb1EEENS1_24CollectiveEpilogueBwdGQAISB_fSE_Li256ELb0ELb1EEENS1_19SingleTileSchedulerILb0ELb0ELb0ELi96EEEEEEEEEvNT_6ParamsE)
        .other          _ZN7cutlass13device_kernelIN5flash19enable_sm80_to_sm89INS1_16FlashAttnBwdSm80INS1_25CollectiveMainloopBwdSm80ILi2ELi1EN4cute5tupleIJNS5_1CILi64EEENS7_ILi96EEENS7_ILi128EEEEEENS_6half_tEfNS_4arch4Sm80ELb0ELb0ELb0ELb0ELb1ELb0ELb0ELb0ELi2ELi2ELi2ELi2ELb1EEENS1_24CollectiveEpilogueBwdGQAISB_fSE_Li256ELb0ELb1EEENS1_19SingleTileSchedulerILb0ELb0ELb0ELi96EEEEEEEEEvNT_6ParamsE,@"STO_CUDA_ENTRY STV_DEFAULT"
_ZN7cutlass13device_kernelIN5flash19enable_sm80_to_sm89INS1_16FlashAttnBwdSm80INS1_25CollectiveMainloopBwdSm80ILi2ELi1EN4cute5tupleIJNS5_1CILi64EEENS7_ILi96EEENS7_ILi128EEEEEENS_6half_tEfNS_4arch4Sm80ELb0ELb0ELb0ELb0ELb1ELb0ELb0ELb0ELi2ELi2ELi2ELi2ELb1EEENS1_24CollectiveEpilogueBwdGQAISB_fSE_Li256ELb0ELb1EEENS1_19SingleTileSchedulerILb0ELb0ELb0ELi96EEEEEEEEEvNT_6ParamsE:
[----:B------:R-:W-:Y:S01]  /*0000*/  LDC R1, c[0x0][0x37c] ;  /* 0x0000df00ff017b82 */ /* 0x000fe20000000800 */
[----:B------:R-:W-:Y:S05]  /*0010*/  EXIT ;  /* 0x000000000000794d */ /* 0x000fea0003800000 */
.L_x_3:
        /* <DEDUP_REMOVED lines=14> */
.L_x_110:


//--------------------- .text._ZN7cutlass13device_kernelIN5flash19enable_sm80_to_sm89INS1_16FlashAttnBwdSm80INS1_25CollectiveMainloopBwdSm80ILi2ELi1EN4cute5tupleIJNS5_1CILi64EEENS7_ILi96EEENS7_ILi128EEEEEENS_6half_tEfNS_4arch4Sm80ELb0ELb0ELb0ELb1ELb0ELb0ELb0ELb0ELi2ELi2ELi2ELi2ELb1EEENS1_21CollectiveEpilogueBwdISB_SC_SE_Li256ELb1ELb0ELi4EEENS1_19SingleTileSchedulerILb1ELb0ELb0ELi96EEEEEEEEEvNT_6ParamsE --------------------------
	.section	.text._ZN7cutlass13device_kernelIN5flash19enable_sm80_to_sm89INS1_16FlashAttnBwdSm80INS1_25CollectiveMainloopBwdSm80ILi2ELi1EN4cute5tupleIJNS5_1CILi64EEENS7_ILi96EEENS7_ILi128EEEEEENS_6half_tEfNS_4arch4Sm80ELb0ELb0ELb0ELb1ELb0ELb0ELb0ELb0ELi2ELi2ELi2ELi2ELb1EEENS1_21CollectiveEpilogueBwdISB_SC_SE_Li256ELb1ELb0ELi4EEENS1_19SingleTileSchedulerILb1ELb0ELb0ELi96EEEEEEEEEvNT_6ParamsE,"ax",@progbits
	.align	128
.text._ZN7cutlass13device_kernelIN5flash19enable_sm80_to_sm89INS1_16FlashAttnBwdSm80INS1_25CollectiveMainloopBwdSm80ILi2ELi1EN4cute5tupleIJNS5_1CILi64EEENS7_ILi96EEENS7_ILi128EEEEEENS_6half_tEfNS_4arch4Sm80ELb0ELb0ELb0ELb1ELb0ELb0ELb0ELb0ELi2ELi2ELi2ELi2ELb1EEENS1_21CollectiveEpilogueBwdISB_SC_SE_Li256ELb1ELb0ELi4EEENS1_19SingleTileSchedulerILb1ELb0ELb0ELi96EEEEEEEEEvNT_6ParamsE:
        .type           _ZN7cutlass13device_kernelIN5flash19enable_sm80_to_sm89INS1_16FlashAttnBwdSm80INS1_25CollectiveMainloopBwdSm80ILi2ELi1EN4cute5tupleIJNS5_1CILi64EEENS7_ILi96EEENS7_ILi128EEEEEENS_6half_tEfNS_4arch4Sm80ELb0ELb0ELb0ELb1ELb0ELb0ELb0ELb0ELi2ELi2ELi2ELi2ELb1EEENS1_21CollectiveEpilogueBwdISB_SC_SE_Li256ELb1ELb0ELi4EEENS1_19SingleTileSchedulerILb1ELb0ELb0ELi96EEEEEEEEEvNT_6ParamsE,@function
        .size           _ZN7cutlass13device_kernelIN5flash19enable_sm80_to_sm89INS1_16FlashAttnBwdSm80INS1_25CollectiveMainloopBwdSm80ILi2ELi1EN4cute5tupleIJNS5_1CILi64EEENS7_ILi96EEENS7_ILi128EEEEEENS_6half_tEfNS_4arch4Sm80ELb0ELb0ELb0ELb1ELb0ELb0ELb0ELb0ELi2ELi2ELi2ELi2ELb1EEENS1_21CollectiveEpilogueBwdISB_SC_SE_Li256ELb1ELb0ELi4EEENS1_19SingleTileSchedulerILb1ELb0ELb0ELi96EEEEEEEEEvNT_6ParamsE,(.L_x_111 - _ZN7cutlass13device_kernelIN5flash19enable_sm80_to_sm89INS1_16FlashAttnBwdSm80INS1_25CollectiveMainloopBwdSm80ILi2ELi1EN4cute5tupleIJNS5_1CILi64EEENS7_ILi96EEENS7_ILi128EEEEEENS_6half_tEfNS_4arch4Sm80ELb0ELb0ELb0ELb1ELb0ELb0ELb0ELb0ELi2ELi2ELi2ELi2ELb1EEENS1_21CollectiveEpilogueBwdISB_SC_SE_Li256ELb1ELb0ELi4EEENS1_19SingleTileSchedulerILb1ELb0ELb0ELi96EEEEEEEEEvNT_6ParamsE)
        .other          _ZN7cutlass13device_kernelIN5flash19enable_sm80_to_sm89INS1_16FlashAttnBwdSm80INS1_25CollectiveMainloopBwdSm80ILi2ELi1EN4cute5tupleIJNS5_1CILi64EEENS7_ILi96EEENS7_ILi128EEEEEENS_6half_tEfNS_4arch4Sm80ELb0ELb0ELb0ELb1ELb0ELb0ELb0ELb0ELi2ELi2ELi2ELi2ELb1EEENS1_21CollectiveEpilogueBwdISB_SC_SE_Li256ELb1ELb0ELi4EEENS1_19SingleTileSchedulerILb1ELb0ELb0ELi96EEEEEEEEEvNT_6ParamsE,@"STO_CUDA_ENTRY STV_DEFAULT"
_ZN7cutlass13device_kernelIN5flash19enable_sm80_to_sm89INS1_16FlashAttnBwdSm80INS1_25CollectiveMainloopBwdSm80ILi2ELi1EN4cute5tupleIJNS5_1CILi64EEENS7_ILi96EEENS7_ILi128EEEEEENS_6half_tEfNS_4arch4Sm80ELb0ELb0ELb0ELb1ELb0ELb0ELb0ELb0ELi2ELi2ELi2ELi2ELb1EEENS1_21CollectiveEpilogueBwdISB_SC_SE_Li256ELb1ELb0ELi4EEENS1_19SingleTileSchedulerILb1ELb0ELb0ELi96EEEEEEEEEvNT_6ParamsE:
[----:B------:R-:W-:Y:S01]  /*0000*/  LDC R1, c[0x0][0x37c] ;  /* 0x0000df00ff017b82 */ /* 0x000fe20000000800 */
[----:B------:R-:W-:Y:S05]  /*0010*/  EXIT ;  /* 0x000000000000794d */ /* 0x000fea0003800000 */
.L_x_4:
        /* <DEDUP_REMOVED lines=14> */
.L_x_111:


//--------------------- .text._ZN7cutlass13device_kernelIN5flash19enable_sm80_to_sm89INS1_16FlashAttnBwdSm80INS1_25CollectiveMainloopBwdSm80ILi2ELi1EN4cute5tupleIJNS5_1CILi64EEENS7_ILi96EEENS7_ILi128EEEEEENS_6half_tEfNS_4arch4Sm80ELb0ELb0ELb0ELb1ELb1ELb0ELb0ELb0ELi2ELi2ELi2ELi2ELb1EEENS1_21CollectiveEpilogueBwdISB_SC_SE_Li256ELb1ELb0ELi4EEENS1_19SingleTileSchedulerILb1ELb0ELb0ELi96EEEEEEEEEvNT_6ParamsE --------------------------
	.section	.text._ZN7cutlass13device_kernelIN5flash19enable_sm80_to_sm89INS1_16FlashAttnBwdSm80INS1_25CollectiveMainloopBwdSm80ILi2ELi1EN4cute5tupleIJNS5_1CILi64EEENS7_ILi96EEENS7_ILi128EEEEEENS_6half_tEfNS_4arch4Sm80ELb0ELb0ELb0ELb1ELb1ELb0ELb0ELb0ELi2ELi2ELi2ELi2ELb1EEENS1_21CollectiveEpilogueBwdISB_SC_SE_Li256ELb1ELb0ELi4EEENS1_19SingleTileSchedulerILb1ELb0ELb0ELi96EEEEEEEEEvNT_6ParamsE,"ax",@progbits
	.align	128
.text._ZN7cutlass13device_kernelIN5flash19enable_sm80_to_sm89INS1_16FlashAttnBwdSm80INS1_25CollectiveMainloopBwdSm80ILi2ELi1EN4cute5tupleIJNS5_1CILi64EEENS7_ILi96EEENS7_ILi128EEEEEENS_6half_tEfNS_4arch4Sm80ELb0ELb0ELb0ELb1ELb1ELb0ELb0ELb0ELi2ELi2ELi2ELi2ELb1EEENS1_21CollectiveEpilogueBwdISB_SC_SE_Li256ELb1ELb0ELi4EEENS1_19SingleTileSchedulerILb1ELb0ELb0ELi96EEEEEEEEEvNT_6ParamsE:
        .type           _ZN7cutlass13device_kernelIN5flash19enable_sm80_to_sm89INS1_16FlashAttnBwdSm80INS1_25CollectiveMainloopBwdSm80ILi2ELi1EN4cute5tupleIJNS5_1CILi64EEENS7_ILi96EEENS7_ILi128EEEEEENS_6half_tEfNS_4arch4Sm80ELb0ELb0ELb0ELb1ELb1ELb0ELb0ELb0ELi2ELi2ELi2ELi2ELb1EEENS1_21CollectiveEpilogueBwdISB_SC_SE_Li256ELb1ELb0ELi4EEENS1_19SingleTileSchedulerILb1ELb0ELb0ELi96EEEEEEEEEvNT_6ParamsE,@function
        .size           _ZN7cutlass13device_kernelIN5flash19enable_sm80_to_sm89INS1_16FlashAttnBwdSm80INS1_25CollectiveMainloopBwdSm80ILi2ELi1EN4cute5tupleIJNS5_1CILi64EEENS7_ILi96EEENS7_ILi128EEEEEENS_6half_tEfNS_4arch4Sm80ELb0ELb0ELb0ELb1ELb1ELb0ELb0ELb0ELi2ELi2ELi2ELi2ELb1EEENS1_21CollectiveEpilogueBwdISB_SC_SE_Li256ELb1ELb0ELi4EEENS1_19SingleTileSchedulerILb1ELb0ELb0ELi96EEEEEEEEEvNT_6ParamsE,(.L_x_112 - _ZN7cutlass13device_kernelIN5flash19enable_sm80_to_sm89INS1_16FlashAttnBwdSm80INS1_25CollectiveMainloopBwdSm80ILi2ELi1EN4cute5tupleIJNS5_1CILi64EEENS7_ILi96EEENS7_ILi128EEEEEENS_6half_tEfNS_4arch4Sm80ELb0ELb0ELb0ELb1ELb1ELb0ELb0ELb0ELi2ELi2ELi2ELi2ELb1EEENS1_21CollectiveEpilogueBwdISB_SC_SE_Li256ELb1ELb0ELi4EEENS1_19SingleTileSchedulerILb1ELb0ELb0ELi96EEEEEEEEEvNT_6ParamsE)
        .other          _ZN7cutlass13device_kernelIN5flash19enable_sm80_to_sm89INS1_16FlashAttnBwdSm80INS1_25CollectiveMainloopBwdSm80ILi2ELi1EN4cute5tupleIJNS5_1CILi64EEENS7_ILi96EEENS7_ILi128EEEEEENS_6half_tEfNS_4arch4Sm80ELb0ELb0ELb0ELb1ELb1ELb0ELb0ELb0ELi2ELi2ELi2ELi2ELb1EEENS1_21CollectiveEpilogueBwdISB_SC_SE_Li256ELb1ELb0ELi4EEENS1_19SingleTileSchedulerILb1ELb0ELb0ELi96EEEEEEEEEvNT_6ParamsE,@"STO_CUDA_ENTRY STV_DEFAULT"
_ZN7cutlass13device_kernelIN5flash19enable_sm80_to_sm89INS1_16FlashAttnBwdSm80INS1_25CollectiveMainloopBwdSm80ILi2ELi1EN4cute5tupleIJNS5_1CILi64EEENS7_ILi96EEENS7_ILi128EEEEEENS_6half_tEfNS_4arch4Sm80ELb0ELb0ELb0ELb1ELb1ELb0ELb0ELb0ELi2ELi2ELi2ELi2ELb1EEENS1_21CollectiveEpilogueBwdISB_SC_SE_Li256ELb1ELb0ELi4EEENS1_19SingleTileSchedulerILb1ELb0ELb0ELi96EEEEEEEEEvNT_6ParamsE:
[----:B------:R-:W-:Y:S01]  /*0000*/  LDC R1, c[0x0][0x37c] ;  /* 0x0000df00ff017b82 */ /* 0x000fe20000000800 */
[----:B------:R-:W-:Y:S05]  /*0010*/  EXIT ;  /* 0x000000000000794d */ /* 0x000fea0003800000 */
.L_x_5:
        /* <DEDUP_REMOVED lines=14> */
.L_x_112:


//--------------------- .text._ZN7cutlass13device_kernelIN5flash19enable_sm80_to_sm89INS1_16FlashAttnBwdSm80INS1_25CollectiveMainloopBwdSm80ILi2ELi1EN4cute5tupleIJNS5_1CILi64EEENS7_ILi96EEENS7_ILi128EEEEEENS_6half_tEfNS_4arch4Sm80ELb0ELb0ELb0ELb1ELb0ELb0ELb0ELb0ELi2ELi2ELi2ELi2ELb1EEENS1_24CollectiveEpilogueBwdGQAISB_fSE_Li256ELb1ELb0EEENS1_19SingleTileSchedulerILb1ELb0ELb0ELi96EEEEEEEEEvNT_6ParamsE --------------------------
	.section	.text._ZN7cutlass13device_kernelIN5flash19enable_sm80_to_sm89INS1_16FlashAttnBwdSm80INS1_25CollectiveMainloopBwdSm80ILi2ELi1EN4cute5tupleIJNS5_1CILi64EEENS7_ILi96EEENS7_ILi128EEEEEENS_6half_tEfNS_4arch4Sm80ELb0ELb0ELb0ELb1ELb0ELb0ELb0ELb0ELi2ELi2ELi2ELi2ELb1EEENS1_24CollectiveEpilogueBwdGQAISB_fSE_Li256ELb1ELb0EEENS1_19SingleTileSchedulerILb1ELb0ELb0ELi96EEEEEEEEEvNT_6ParamsE,"ax",@progbits
	.align	128
.text._ZN7cutlass13device_kernelIN5flash19enable_sm80_to_sm89INS1_16FlashAttnBwdSm80INS1_25CollectiveMainloopBwdSm80ILi2ELi1EN4cute5tupleIJNS5_1CILi64EEENS7_ILi96EEENS7_ILi128EEEEEENS_6half_tEfNS_4arch4Sm80ELb0ELb0ELb0ELb1ELb0ELb0ELb0ELb0ELi2ELi2ELi2ELi2ELb1EEENS1_24CollectiveEpilogueBwdGQAISB_fSE_Li256ELb1ELb0EEENS1_19SingleTileSchedulerILb1ELb0ELb0ELi96EEEEEEEEEvNT_6ParamsE:
        .type           _ZN7cutlass13device_kernelIN5flash19enable_sm80_to_sm89INS1_16FlashAttnBwdSm80INS1_25CollectiveMainloopBwdSm80ILi2ELi1EN4cute5tupleIJNS5_1CILi64EEENS7_ILi96EEENS7_ILi128EEEEEENS_6half_tEfNS_4arch4Sm80ELb0ELb0ELb0ELb1ELb0ELb0ELb0ELb0ELi2ELi2ELi2ELi2ELb1EEENS1_24CollectiveEpilogueBwdGQAISB_fSE_Li256ELb1ELb0EEENS1_19SingleTileSchedulerILb1ELb0ELb0ELi96EEEEEEEEEvNT_6ParamsE,@function
        .size           _ZN7cutlass13device_kernelIN5flash19enable_sm80_to_sm89INS1_16FlashAttnBwdSm80INS1_25CollectiveMainloopBwdSm80ILi2ELi1EN4cute5tupleIJNS5_1CILi64EEENS7_ILi96EEENS7_ILi128EEEEEENS_6half_tEfNS_4arch4Sm80ELb0ELb0ELb0ELb1ELb0ELb0ELb0ELb0ELi2ELi2ELi2ELi2ELb1EEENS1_24CollectiveEpilogueBwdGQAISB_fSE_Li256ELb1ELb0EEENS1_19SingleTileSchedulerILb1ELb0ELb0ELi96EEEEEEEEEvNT_6ParamsE,(.L_x_113 - _ZN7cutlass13device_kernelIN5flash19enable_sm80_to_sm89INS1_16FlashAttnBwdSm80INS1_25CollectiveMainloopBwdSm80ILi2ELi1EN4cute5tupleIJNS5_1CILi64EEENS7_ILi96EEENS7_ILi128EEEEEENS_6half_tEfNS_4arch4Sm80ELb0ELb0ELb0ELb1ELb0ELb0ELb0ELb0ELi2ELi2ELi2ELi2ELb1EEENS1_24CollectiveEpilogueBwdGQAISB_fSE_Li256ELb1ELb0EEENS1_19SingleTileSchedulerILb1ELb0ELb0ELi96EEEEEEEEEvNT_6ParamsE)
        .other          _ZN7cutlass13device_kernelIN5flash19enable_sm80_to_sm89INS1_16FlashAttnBwdSm80INS1_25CollectiveMainloopBwdSm80ILi2ELi1EN4cute5tupleIJNS5_1CILi64EEENS7_ILi96EEENS7_ILi128EEEEEENS_6half_tEfNS_4arch4Sm80ELb0ELb0ELb0ELb1ELb0ELb0ELb0ELb0ELi2ELi2ELi2ELi2ELb1EEENS1_24CollectiveEpilogueBwdGQAISB_fSE_Li256ELb1ELb0EEENS1_19SingleTileSchedulerILb1ELb0ELb0ELi96EEEEEEEEEvNT_6ParamsE,@"STO_CUDA_ENTRY STV_DEFAULT"
_ZN7cutlass13device_kernelIN5flash19enable_sm80_to_sm89INS1_16FlashAttnBwdSm80INS1_25CollectiveMainloopBwdSm80ILi2ELi1EN4cute5tupleIJNS5_1CILi64EEENS7_ILi96EEENS7_ILi128EEEEEENS_6half_tEfNS_4arch4Sm80ELb0ELb0ELb0ELb1ELb0ELb0ELb0ELb0ELi2ELi2ELi2ELi2ELb1EEENS1_24CollectiveEpilogueBwdGQAISB_fSE_Li256ELb1ELb0EEENS1_19SingleTileSchedulerILb1ELb0ELb0ELi96EEEEEEEEEvNT_6ParamsE:
[----:B------:R-:W-:Y:S01]  /*0000*/  LDC R1, c[0x0][0x37c] ;  /* 0x0000df00ff017b82 */ /* 0x000fe20000000800 */
[----:B------:R-:W-:Y:S05]  /*0010*/  EXIT ;  /* 0x000000000000794d */ /* 0x000fea0003800000 */
.L_x_6:
        /* <DEDUP_REMOVED lines=14> */
.L_x_113:


//--------------------- .text._ZN7cutlass13device_kernelIN5flash19enable_sm80_to_sm89INS1_16FlashAttnBwdSm80INS1_25CollectiveMainloopBwdSm80ILi2ELi1EN4cute5tupleIJNS5_1CILi64EEENS7_ILi96EEENS7_ILi128EEEEEENS_6half_tEfNS_4arch4Sm80ELb0ELb0ELb0ELb1ELb1ELb0ELb0ELb0ELi2ELi2ELi2ELi2ELb1EEENS1_24CollectiveEpilogueBwdGQAISB_fSE_Li256ELb1ELb1EEENS1_19SingleTileSchedulerILb1ELb0ELb0ELi96EEEEEEEEEvNT_6ParamsE --------------------------
	.section	.text._ZN7cutlass13device_kernelIN5flash19enable_sm80_to_sm89INS1_16FlashAttnBwdSm80INS1_25CollectiveMainloopBwdSm80ILi2ELi1EN4cute5tupleIJNS5_1CILi64EEENS7_ILi96EEENS7_ILi128EEEEEENS_6half_tEfNS_4arch4Sm80ELb0ELb0ELb0ELb1ELb1ELb0ELb0ELb0ELi2ELi2ELi2ELi2ELb1EEENS1_24CollectiveEpilogueBwdGQAISB_fSE_Li256ELb1ELb1EEENS1_19SingleTileSchedulerILb1ELb0ELb0ELi96EEEEEEEEEvNT_6ParamsE,"ax",@progbits
	.align	128
.text._ZN7cutlass13device_kernelIN5flash19enable_sm80_to_sm89INS1_16FlashAttnBwdSm80INS1_25CollectiveMainloopBwdSm80ILi2ELi1EN4cute5tupleIJNS5_1CILi64EEENS7_ILi96EEENS7_ILi128EEEEEENS_6half_tEfNS_4arch4Sm80ELb0ELb0ELb0ELb1ELb1ELb0ELb0ELb0ELi2ELi2ELi2ELi2ELb1EEENS1_24CollectiveEpilogueBwdGQAISB_fSE_Li256ELb1ELb1EEENS1_19SingleTileSchedulerILb1ELb0ELb0ELi96EEEEEEEEEvNT_6ParamsE:
        .type           _ZN7cutlass13device_kernelIN5flash19enable_sm80_to_sm89INS1_16FlashAttnBwdSm80INS1_25CollectiveMainloopBwdSm80ILi2ELi1EN4cute5tupleIJNS5_1CILi64EEENS7_ILi96EEENS7_ILi128EEEEEENS_6half_tEfNS_4arch4Sm80ELb0ELb0ELb0ELb1ELb1ELb0ELb0ELb0ELi2ELi2ELi2ELi2ELb1EEENS1_24CollectiveEpilogueBwdGQAISB_fSE_Li256ELb1ELb1EEENS1_19SingleTileSchedulerILb1ELb0ELb0ELi96EEEEEEEEEvNT_6ParamsE,@function
        .size           _ZN7cutlass13device_kernelIN5flash19enable_sm80_to_sm89INS1_16FlashAttnBwdSm80INS1_25CollectiveMainloopBwdSm80ILi2ELi1EN4cute5tupleIJNS5_1CILi64EEENS7_ILi96EEENS7_ILi128EEEEEENS_6half_tEfNS_4arch4Sm80ELb0ELb0ELb0ELb1ELb1ELb0ELb0ELb0ELi2ELi2ELi2ELi2ELb1EEENS1_24CollectiveEpilogueBwdGQAISB_fSE_Li256ELb1ELb1EEENS1_19SingleTileSchedulerILb1ELb0ELb0ELi96EEEEEEEEEvNT_6ParamsE,(.L_x_114 - _ZN7cutlass13device_kernelIN5flash19enable_sm80_to_sm89INS1_16FlashAttnBwdSm80INS1_25CollectiveMainloopBwdSm80ILi2ELi1EN4cute5tupleIJNS5_1CILi64EEENS7_ILi96EEENS7_ILi128EEEEEENS_6half_tEfNS_4arch4Sm80ELb0ELb0ELb0ELb1ELb1ELb0ELb0ELb0ELi2ELi2ELi2ELi2ELb1EEENS1_24CollectiveEpilogueBwdGQAISB_fSE_Li256ELb1ELb1EEENS1_19SingleTileSchedulerILb1ELb0ELb0ELi96EEEEEEEEEvNT_6ParamsE)
        .other          _ZN7cutlass13device_kernelIN5flash19enable_sm80_to_sm89INS1_16FlashAttnBwdSm80INS1_25CollectiveMainloopBwdSm80ILi2ELi1EN4cute5tupleIJNS5_1CILi64EEENS7_ILi96EEENS7_ILi128EEEEEENS_6half_tEfNS_4arch4Sm80ELb0ELb0ELb0ELb1ELb1ELb0ELb0ELb0ELi2ELi2ELi2ELi2ELb1EEENS1_24CollectiveEpilogueBwdGQAISB_fSE_Li256ELb1ELb1EEENS1_19SingleTileSchedulerILb1ELb0ELb0ELi96EEEEEEEEEvNT_6ParamsE,@"STO_CUDA_ENTRY STV_DEFAULT"
_ZN7cutlass13device_kernelIN5flash19enable_sm80_to_sm89INS1_16FlashAttnBwdSm80INS1_25CollectiveMainloopBwdSm80ILi2ELi1EN4cute5tupleIJNS5_1CILi64EEENS7_ILi96EEENS7_ILi128EEEEEENS_6half_tEfNS_4arch4Sm80ELb0ELb0ELb0ELb1ELb1ELb0ELb0ELb0ELi2ELi2ELi2ELi2ELb1EEENS1_24CollectiveEpilogueBwdGQAISB_fSE_Li256ELb1ELb1EEENS1_19SingleTileSchedulerILb1ELb0ELb0ELi96EEEEEEEEEvNT_6ParamsE:
[----:B------:R-:W-:Y:S01]  /*0000*/  LDC R1, c[0x0][0x37c] ;  /* 0x0000df00ff017b82 */ /* 0x000fe20000000800 */
[----:B------:R-:W-:Y:S05]  /*0010*/  EXIT ;  /* 0x000000000000794d */ /* 0x000fea0003800000 */
.L_x_7:
        /* <DEDUP_REMOVED lines=14> */
.L_x_114:


//--------------------- .text._ZN7cutlass13device_kernelIN5flash19enable_sm80_to_sm89INS1_16FlashAttnBwdSm80INS1_25CollectiveMainloopBwdSm80ILi2ELi1EN4cute5tupleIJNS5_1CILi64EEENS7_ILi96EEENS7_ILi128EEEEEENS_6half_tEfNS_4arch4Sm80ELb0ELb1ELb0ELb0ELb0ELb0ELb0ELb0ELi2ELi2ELi2ELi2ELb1EEENS1_21CollectiveEpilogueBwdISB_SC_SE_Li256ELb0ELb0ELi4EEENS1_19SingleTileSchedulerILb0ELb0ELb0ELi96EEEEEEEEEvNT_6ParamsE --------------------------
	.section	.text._ZN7cutlass13device_kernelIN5flash19enable_sm80_to_sm89INS1_16FlashAttnBwdSm80INS1_25CollectiveMainloopBwdSm80ILi2ELi1EN4cute5tupleIJNS5_1CILi64EEENS7_ILi96EEENS7_ILi128EEEEEENS_6half_tEfNS_4arch4Sm80ELb0ELb1ELb0ELb0ELb0ELb0ELb0ELb0ELi2ELi2ELi2ELi2ELb1EEENS1_21CollectiveEpilogueBwdISB_SC_SE_Li256ELb0ELb0ELi4EEENS1_19SingleTileSchedulerILb0ELb0ELb0ELi96EEEEEEEEEvNT_6ParamsE,"ax",@progbits
	.align	128
.text._ZN7cutlass13device_kernelIN5flash19enable_sm80_to_sm89INS1_16FlashAttnBwdSm80INS1_25CollectiveMainloopBwdSm80ILi2ELi1EN4cute5tupleIJNS5_1CILi64EEENS7_ILi96EEENS7_ILi128EEEEEENS_6half_tEfNS_4arch4Sm80ELb0ELb1ELb0ELb0ELb0ELb0ELb0ELb0ELi2ELi2ELi2ELi2ELb1EEENS1_21CollectiveEpilogueBwdISB_SC_SE_Li256ELb0ELb0ELi4EEENS1_19SingleTileSchedulerILb0ELb0ELb0ELi96EEEEEEEEEvNT_6ParamsE:
        .type           _ZN7cutlass13device_kernelIN5flash19enable_sm80_to_sm89INS1_16FlashAttnBwdSm80INS1_25CollectiveMainloopBwdSm80ILi2ELi1EN4cute5tupleIJNS5_1CILi64EEENS7_ILi96EEENS7_ILi128EEEEEENS_6half_tEfNS_4arch4Sm80ELb0ELb1ELb0ELb0ELb0ELb0ELb0ELb0ELi2ELi2ELi2ELi2ELb1EEENS1_21CollectiveEpilogueBwdISB_SC_SE_Li256ELb0ELb0ELi4EEENS1_19SingleTileSchedulerILb0ELb0ELb0ELi96EEEEEEEEEvNT_6ParamsE,@function
        .size           _ZN7cutlass13device_kernelIN5flash19enable_sm80_to_sm89INS1_16FlashAttnBwdSm80INS1_25CollectiveMainloopBwdSm80ILi2ELi1EN4cute5tupleIJNS5_1CILi64EEENS7_ILi96EEENS7_ILi128EEEEEENS_6half_tEfNS_4arch4Sm80ELb0ELb1ELb0ELb0ELb0ELb0ELb0ELb0ELi2ELi2ELi2ELi2ELb1EEENS1_21CollectiveEpilogueBwdISB_SC_SE_Li256ELb0ELb0ELi4EEENS1_19SingleTileSchedulerILb0ELb0ELb0ELi96EEEEEEEEEvNT_6ParamsE,(.L_x_115 - _ZN7cutlass13device_kernelIN5flash19enable_sm80_to_sm89INS1_16FlashAttnBwdSm80INS1_25CollectiveMainloopBwdSm80ILi2ELi1EN4cute5tupleIJNS5_1CILi64EEENS7_ILi96EEENS7_ILi128EEEEEENS_6half_tEfNS_4arch4Sm80ELb0ELb1ELb0ELb0ELb0ELb0ELb0ELb0ELi2ELi2ELi2ELi2ELb1EEENS1_21CollectiveEpilogueBwdISB_SC_SE_Li256ELb0ELb0ELi4EEENS1_19SingleTileSchedulerILb0ELb0ELb0ELi96EEEEEEEEEvNT_6ParamsE)
        .other          _ZN7cutlass13device_kernelIN5flash19enable_sm80_to_sm89INS1_16FlashAttnBwdSm80INS1_25CollectiveMainloopBwdSm80ILi2ELi1EN4cute5tupleIJNS5_1CILi64EEENS7_ILi96EEENS7_ILi128EEEEEENS_6half_tEfNS_4arch4Sm80ELb0ELb1ELb0ELb0ELb0ELb0ELb0ELb0ELi2ELi2ELi2ELi2ELb1EEENS1_21CollectiveEpilogueBwdISB_SC_SE_Li256ELb0ELb0ELi4EEENS1_19SingleTileSchedulerILb0ELb0ELb0ELi96EEEEEEEEEvNT_6ParamsE,@"STO_CUDA_ENTRY STV_DEFAULT"
_ZN7cutlass13device_kernelIN5flash19enable_sm80_to_sm89INS1_16FlashAttnBwdSm80INS1_25CollectiveMainloopBwdSm80ILi2ELi1EN4cute5tupleIJNS5_1CILi64EEENS7_ILi96EEENS7_ILi128EEEEEENS_6half_tEfNS_4arch4Sm80ELb0ELb1ELb0ELb0ELb0ELb0ELb0ELb0ELi2ELi2ELi2ELi2ELb1EEENS1_21CollectiveEpilogueBwdISB_SC_SE_Li256ELb0ELb0ELi4EEENS1_19SingleTileSchedulerILb0ELb0ELb0ELi96EEEEEEEEEvNT_6ParamsE:
[----:B------:R-:W-:Y:S01]  /*0000*/  LDC R1, c[0x0][0x37c] ;  /* 0x0000df00ff017b82 */ /* 0x000fe20000000800 */
[----:B------:R-:W-:Y:S05]  /*0010*/  EXIT ;  /* 0x000000000000794d */ /* 0x000fea0003800000 */
.L_x_8:
        /* <DEDUP_REMOVED lines=14> */
.L_x_115:


//--------------------- .text._ZN7cutlass13device_kernelIN5flash19enable_sm80_to_sm89INS1_16FlashAttnBwdSm80INS1_25CollectiveMainloopBwdSm80ILi2ELi1EN4cute5tupleIJNS5_1CILi64EEENS7_ILi96EEENS7_ILi128EEEEEENS_6half_tEfNS_4arch4Sm80ELb0ELb1ELb0ELb0ELb1ELb0ELb0ELb0ELi2ELi2ELi2ELi2ELb1EEENS1_21CollectiveEpilogueBwdISB_SC_SE_Li256ELb0ELb0ELi4EEENS1_19SingleTileSchedulerILb0ELb0ELb0ELi96EEEEEEEEEvNT_6ParamsE --------------------------
	.section	.text._ZN7cutlass13device_kernelIN5flash19enable_sm80_to_sm89INS1_16FlashAttnBwdSm80INS1_25CollectiveMainloopBwdSm80ILi2ELi1EN4cute5tupleIJNS5_1CILi64EEENS7_ILi96EEENS7_ILi128EEEEEENS_6half_tEfNS_4arch4Sm80ELb0ELb1ELb0ELb0ELb1ELb0ELb0ELb0ELi2ELi2ELi2ELi2ELb1EEENS1_21CollectiveEpilogueBwdISB_SC_SE_Li256ELb0ELb0ELi4EEENS1_19SingleTileSchedulerILb0ELb0ELb0ELi96EEEEEEEEEvNT_6ParamsE,"ax",@progbits
	.align	128
.text._ZN7cutlass13device_kernelIN5flash19enable_sm80_to_sm89INS1_16FlashAttnBwdSm80INS1_25CollectiveMainloopBwdSm80ILi2ELi1EN4cute5tupleIJNS5_1CILi64EEENS7_ILi96EEENS7_ILi128EEEEEENS_6half_tEfNS_4arch4Sm80ELb0ELb1ELb0ELb0ELb1ELb0ELb0ELb0ELi2ELi2ELi2ELi2ELb1EEENS1_21CollectiveEpilogueBwdISB_SC_SE_Li256ELb0ELb0ELi4EEENS1_19SingleTileSchedulerILb0ELb0ELb0ELi96EEEEEEEEEvNT_6ParamsE:
        .type           _ZN7cutlass13device_kernelIN5flash19enable_sm80_to_sm89INS1_16FlashAttnBwdSm80INS1_25CollectiveMainloopBwdSm80ILi2ELi1EN4cute5tupleIJNS5_1CILi64EEENS7_ILi96EEENS7_ILi128EEEEEENS_6half_tEfNS_4arch4Sm80ELb0ELb1ELb0ELb0ELb1ELb0ELb0ELb0ELi2ELi2ELi2ELi2ELb1EEENS1_21CollectiveEpilogueBwdISB_SC_SE_Li256ELb0ELb0ELi4EEENS1_19SingleTileSchedulerILb0ELb0ELb0ELi96EEEEEEEEEvNT_6ParamsE,@function
        .size           _ZN7cutlass13device_kernelIN5flash19enable_sm80_to_sm89INS1_16FlashAttnBwdSm80INS1_25CollectiveMainloopBwdSm80ILi2ELi1EN4cute5tupleIJNS5_1CILi64EEENS7_ILi96EEENS7_ILi128EEEEEENS_6half_tEfNS_4arch4Sm80ELb0ELb1ELb0ELb0ELb1ELb0ELb0ELb0ELi2ELi2ELi2ELi2ELb1EEENS1_21CollectiveEpilogueBwdISB_SC_SE_Li256ELb0ELb0ELi4EEENS1_19SingleTileSchedulerILb0ELb0ELb0ELi96EEEEEEEEEvNT_6ParamsE,(.L_x_116 - _ZN7cutlass13device_kernelIN5flash19enable_sm80_to_sm89INS1_16FlashAttnBwdSm80INS1_25CollectiveMainloopBwdSm80ILi2ELi1EN4cute5tupleIJNS5_1CILi64EEENS7_ILi96EEENS7_ILi128EEEEEENS_6half_tEfNS_4arch4Sm80ELb0ELb1ELb0ELb0ELb1ELb0ELb0ELb0ELi2ELi2ELi2ELi2ELb1EEENS1_21CollectiveEpilogueBwdISB_SC_SE_Li256ELb0ELb0ELi4EEENS1_19SingleTileSchedulerILb0ELb0ELb0ELi96EEEEEEEEEvNT_6ParamsE)
        .other          _ZN7cutlass13device_kernelIN5flash19enable_sm80_to_sm89INS1_16FlashAttnBwdSm80INS1_25CollectiveMainloopBwdSm80ILi2ELi1EN4cute5tupleIJNS5_1CILi64EEENS7_ILi96EEENS7_ILi128EEEEEENS_6half_tEfNS_4arch4Sm80ELb0ELb1ELb0ELb0ELb1ELb0ELb0ELb0ELi2ELi2ELi2ELi2ELb1EEENS1_21CollectiveEpilogueBwdISB_SC_SE_Li256ELb0ELb0ELi4EEENS1_19SingleTileSchedulerILb0ELb0ELb0ELi96EEEEEEEEEvNT_6ParamsE,@"STO_CUDA_ENTRY STV_DEFAULT"
_ZN7cutlass13device_kernelIN5flash19enable_sm80_to_sm89INS1_16FlashAttnBwdSm80INS1_25CollectiveMainloopBwdSm80ILi2ELi1EN4cute5tupleIJNS5_1CILi64EEENS7_ILi96EEENS7_ILi128EEEEEENS_6half_tEfNS_4arch4Sm80ELb0ELb1ELb0ELb0ELb1ELb0ELb0ELb0ELi2ELi2ELi2ELi2ELb1EEENS1_21CollectiveEpilogueBwdISB_SC_SE_Li256ELb0ELb0ELi4EEENS1_19SingleTileSchedulerILb0ELb0ELb0ELi96EEEEEEEEEvNT_6ParamsE:
[----:B------:R-:W-:Y:S01]  /*0000*/  LDC R1, c[0x0][0x37c] ;  /* 0x0000df00ff017b82 */ /* 0x000fe20000000800 */
[----:B------:R-:W-:Y:S05]  /*0010*/  EXIT ;  /* 0x000000000000794d */ /* 0x000fea0003800000 */
.L_x_9:
        /* <DEDUP_REMOVED lines=14> */
.L_x_116:


//--------------------- .text._ZN7cutlass13device_kernelIN5flash19enable_sm80_to_sm89INS1_16FlashAttnBwdSm80INS1_25CollectiveMainloopBwdSm80ILi2ELi1EN4cute5tupleIJNS5_1CILi64EEENS7_ILi96EEENS7_ILi128EEEEEENS_6half_tEfNS_4arch4Sm80ELb0ELb1ELb0ELb0ELb0ELb0ELb0ELb0ELi2ELi2ELi2ELi2ELb1EEENS1_24CollectiveEpilogueBwdGQAISB_fSE_Li256ELb0ELb0EEENS1_19SingleTileSchedulerILb0ELb0ELb0ELi96EEEEEEEEEvNT_6ParamsE --------------------------
	.section	.text._ZN7cutlass13device_kernelIN5flash19enable_sm80_to_sm89INS1_16FlashAttnBwdSm80INS1_25CollectiveMainloopBwdSm80ILi2ELi1EN4cute5tupleIJNS5_1CILi64EEENS7_ILi96EEENS7_ILi128EEEEEENS_6half_tEfNS_4arch4Sm80ELb0ELb1ELb0ELb0ELb0ELb0ELb0ELb0ELi2ELi2ELi2ELi2ELb1EEENS1_24CollectiveEpilogueBwdGQAISB_fSE_Li256ELb0ELb0EEENS1_19SingleTileSchedulerILb0ELb0ELb0ELi96EEEEEEEEEvNT_6ParamsE,"ax",@progbits
	.align	128
.text._ZN7cutlass13device_kernelIN5flash19enable_sm80_to_sm89INS1_16FlashAttnBwdSm80INS1_25CollectiveMainloopBwdSm80ILi2ELi1EN4cute5tupleIJNS5_1CILi64EEENS7_ILi96EEENS7_ILi128EEEEEENS_6half_tEfNS_4arch4Sm80ELb0ELb1ELb0ELb0ELb0ELb0ELb0ELb0ELi2ELi2ELi2ELi2ELb1EEENS1_24CollectiveEpilogueBwdGQAISB_fSE_Li256ELb0ELb0EEENS1_19SingleTileSchedulerILb0ELb0ELb0ELi96EEEEEEEEEvNT_6ParamsE:
        .type           _ZN7cutlass13device_kernelIN5flash19enable_sm80_to_sm89INS1_16FlashAttnBwdSm80INS1_25CollectiveMainloopBwdSm80ILi2ELi1EN4cute5tupleIJNS5_1CILi64EEENS7_ILi96EEENS7_ILi128EEEEEENS_6half_tEfNS_4arch4Sm80ELb0ELb1ELb0ELb0ELb0ELb0ELb0ELb0ELi2ELi2ELi2ELi2ELb1EEENS1_24CollectiveEpilogueBwdGQAISB_fSE_Li256ELb0ELb0EEENS1_19SingleTileSchedulerILb0ELb0ELb0ELi96EEEEEEEEEvNT_6ParamsE,@function
        .size           _ZN7cutlass13device_kernelIN5flash19enable_sm80_to_sm89INS1_16FlashAttnBwdSm80INS1_25CollectiveMainloopBwdSm80ILi2ELi1EN4cute5tupleIJNS5_1CILi64EEENS7_ILi96EEENS7_ILi128EEEEEENS_6half_tEfNS_4arch4Sm80ELb0ELb1ELb0ELb0ELb0ELb0ELb0ELb0ELi2ELi2ELi2ELi2ELb1EEENS1_24CollectiveEpilogueBwdGQAISB_fSE_Li256ELb0ELb0EEENS1_19SingleTileSchedulerILb0ELb0ELb0ELi96EEEEEEEEEvNT_6ParamsE,(.L_x_117 - _ZN7cutlass13device_kernelIN5flash19enable_sm80_to_sm89INS1_16FlashAttnBwdSm80INS1_25CollectiveMainloopBwdSm80ILi2ELi1EN4cute5tupleIJNS5_1CILi64EEENS7_ILi96EEENS7_ILi128EEEEEENS_6half_tEfNS_4arch4Sm80ELb0ELb1ELb0ELb0ELb0ELb0ELb0ELb0ELi2ELi2ELi2ELi2ELb1EEENS1_24CollectiveEpilogueBwdGQAISB_fSE_Li256ELb0ELb0EEENS1_19SingleTileSchedulerILb0ELb0ELb0ELi96EEEEEEEEEvNT_6ParamsE)
        .other          _ZN7cutlass13device_kernelIN5flash19enable_sm80_to_sm89INS1_16FlashAttnBwdSm80INS1_25CollectiveMainloopBwdSm80ILi2ELi1EN4cute5tupleIJNS5_1CILi64EEENS7_ILi96EEENS7_ILi128EEEEEENS_6half_tEfNS_4arch4Sm80ELb0ELb1ELb0ELb0ELb0ELb0ELb0ELb0ELi2ELi2ELi2ELi2ELb1EEENS1_24CollectiveEpilogueBwdGQAISB_fSE_Li256ELb0ELb0EEENS1_19SingleTileSchedulerILb0ELb0ELb0ELi96EEEEEEEEEvNT_6ParamsE,@"STO_CUDA_ENTRY STV_DEFAULT"
_ZN7cutlass13device_kernelIN5flash19enable_sm80_to_sm89INS1_16FlashAttnBwdSm80INS1_25CollectiveMainloopBwdSm80ILi2ELi1EN4cute5tupleIJNS5_1CILi64EEENS7_ILi96EEENS7_ILi128EEEEEENS_6half_tEfNS_4arch4Sm80ELb0ELb1ELb0ELb0ELb0ELb0ELb0ELb0ELi2ELi2ELi2ELi2ELb1EEENS1_24CollectiveEpilogueBwdGQAISB_fSE_Li256ELb0ELb0EEENS1_19SingleTileSchedulerILb0ELb0ELb0ELi96EEEEEEEEEvNT_6ParamsE:
[----:B------:R-:W-:Y:S01]  /*0000*/  LDC R1, c[0x0][0x37c] ;  /* 0x0000df00ff017b82 */ /* 0x000fe20000000800 */
[----:B------:R-:W-:Y:S05]  /*0010*/  EXIT ;  /* 0x000000000000794d */ /* 0x000fea0003800000 */
.L_x_10:
        /* <DEDUP_REMOVED lines=14> */
.L_x_117:


//--------------------- .text._ZN7cutlass13device_kernelIN5flash19enable_sm80_to_sm89INS1_16FlashAttnBwdSm80INS1_25CollectiveMainloopBwdSm80ILi2ELi1EN4cute5tupleIJNS5_1CILi64EEENS7_ILi96EEENS7_ILi128EEEEEENS_6half_tEfNS_4arch4Sm80ELb0ELb1ELb0ELb0ELb1ELb0ELb0ELb0ELi2ELi2ELi2ELi2ELb1EEENS1_24CollectiveEpilogueBwdGQAISB_fSE_Li256ELb0ELb1EEENS1_19SingleTileSchedulerILb0ELb0ELb0ELi96EEEEEEEEEvNT_6ParamsE --------------------------
	.section	.text._ZN7cutlass13device_kernelIN5flash19enable_sm80_to_sm89INS1_16FlashAttnBwdSm80INS1_25CollectiveMainloopBwdSm80ILi2ELi1EN4cute5tupleIJNS5_1CILi64EEENS7_ILi96EEENS7_ILi128EEEEEENS_6half_tEfNS_4arch4Sm80ELb0ELb1ELb0ELb0ELb1ELb0ELb0ELb0ELi2ELi2ELi2ELi2ELb1EEENS1_24CollectiveEpilogueBwdGQAISB_fSE_Li256ELb0ELb1EEENS1_19SingleTileSchedulerILb0ELb0ELb0ELi96EEEEEEEEEvNT_6ParamsE,"ax",@progbits
	.align	128
.text._ZN7cutlass13device_kernelIN5flash19enable_sm80_to_sm89INS1_16FlashAttnBwdSm80INS1_25CollectiveMainloopBwdSm80ILi2ELi1EN4cute5tupleIJNS5_1CILi64EEENS7_ILi96EEENS7_ILi128EEEEEENS_6half_tEfNS_4arch4Sm80ELb0ELb1ELb0ELb0ELb1ELb0ELb0ELb0ELi2ELi2ELi2ELi2ELb1EEENS1_24CollectiveEpilogueBwdGQAISB_fSE_Li256ELb0ELb1EEENS1_19SingleTileSchedulerILb0ELb0ELb0ELi96EEEEEEEEEvNT_6ParamsE:
        .type           _ZN7cutlass13device_kernelIN5flash19enable_sm80_to_sm89INS1_16FlashAttnBwdSm80INS1_25CollectiveMainloopBwdSm80ILi2ELi1EN4cute5tupleIJNS5_1CILi64EEENS7_ILi96EEENS7_ILi128EEEEEENS_6half_tEfNS_4arch4Sm80ELb0ELb1ELb0ELb0ELb1ELb0ELb0ELb0ELi2ELi2ELi2ELi2ELb1EEENS1_24CollectiveEpilogueBwdGQAISB_fSE_Li256ELb0ELb1EEENS1_19SingleTileSchedulerILb0ELb0ELb0ELi96EEEEEEEEEvNT_6ParamsE,@function
        .size           _ZN7cutlass13device_kernelIN5flash19enable_sm80_to_sm89INS1_16FlashAttnBwdSm80INS1_25CollectiveMainloopBwdSm80ILi2ELi1EN4cute5tupleIJNS5_1CILi64EEENS7_ILi96EEENS7_ILi128EEEEEENS_6half_tEfNS_4arch4Sm80ELb0ELb1ELb0ELb0ELb1ELb0ELb0ELb0ELi2ELi2ELi2ELi2ELb1EEENS1_24CollectiveEpilogueBwdGQAISB_fSE_Li256ELb0ELb1EEENS1_19SingleTileSchedulerILb0ELb0ELb0ELi96EEEEEEEEEvNT_6ParamsE,(.L_x_118 - _ZN7cutlass13device_kernelIN5flash19enable_sm80_to_sm89INS1_16FlashAttnBwdSm80INS1_25CollectiveMainloopBwdSm80ILi2ELi1EN4cute5tupleIJNS5_1CILi64EEENS7_ILi96EEENS7_ILi128EEEEEENS_6half_tEfNS_4arch4Sm80ELb0ELb1ELb0ELb0ELb1ELb0ELb0ELb0ELi2ELi2ELi2ELi2ELb1EEENS1_24CollectiveEpilogueBwdGQAISB_fSE_Li256ELb0ELb1EEENS1_19SingleTileSchedulerILb0ELb0ELb0ELi96EEEEEEEEEvNT_6ParamsE)
        .other          _ZN7cutlass13device_kernelIN5flash19enable_sm80_to_sm89INS1_16FlashAttnBwdSm80INS1_25CollectiveMainloopBwdSm80ILi2ELi1EN4cute5tupleIJNS5_1CILi64EEENS7_ILi96EEENS7_ILi128EEEEEENS_6half_tEfNS_4arch4Sm80ELb0ELb1ELb0ELb0ELb1ELb0ELb0ELb0ELi2ELi2ELi2ELi2ELb1EEENS1_24CollectiveEpilogueBwdGQAISB_fSE_Li256ELb0ELb1EEENS1_19SingleTileSchedulerILb0ELb0ELb0ELi96EEEEEEEEEvNT_6ParamsE,@"STO_CUDA_ENTRY STV_DEFAULT"
_ZN7cutlass13device_kernelIN5flash19enable_sm80_to_sm89INS1_16FlashAttnBwdSm80INS1_25CollectiveMainloopBwdSm80ILi2ELi1EN4cute5tupleIJNS5_1CILi64EEENS7_ILi96EEENS7_ILi128EEEEEENS_6half_tEfNS_4arch4Sm80ELb0ELb1ELb0ELb0ELb1ELb0ELb0ELb0ELi2ELi2ELi2ELi2ELb1EEENS1_24CollectiveEpilogueBwdGQAISB_fSE_Li256ELb0ELb1EEENS1_19SingleTileSchedulerILb0ELb0ELb0ELi96EEEEEEEEEvNT_6ParamsE:
[----:B------:R-:W-:Y:S01]  /*0000*/  LDC R1, c[0x0][0x37c] ;  /* 0x0000df00ff017b82 */ /* 0x000fe20000000800 */
[----:B------:R-:W-:Y:S05]  /*0010*/  EXIT ;  /* 0x000000000000794d */ /* 0x000fea0003800000 */
.L_x_11:
        /* <DEDUP_REMOVED lines=14> */
.L_x_118:


//--------------------- .text._ZN7cutlass13device_kernelIN5flash19enable_sm80_to_sm89INS1_16FlashAttnBwdSm80INS1_25CollectiveMainloopBwdSm80ILi2ELi1EN4cute5tupleIJNS5_1CILi64EEENS7_ILi96EEENS7_ILi128EEEEEENS_6half_tEfNS_4arch4Sm80ELb0ELb1ELb0ELb1ELb0ELb0ELb0ELb0ELi2ELi2ELi2ELi2ELb1EEENS1_21CollectiveEpilogueBwdISB_SC_SE_Li256ELb1ELb0ELi4EEENS1_19SingleTileSchedulerILb1ELb0ELb0ELi96EEEEEEEEEvNT_6ParamsE --------------------------
	.section	.text._ZN7cutlass13device_kernelIN5flash19enable_sm80_to_sm89INS1_16FlashAttnBwdSm80INS1_25CollectiveMainloopBwdSm80ILi2ELi1EN4cute5tupleIJNS5_1CILi64EEENS7_ILi96EEENS7_ILi128EEEEEENS_6half_tEfNS_4arch4Sm80ELb0ELb1ELb0ELb1ELb0ELb0ELb0ELb0ELi2ELi2ELi2ELi2ELb1EEENS1_21CollectiveEpilogueBwdISB_SC_SE_Li256ELb1ELb0ELi4EEENS1_19SingleTileSchedulerILb1ELb0ELb0ELi96EEEEEEEEEvNT_6ParamsE,"ax",@progbits
	.align	128
.text._ZN7cutlass13device_kernelIN5flash19enable_sm80_to_sm89INS1_16FlashAttnBwdSm80INS1_25CollectiveMainloopBwdSm80ILi2ELi1EN4cute5tupleIJNS5_1CILi64EEENS7_ILi96EEENS7_ILi128EEEEEENS_6half_tEfNS_4arch4Sm80ELb0ELb1ELb0ELb1ELb0ELb0ELb0ELb0ELi2ELi2ELi2ELi2ELb1EEENS1_21CollectiveEpilogueBwdISB_SC_SE_Li256ELb1ELb0ELi4EEENS1_19SingleTileSchedulerILb1ELb0ELb0ELi96EEEEEEEEEvNT_6ParamsE:
        .type           _ZN7cutlass13device_kernelIN5flash19enable_sm80_to_sm89INS1_16FlashAttnBwdSm80INS1_25CollectiveMainloopBwdSm80ILi2ELi1EN4cute5tupleIJNS5_1CILi64EEENS7_ILi96EEENS7_ILi128EEEEEENS_6half_tEfNS_4arch4Sm80ELb0ELb1ELb0ELb1ELb0ELb0ELb0ELb0ELi2ELi2ELi2ELi2ELb1EEENS1_21CollectiveEpilogueBwdISB_SC_SE_Li256ELb1ELb0ELi4EEENS1_19SingleTileSchedulerILb1ELb0ELb0ELi96EEEEEEEEEvNT_6ParamsE,@function
        .size           _ZN7cutlass13device_kernelIN5flash19enable_sm80_to_sm89INS1_16FlashAttnBwdSm80INS1_25CollectiveMainloopBwdSm80ILi2ELi1EN4cute5tupleIJNS5_1CILi64EEENS7_ILi96EEENS7_ILi128EEEEEENS_6half_tEfNS_4arch4Sm80ELb0ELb1ELb0ELb1ELb0ELb0ELb0ELb0ELi2ELi2ELi2ELi2ELb1EEENS1_21CollectiveEpilogueBwdISB_SC_SE_Li256ELb1ELb0ELi4EEENS1_19SingleTileSchedulerILb1ELb0ELb0ELi96EEEEEEEEEvNT_6ParamsE,(.L_x_119 - _ZN7cutlass13device_kernelIN5flash19enable_sm80_to_sm89INS1_16FlashAttnBwdSm80INS1_25CollectiveMainloopBwdSm80ILi2ELi1EN4cute5tupleIJNS5_1CILi64EEENS7_ILi96EEENS7_ILi128EEEEEENS_6half_tEfNS_4arch4Sm80ELb0ELb1ELb0ELb1ELb0ELb0ELb0ELb0ELi2ELi2ELi2ELi2ELb1EEENS1_21CollectiveEpilogueBwdISB_SC_SE_Li256ELb1ELb0ELi4EEENS1_19SingleTileSchedulerILb1ELb0ELb0ELi96EEEEEEEEEvNT_6ParamsE)
        .other          _ZN7cutlass13device_kernelIN5flash19enable_sm80_to_sm89INS1_16FlashAttnBwdSm80INS1_25CollectiveMainloopBwdSm80ILi2ELi1EN4cute5tupleIJNS5_1CILi64EEENS7_ILi96EEENS7_ILi128EEEEEENS_6half_tEfNS_4arch4Sm80ELb0ELb1ELb0ELb1ELb0ELb0ELb0ELb0ELi2ELi2ELi2ELi2ELb1EEENS1_21CollectiveEpilogueBwdISB_SC_SE_Li256ELb1ELb0ELi4EEENS1_19SingleTileSchedulerILb1ELb0ELb0ELi96EEEEEEEEEvNT_6ParamsE,@"STO_CUDA_ENTRY STV_DEFAULT"
_ZN7cutlass13device_kernelIN5flash19enable_sm80_to_sm89INS1_16FlashAttnBwdSm80INS1_25CollectiveMainloopBwdSm80ILi2ELi1EN4cute5tupleIJNS5_1CILi64EEENS7_ILi96EEENS7_ILi128EEEEEENS_6half_tEfNS_4arch4Sm80ELb0ELb1ELb0ELb1ELb0ELb0ELb0ELb0ELi2ELi2ELi2ELi2ELb1EEENS1_21CollectiveEpilogueBwdISB_SC_SE_Li256ELb1ELb0ELi4EEENS1_19SingleTileSchedulerILb1ELb0ELb0ELi96EEEEEEEEEvNT_6ParamsE:
[----:B------:R-:W-:Y:S01]  /*0000*/  LDC R1, c[0x0][0x37c] ;  /* 0x0000df00ff017b82 */ /* 0x000fe20000000800 */
[----:B------:R-:W-:Y:S05]  /*0010*/  EXIT ;  /* 0x000000000000794d */ /* 0x000fea0003800000 */
.L_x_12:
        /* <DEDUP_REMOVED lines=14> */
.L_x_119:


//--------------------- .text._ZN7cutlass13device_kernelIN5flash19enable_sm80_to_sm89INS1_16FlashAttnBwdSm80INS1_25CollectiveMainloopBwdSm80ILi2ELi1EN4cute5tupleIJNS5_1CILi64EEENS7_ILi96EEENS7_ILi128EEEEEENS_6half_tEfNS_4arch4Sm80ELb0ELb1ELb0ELb1ELb1ELb0ELb0ELb0ELi2ELi2ELi2ELi2ELb1EEENS1_21CollectiveEpilogueBwdISB_SC_SE_Li256ELb1ELb0ELi4EEENS1_19SingleTileSchedulerILb1ELb0ELb0ELi96EEEEEEEEEvNT_6ParamsE --------------------------
	.section	.text._ZN7cutlass13device_kernelIN5flash19enable_sm80_to_sm89INS1_16FlashAttnBwdSm80INS1_25CollectiveMainloopBwdSm80ILi2ELi1EN4cute5tupleIJNS5_1CILi64EEENS7_ILi96EEENS7_ILi128EEEEEENS_6half_tEfNS_4arch4Sm80ELb0ELb1ELb0ELb1ELb1ELb0ELb0ELb0ELi2ELi2ELi2ELi2ELb1EEENS1_21CollectiveEpilogueBwdISB_SC_SE_Li256ELb1ELb0ELi4EEENS1_19SingleTileSchedulerILb1ELb0ELb0ELi96EEEEEEEEEvNT_6ParamsE,"ax",@progbits
	.align	128
.text._ZN7cutlass13device_kernelIN5flash19enable_sm80_to_sm89INS1_16FlashAttnBwdSm80INS1_25CollectiveMainloopBwdSm80ILi2ELi1EN4cute5tupleIJNS5_1CILi64EEENS7_ILi96EEENS7_ILi128EEEEEENS_6half_tEfNS_4arch4Sm80ELb0ELb1ELb0ELb1ELb1ELb0ELb0ELb0ELi2ELi2ELi2ELi2ELb1EEENS1_21CollectiveEpilogueBwdISB_SC_SE_Li256ELb1ELb0ELi4EEENS1_19SingleTileSchedulerILb1ELb0ELb0ELi96EEEEEEEEEvNT_6ParamsE:
        .type           _ZN7cutlass13device_kernelIN5flash19enable_sm80_to_sm89INS1_16FlashAttnBwdSm80INS1_25CollectiveMainloopBwdSm80ILi2ELi1EN4cute5tupleIJNS5_1CILi64EEENS7_ILi96EEENS7_ILi128EEEEEENS_6half_tEfNS_4arch4Sm80ELb0ELb1ELb0ELb1ELb1ELb0ELb0ELb0ELi2ELi2ELi2ELi2ELb1EEENS1_21CollectiveEpilogueBwdISB_SC_SE_Li256ELb1ELb0ELi4EEENS1_19SingleTileSchedulerILb1ELb0ELb0ELi96EEEEEEEEEvNT_6ParamsE,@function
        .size           _ZN7cutlass13device_kernelIN5flash19enable_sm80_to_sm89INS1_16FlashAttnBwdSm80INS1_25CollectiveMainloopBwdSm80ILi2ELi1EN4cute5tupleIJNS5_1CILi64EEENS7_ILi96EEENS7_ILi128EEEEEENS_6half_tEfNS_4arch4Sm80ELb0ELb1ELb0ELb1ELb1ELb0ELb0ELb0ELi2ELi2ELi2ELi2ELb1EEENS1_21CollectiveEpilogueBwdISB_SC_SE_Li256ELb1ELb0ELi4EEENS1_19SingleTileSchedulerILb1ELb0ELb0ELi96EEEEEEEEEvNT_6ParamsE,(.L_x_120 - _ZN7cutlass13device_kernelIN5flash19enable_sm80_to_sm89INS1_16FlashAttnBwdSm80INS1_25CollectiveMainloopBwdSm80ILi2ELi1EN4cute5tupleIJNS5_1CILi64EEENS7_ILi96EEENS7_ILi128EEEEEENS_6half_tEfNS_4arch4Sm80ELb0ELb1ELb0ELb1ELb1ELb0ELb0ELb0ELi2ELi2ELi2ELi2ELb1EEENS1_21CollectiveEpilogueBwdISB_SC_SE_Li256ELb1ELb0ELi4EEENS1_19SingleTileSchedulerILb1ELb0ELb0ELi96EEEEEEEEEvNT_6ParamsE)
        .other          _ZN7cutlass13device_kernelIN5flash19enable_sm80_to_sm89INS1_16FlashAttnBwdSm80INS1_25CollectiveMainloopBwdSm80ILi2ELi1EN4cute5tupleIJNS5_1CILi64EEENS7_ILi96EEENS7_ILi128EEEEEENS_6half_tEfNS_4arch4Sm80ELb0ELb1ELb0ELb1ELb1ELb0ELb0ELb0ELi2ELi2ELi2ELi2ELb1EEENS1_21CollectiveEpilogueBwdISB_SC_SE_Li256ELb1ELb0ELi4EEENS1_19SingleTileSchedulerILb1ELb0ELb0ELi96EEEEEEEEEvNT_6ParamsE,@"STO_CUDA_ENTRY STV_DEFAULT"
_ZN7cutlass13device_kernelIN5flash19enable_sm80_to_sm89INS1_16FlashAttnBwdSm80INS1_25CollectiveMainloopBwdSm80ILi2ELi1EN4cute5tupleIJNS5_1CILi64EEENS7_ILi96EEENS7_ILi128EEEEEENS_6half_tEfNS_4arch4Sm80ELb0ELb1ELb0ELb1ELb1ELb0ELb0ELb0ELi2ELi2ELi2ELi2ELb1EEENS1_21CollectiveEpilogueBwdISB_SC_SE_Li256ELb1ELb0ELi4EEENS1_19SingleTileSchedulerILb1ELb0ELb0ELi96EEEEEEEEEvNT_6ParamsE:
[----:B------:R-:W-:Y:S01]  /*0000*/  LDC R1, c[0x0][0x37c] ;  /* 0x0000df00ff017b82 */ /* 0x000fe20000000800 */
[----:B------:R-:W-:Y:S05]  /*0010*/  EXIT ;  /* 0x000000000000794d */ /* 0x000fea0003800000 */
.L_x_13:
        /* <DEDUP_REMOVED lines=14> */
.L_x_120:


//--------------------- .text._ZN7cutlass13device_kernelIN5flash19enable_sm80_to_sm89INS1_16FlashAttnBwdSm80INS1_25CollectiveMainloopBwdSm80ILi2ELi1EN4cute5tupleIJNS5_1CILi64EEENS7_ILi96EEENS7_ILi128EEEEEENS_6half_tEfNS_4arch4Sm80ELb0ELb1ELb0ELb1ELb0ELb0ELb0ELb0ELi2ELi2ELi2ELi2ELb1EEENS1_24CollectiveEpilogueBwdGQAISB_fSE_Li256ELb1ELb0EEENS1_19SingleTileSchedulerILb1ELb0ELb0ELi96EEEEEEEEEvNT_6ParamsE --------------------------
	.section	.text._ZN7cutlass13device_kernelIN5flash19enable_sm80_to_sm89INS1_16FlashAttnBwdSm80INS1_25CollectiveMainloopBwdSm80ILi2ELi1EN4cute5tupleIJNS5_1CILi64EEENS7_ILi96EEENS7_ILi128EEEEEENS_6half_tEfNS_4arch4Sm80ELb0ELb1ELb0ELb1ELb0ELb0ELb0ELb0ELi2ELi2ELi2ELi2ELb1EEENS1_24CollectiveEpilogueBwdGQAISB_fSE_Li256ELb1ELb0EEENS1_19SingleTileSchedulerILb1ELb0ELb0ELi96EEEEEEEEEvNT_6ParamsE,"ax",@progbits
	.align	128
.text._ZN7cutlass13device_kernelIN5flash19enable_sm80_to_sm89INS1_16FlashAttnBwdSm80INS1_25CollectiveMainloopBwdSm80ILi2ELi1EN4cute5tupleIJNS5_1CILi64EEENS7_ILi96EEENS7_ILi128EEEEEENS_6half_tEfNS_4arch4Sm80ELb0ELb1ELb0ELb1ELb0ELb0ELb0ELb0ELi2ELi2ELi2ELi2ELb1EEENS1_24CollectiveEpilogueBwdGQAISB_fSE_Li256ELb1ELb0EEENS1_19SingleTileSchedulerILb1ELb0ELb0ELi96EEEEEEEEEvNT_6ParamsE:
        .type           _ZN7cutlass13device_kernelIN5flash19enable_sm80_to_sm89INS1_16FlashAttnBwdSm80INS1_25CollectiveMainloopBwdSm80ILi2ELi1EN4cute5tupleIJNS5_1CILi64EEENS7_ILi96EEENS7_ILi128EEEEEENS_6half_tEfNS_4arch4Sm80ELb0ELb1ELb0ELb1ELb0ELb0ELb0ELb0ELi2ELi2ELi2ELi2ELb1EEENS1_24CollectiveEpilogueBwdGQAISB_fSE_Li256ELb1ELb0EEENS1_19SingleTileSchedulerILb1ELb0ELb0ELi96EEEEEEEEEvNT_6ParamsE,@function
        .size           _ZN7cutlass13device_kernelIN5flash19enable_sm80_to_sm89INS1_16FlashAttnBwdSm80INS1_25CollectiveMainloopBwdSm80ILi2ELi1EN4cute5tupleIJNS5_1CILi64EEENS7_ILi96EEENS7_ILi128EEEEEENS_6half_tEfNS_4arch4Sm80ELb0ELb1ELb0ELb1ELb0ELb0ELb0ELb0ELi2ELi2ELi2ELi2ELb1EEENS1_24CollectiveEpilogueBwdGQAISB_fSE_Li256ELb1ELb0EEENS1_19SingleTileSchedulerILb1ELb0ELb0ELi96EEEEEEEEEvNT_6ParamsE,(.L_x_121 - _ZN7cutlass13device_kernelIN5flash19enable_sm80_to_sm89INS1_16FlashAttnBwdSm80INS1_25CollectiveMainloopBwdSm80ILi2ELi1EN4cute5tupleIJNS5_1CILi64EEENS7_ILi96EEENS7_ILi128EEEEEENS_6half_tEfNS_4arch4Sm80ELb0ELb1ELb0ELb1ELb0ELb0ELb0ELb0ELi2ELi2ELi2ELi2ELb1EEENS1_24CollectiveEpilogueBwdGQAISB_fSE_Li256ELb1ELb0EEENS1_19SingleTileSchedulerILb1ELb0ELb0ELi96EEEEEEEEEvNT_6ParamsE)
        .other          _ZN7cutlass13device_kernelIN5flash19enable_sm80_to_sm89INS1_16FlashAttnBwdSm80INS1_25CollectiveMainloopBwdSm80ILi2ELi1EN4cute5tupleIJNS5_1CILi64EEENS7_ILi96EEENS7_ILi128EEEEEENS_6half_tEfNS_4arch4Sm80ELb0ELb1ELb0ELb1ELb0ELb0ELb0ELb0ELi2ELi2ELi2ELi2ELb1EEENS1_24CollectiveEpilogueBwdGQAISB_fSE_Li256ELb1ELb0EEENS1_19SingleTileSchedulerILb1ELb0ELb0ELi96EEEEEEEEEvNT_6ParamsE,@"STO_CUDA_ENTRY STV_DEFAULT"
_ZN7cutlass13device_kernelIN5flash19enable_sm80_to_sm89INS1_16FlashAttnBwdSm80INS1_25CollectiveMainloopBwdSm80ILi2ELi1EN4cute5tupleIJNS5_1CILi64EEENS7_ILi96EEENS7_ILi128EEEEEENS_6half_tEfNS_4arch4Sm80ELb0ELb1ELb0ELb1ELb0ELb0ELb0ELb0ELi2ELi2ELi2ELi2ELb1EEENS1_24CollectiveEpilogueBwdGQAISB_fSE_Li256ELb1ELb0EEENS1_19SingleTileSchedulerILb1ELb0ELb0ELi96EEEEEEEEEvNT_6ParamsE:
[----:B------:R-:W-:Y:S01]  /*0000*/  LDC R1, c[0x0][0x37c] ;  /* 0x0000df00ff017b82 */ /* 0x000fe20000000800 */
[----:B------:R-:W-:Y:S05]  /*0010*/  EXIT ;  /* 0x000000000000794d */ /* 0x000fea0003800000 */
.L_x_14:
        /* <DEDUP_REMOVED lines=14> */
.L_x_121:


//--------------------- .text._ZN7cutlass13device_kernelIN5flash19enable_sm80_to_sm89INS1_16FlashAttnBwdSm80INS1_25CollectiveMainloopBwdSm80ILi2ELi1EN4cute5tupleIJNS5_1CILi64EEENS7_ILi96EEENS7_ILi128EEEEEENS_6half_tEfNS_4arch4Sm80ELb0ELb1ELb0ELb1ELb1ELb0ELb0ELb0ELi2ELi2ELi2ELi2ELb1EEENS1_24CollectiveEpilogueBwdGQAISB_fSE_Li256ELb1ELb1EEENS1_19SingleTileSchedulerILb1ELb0ELb0ELi96EEEEEEEEEvNT_6ParamsE --------------------------
	.section	.text._ZN7cutlass13device_kernelIN5flash19enable_sm80_to_sm89INS1_16FlashAttnBwdSm80INS1_25CollectiveMainloopBwdSm80ILi2ELi1EN4cute5tupleIJNS5_1CILi64EEENS7_ILi96EEENS7_ILi128EEEEEENS_6half_tEfNS_4arch4Sm80ELb0ELb1ELb0ELb1ELb1ELb0ELb0ELb0ELi2ELi2ELi2ELi2ELb1EEENS1_24CollectiveEpilogueBwdGQAISB_fSE_Li256ELb1ELb1EEENS1_19SingleTileSchedulerILb1ELb0ELb0ELi96EEEEEEEEEvNT_6ParamsE,"ax",@progbits
	.align	128
.text._ZN7cutlass13device_kernelIN5flash19enable_sm80_to_sm89INS1_16FlashAttnBwdSm80INS1_25CollectiveMainloopBwdSm80ILi2ELi1EN4cute5tupleIJNS5_1CILi64EEENS7_ILi96EEENS7_ILi128EEEEEENS_6half_tEfNS_4arch4Sm80ELb0ELb1ELb0ELb1ELb1ELb0ELb0ELb0ELi2ELi2ELi2ELi2ELb1EEENS1_24CollectiveEpilogueBwdGQAISB_fSE_Li256ELb1ELb1EEENS1_19SingleTileSchedulerILb1ELb0ELb0ELi96EEEEEEEEEvNT_6ParamsE:
        .type           _ZN7cutlass13device_kernelIN5flash19enable_sm80_to_sm89INS1_16FlashAttnBwdSm80INS1_25CollectiveMainloopBwdSm80ILi2ELi1EN4cute5tupleIJNS5_1CILi64EEENS7_ILi96EEENS7_ILi128EEEEEENS_6half_tEfNS_4arch4Sm80ELb0ELb1ELb0ELb1ELb1ELb0ELb0ELb0ELi2ELi2ELi2ELi2ELb1EEENS1_24CollectiveEpilogueBwdGQAISB_fSE_Li256ELb1ELb1EEENS1_19SingleTileSchedulerILb1ELb0ELb0ELi96EEEEEEEEEvNT_6ParamsE,@function
        .size           _ZN7cutlass13device_kernelIN5flash19enable_sm80_to_sm89INS1_16FlashAttnBwdSm80INS1_25CollectiveMainloopBwdSm80ILi2ELi1EN4cute5tupleIJNS5_1CILi64EEENS7_ILi96EEENS7_ILi128EEEEEENS_6half_tEfNS_4arch4Sm80ELb0ELb1ELb0ELb1ELb1ELb0ELb0ELb0ELi2ELi2ELi2ELi2ELb1EEENS1_24CollectiveEpilogueBwdGQAISB_fSE_Li256ELb1ELb1EEENS1_19SingleTileSchedulerILb1ELb0ELb0ELi96EEEEEEEEEvNT_6ParamsE,(.L_x_122 - _ZN7cutlass13device_kernelIN5flash19enable_sm80_to_sm89INS1_16FlashAttnBwdSm80INS1_25CollectiveMainloopBwdSm80ILi2ELi1EN4cute5tupleIJNS5_1CILi64EEENS7_ILi96EEENS7_ILi128EEEEEENS_6half_tEfNS_4arch4Sm80ELb0ELb1ELb0ELb1ELb1ELb0ELb0ELb0ELi2ELi2ELi2ELi2ELb1EEENS1_24CollectiveEpilogueBwdGQAISB_fSE_Li256ELb1ELb1EEENS1_19SingleTileSchedulerILb1ELb0ELb0ELi96EEEEEEEEEvNT_6ParamsE)
        .other          _ZN7cutlass13device_kernelIN5flash19enable_sm80_to_sm89INS1_16FlashAttnBwdSm80INS1_25CollectiveMainloopBwdSm80ILi2ELi1EN4cute5tupleIJNS5_1CILi64EEENS7_ILi96EEENS7_ILi128EEEEEENS_6half_tEfNS_4arch4Sm80ELb0ELb1ELb0ELb1ELb1ELb0ELb0ELb0ELi2ELi2ELi2ELi2ELb1EEENS1_24CollectiveEpilogueBwdGQAISB_fSE_Li256ELb1ELb1EEENS1_19SingleTileSchedulerILb1ELb0ELb0ELi96EEEEEEEEEvNT_6ParamsE,@"STO_CUDA_ENTRY STV_DEFAULT"
_ZN7cutlass13device_kernelIN5flash19enable_sm80_to_sm89INS1_16FlashAttnBwdSm80INS1_25CollectiveMainloopBwdSm80ILi2ELi1EN4cute5tupleIJNS5_1CILi64EEENS7_ILi96EEENS7_ILi128EEEEEENS_6half_tEfNS_4arch4Sm80ELb0ELb1ELb0ELb1ELb1ELb0ELb0ELb0ELi2ELi2ELi2ELi2ELb1EEENS1_24CollectiveEpilogueBwdGQAISB_fSE_Li256ELb1ELb1EEENS1_19SingleTileSchedulerILb1ELb0ELb0ELi96EEEEEEEEEvNT_6ParamsE:
[----:B------:R-:W-:Y:S01]  /*0000*/  LDC R1, c[0x0][0x37c] ;  /* 0x0000df00ff017b82 */ /* 0x000fe20000000800 */
[----:B------:R-:W-:Y:S05]  /*0010*/  EXIT ;  /* 0x000000000000794d */ /* 0x000fea0003800000 */
.L_x_15:
        /* <DEDUP_REMOVED lines=14> */
.L_x_122:


//--------------------- .text._ZN7cutlass13device_kernelIN5flash19enable_sm80_to_sm89INS1_16FlashAttnBwdSm80INS1_25CollectiveMainloopBwdSm80ILi2ELi1EN4cute5tupleIJNS5_1CILi64EEENS7_ILi96EEENS7_ILi128EEEEEENS_6half_tEfNS_4arch4Sm80ELb1ELb0ELb0ELb0ELb0ELb0ELb0ELb0ELi2ELi2ELi2ELi2ELb1EEENS1_21CollectiveEpilogueBwdISB_SC_SE_Li256ELb0ELb0ELi4EEENS1_25SingleTileBwdLPTSchedulerILb0ELi96ELb0EEEEEEEEEvNT_6ParamsE --------------------------
	.section	.text._ZN7cutlass13device_kernelIN5flash19enable_sm80_to_sm89INS1_16FlashAttnBwdSm80INS1_25CollectiveMainloopBwdSm80ILi2ELi1EN4cute5tupleIJNS5_1CILi64EEENS7_ILi96EEENS7_ILi128EEEEEENS_6half_tEfNS_4arch4Sm80ELb1ELb0ELb0ELb0ELb0ELb0ELb0ELb0ELi2ELi2ELi2ELi2ELb1EEENS1_21CollectiveEpilogueBwdISB_SC_SE_Li256ELb0ELb0ELi4EEENS1_25SingleTileBwdLPTSchedulerILb0ELi96ELb0EEEEEEEEEvNT_6ParamsE,"ax",@progbits
	.align	128
.text._ZN7cutlass13device_kernelIN5flash19enable_sm80_to_sm89INS1_16FlashAttnBwdSm80INS1_25CollectiveMainloopBwdSm80ILi2ELi1EN4cute5tupleIJNS5_1CILi64EEENS7_ILi96EEENS7_ILi128EEEEEENS_6half_tEfNS_4arch4Sm80ELb1ELb0ELb0ELb0ELb0ELb0ELb0ELb0ELi2ELi2ELi2ELi2ELb1EEENS1_21CollectiveEpilogueBwdISB_SC_SE_Li256ELb0ELb0ELi4EEENS1_25SingleTileBwdLPTSchedulerILb0ELi96ELb0EEEEEEEEEvNT_6ParamsE:
        .type           _ZN7cutlass13device_kernelIN5flash19enable_sm80_to_sm89INS1_16FlashAttnBwdSm80INS1_25CollectiveMainloopBwdSm80ILi2ELi1EN4cute5tupleIJNS5_1CILi64EEENS7_ILi96EEENS7_ILi128EEEEEENS_6half_tEfNS_4arch4Sm80ELb1ELb0ELb0ELb0ELb0ELb0ELb0ELb0ELi2ELi2ELi2ELi2ELb1EEENS1_21CollectiveEpilogueBwdISB_SC_SE_Li256ELb0ELb0ELi4EEENS1_25SingleTileBwdLPTSchedulerILb0ELi96ELb0EEEEEEEEEvNT_6ParamsE,@function
        .size           _ZN7cutlass13device_kernelIN5flash19enable_sm80_to_sm89INS1_16FlashAttnBwdSm80INS1_25CollectiveMainloopBwdSm80ILi2ELi1EN4cute5tupleIJNS5_1CILi64EEENS7_ILi96EEENS7_ILi128EEEEEENS_6half_tEfNS_4arch4Sm80ELb1ELb0ELb0ELb0ELb0ELb0ELb0ELb0ELi2ELi2ELi2ELi2ELb1EEENS1_21CollectiveEpilogueBwdISB_SC_SE_Li256ELb0ELb0ELi4EEENS1_25SingleTileBwdLPTSchedulerILb0ELi96ELb0EEEEEEEEEvNT_6ParamsE,(.L_x_123 - _ZN7cutlass13device_kernelIN5flash19enable_sm80_to_sm89INS1_16FlashAttnBwdSm80INS1_25CollectiveMainloopBwdSm80ILi2ELi1EN4cute5tupleIJNS5_1CILi64EEENS7_ILi96EEENS7_ILi128EEEEEENS_6half_tEfNS_4arch4Sm80ELb1ELb0ELb0ELb0ELb0ELb0ELb0ELb0ELi2ELi2ELi2ELi2ELb1EEENS1_21CollectiveEpilogueBwdISB_SC_SE_Li256ELb0ELb0ELi4EEENS1_25SingleTileBwdLPTSchedulerILb0ELi96ELb0EEEEEEEEEvNT_6ParamsE)
        .other          _ZN7cutlass13device_kernelIN5flash19enable_sm80_to_sm89INS1_16FlashAttnBwdSm80INS1_25CollectiveMainloopBwdSm80ILi2ELi1EN4cute5tupleIJNS5_1CILi64EEENS7_ILi96EEENS7_ILi128EEEEEENS_6half_tEfNS_4arch4Sm80ELb1ELb0ELb0ELb0ELb0ELb0ELb0ELb0ELi2ELi2ELi2ELi2ELb1EEENS1_21CollectiveEpilogueBwdISB_SC_SE_Li256ELb0ELb0ELi4EEENS1_25SingleTileBwdLPTSchedulerILb0ELi96ELb0EEEEEEEEEvNT_6ParamsE,@"STO_CUDA_ENTRY STV_DEFAULT"
_ZN7cutlass13device_kernelIN5flash19enable_sm80_to_sm89INS1_16FlashAttnBwdSm80INS1_25CollectiveMainloopBwdSm80ILi2ELi1EN4cute5tupleIJNS5_1CILi64EEENS7_ILi96EEENS7_ILi128EEEEEENS_6half_tEfNS_4arch4Sm80ELb1ELb0ELb0ELb0ELb0ELb0ELb0ELb0ELi2ELi2ELi2ELi2ELb1EEENS1_21CollectiveEpilogueBwdISB_SC_SE_Li256ELb0ELb0ELi4EEENS1_25SingleTileBwdLPTSchedulerILb0ELi96ELb0EEEEEEEEEvNT_6ParamsE:
[----:B------:R-:W-:Y:S01]  /*0000*/  LDC R1, c[0x0][0x37c] ;  /* 0x0000df00ff017b82 */ /* 0x000fe20000000800 */
[----:B------:R-:W-:Y:S05]  /*0010*/  EXIT ;  /* 0x000000000000794d */ /* 0x000fea0003800000 */
.L_x_16:
        /* <DEDUP_REMOVED lines=14> */
.L_x_123:


//--------------------- .text._ZN7cutlass13device_kernelIN5flash19enable_sm80_to_sm89INS1_16FlashAttnBwdSm80INS1_25CollectiveMainloopBwdSm80ILi2ELi1EN4cute5tupleIJNS5_1CILi64EEENS7_ILi96EEENS7_ILi128EEEEEENS_6half_tEfNS_4arch4Sm80ELb1ELb0ELb0ELb0ELb1ELb0ELb0ELb0ELi2ELi2ELi2ELi2ELb1EEENS1_21CollectiveEpilogueBwdISB_SC_SE_Li256ELb0ELb0ELi4EEENS1_25SingleTileBwdLPTSchedulerILb0ELi96ELb1EEEEEEEEEvNT_6ParamsE --------------------------
	.section	.text._ZN7cutlass13device_kernelIN5flash19enable_sm80_to_sm89INS1_16FlashAttnBwdSm80INS1_25CollectiveMainloopBwdSm80ILi2ELi1EN4cute5tupleIJNS5_1CILi64EEENS7_ILi96EEENS7_ILi128EEEEEENS_6half_tEfNS_4arch4Sm80ELb1ELb0ELb0ELb0ELb1ELb0ELb0ELb0ELi2ELi2ELi2ELi2ELb1EEENS1_21CollectiveEpilogueBwdISB_SC_SE_Li256ELb0ELb0ELi4EEENS1_25SingleTileBwdLPTSchedulerILb0ELi96ELb1EEEEEEEEEvNT_6ParamsE,"ax",@progbits
	.align	128
.text._ZN7cutlass13device_kernelIN5flash19enable_sm80_to_sm89INS1_16FlashAttnBwdSm80INS1_25CollectiveMainloopBwdSm80ILi2ELi1EN4cute5tupleIJNS5_1CILi64EEENS7_ILi96EEENS7_ILi128EEEEEENS_6half_tEfNS_4arch4Sm80ELb1ELb0ELb0ELb0ELb1ELb0ELb0ELb0ELi2ELi2ELi2ELi2ELb1EEENS1_21CollectiveEpilogueBwdISB_SC_SE_Li256ELb0ELb0ELi4EEENS1_25SingleTileBwdLPTSchedulerILb0ELi96ELb1EEEEEEEEEvNT_6ParamsE:
        .type           _ZN7cutlass13device_kernelIN5flash19enable_sm80_to_sm89INS1_16FlashAttnBwdSm80INS1_25CollectiveMainloopBwdSm80ILi2ELi1EN4cute5tupleIJNS5_1CILi64EEENS7_ILi96EEENS7_ILi128EEEEEENS_6half_tEfNS_4arch4Sm80ELb1ELb0ELb0ELb0ELb1ELb0ELb0ELb0ELi2ELi2ELi2ELi2ELb1EEENS1_21CollectiveEpilogueBwdISB_SC_SE_Li256ELb0ELb0ELi4EEENS1_25SingleTileBwdLPTSchedulerILb0ELi96ELb1EEEEEEEEEvNT_6ParamsE,@function
        .size           _ZN7cutlass13device_kernelIN5flash19enable_sm80_to_sm89INS1_16FlashAttnBwdSm80INS1_25CollectiveMainloopBwdSm80ILi2ELi1EN4cute5tupleIJNS5_1CILi64EEENS7_ILi96EEENS7_ILi128EEEEEENS_6half_tEfNS_4arch4Sm80ELb1ELb0ELb0ELb0ELb1ELb0ELb0ELb0ELi2ELi2ELi2ELi2ELb1EEENS1_21CollectiveEpilogueBwdISB_SC_SE_Li256ELb0ELb0ELi4EEENS1_25SingleTileBwdLPTSchedulerILb0ELi96ELb1EEEEEEEEEvNT_6ParamsE,(.L_x_124 - _ZN7cutlass13device_kernelIN5flash19enable_sm80_to_sm89INS1_16FlashAttnBwdSm80INS1_25CollectiveMainloopBwdSm80ILi2ELi1EN4cute5tupleIJNS5_1CILi64EEENS7_ILi96EEENS7_ILi128EEEEEENS_6half_tEfNS_4arch4Sm80ELb1ELb0ELb0ELb0ELb1ELb0ELb0ELb0ELi2ELi2ELi2ELi2ELb1EEENS1_21CollectiveEpilogueBwdISB_SC_SE_Li256ELb0ELb0ELi4EEENS1_25SingleTileBwdLPTSchedulerILb0ELi96ELb1EEEEEEEEEvNT_6ParamsE)
        .other          _ZN7cutlass13device_kernelIN5flash19enable_sm80_to_sm89INS1_16FlashAttnBwdSm80INS1_25CollectiveMainloopBwdSm80ILi2ELi1EN4cute5tupleIJNS5_1CILi64EEENS7_ILi96EEENS7_ILi128EEEEEENS_6half_tEfNS_4arch4Sm80ELb1ELb0ELb0ELb0ELb1ELb0ELb0ELb0ELi2ELi2ELi2ELi2ELb1EEENS1_21CollectiveEpilogueBwdISB_SC_SE_Li256ELb0ELb0ELi4EEENS1_25SingleTileBwdLPTSchedulerILb0ELi96ELb1EEEEEEEEEvNT_6ParamsE,@"STO_CUDA_ENTRY STV_DEFAULT"
_ZN7cutlass13device_kernelIN5flash19enable_sm80_to_sm89INS1_16FlashAttnBwdSm80INS1_25CollectiveMainloopBwdSm80ILi2ELi1EN4cute5tupleIJNS5_1CILi64EEENS7_ILi96EEENS7_ILi128EEEEEENS_6half_tEfNS_4arch4Sm80ELb1ELb0ELb0ELb0ELb1ELb0ELb0ELb0ELi2ELi2ELi2ELi2ELb1EEENS1_21CollectiveEpilogueBwdISB_SC_SE_Li256ELb0ELb0ELi4EEENS1_25SingleTileBwdLPTSchedulerILb0ELi96ELb1EEEEEEEEEvNT_6ParamsE:
[----:B------:R-:W-:Y:S01]  /*0000*/  LDC R1, c[0x0][0x37c] ;  /* 0x0000df00ff017b82 */ /* 0x000fe20000000800 */
[----:B------:R-:W-:Y:S05]  /*0010*/  EXIT ;  /* 0x000000000000794d */ /* 0x000fea0003800000 */
.L_x_17:
        /* <DEDUP_REMOVED lines=14> */
.L_x_124:


//--------------------- .text._ZN7cutlass13device_kernelIN5flash19enable_sm80_to_sm89INS1_16FlashAttnBwdSm80INS1_25CollectiveMainloopBwdSm80ILi2ELi1EN4cute5tupleIJNS5_1CILi64EEENS7_ILi96EEENS7_ILi128EEEEEENS_6half_tEfNS_4arch4Sm80ELb1ELb0ELb0ELb0ELb0ELb0ELb0ELb0ELi2ELi2ELi2ELi2ELb1EEENS1_24CollectiveEpilogueBwdGQAISB_fSE_Li256ELb0ELb0EEENS1_25SingleTileBwdLPTSchedulerILb0ELi96ELb0EEEEEEEEEvNT_6ParamsE --------------------------
	.section	.text._ZN7cutlass13device_kernelIN5flash19enable_sm80_to_sm89INS1_16FlashAttnBwdSm80INS1_25CollectiveMainloopBwdSm80ILi2ELi1EN4cute5tupleIJNS5_1CILi64EEENS7_ILi96EEENS7_ILi128EEEEEENS_6half_tEfNS_4arch4Sm80ELb1ELb0ELb0ELb0ELb0ELb0ELb0ELb0ELi2ELi2ELi2ELi2ELb1EEENS1_24CollectiveEpilogueBwdGQAISB_fSE_Li256ELb0ELb0EEENS1_25SingleTileBwdLPTSchedulerILb0ELi96ELb0EEEEEEEEEvNT_6ParamsE,"ax",@progbits
	.align	128
.text._ZN7cutlass13device_kernelIN5flash19enable_sm80_to_sm89INS1_16FlashAttnBwdSm80INS1_25CollectiveMainloopBwdSm80ILi2ELi1EN4cute5tupleIJNS5_1CILi64EEENS7_ILi96EEENS7_ILi128EEEEEENS_6half_tEfNS_4arch4Sm80ELb1ELb0ELb0ELb0ELb0ELb0ELb0ELb0ELi2ELi2ELi2ELi2ELb1EEENS1_24CollectiveEpilogueBwdGQAISB_fSE_Li256ELb0ELb0EEENS1_25SingleTileBwdLPTSchedulerILb0ELi96ELb0EEEEEEEEEvNT_6ParamsE:
        .type           _ZN7cutlass13device_kernelIN5flash19enable_sm80_to_sm89INS1_16FlashAttnBwdSm80INS1_25CollectiveMainloopBwdSm80ILi2ELi1EN4cute5tupleIJNS5_1CILi64EEENS7_ILi96EEENS7_ILi128EEEEEENS_6half_tEfNS_4arch4Sm80ELb1ELb0ELb0ELb0ELb0ELb0ELb0ELb0ELi2ELi2ELi2ELi2ELb1EEENS1_24CollectiveEpilogueBwdGQAISB_fSE_Li256ELb0ELb0EEENS1_25SingleTileBwdLPTSchedulerILb0ELi96ELb0EEEEEEEEEvNT_6ParamsE,@function
        .size           _ZN7cutlass13device_kernelIN5flash19enable_sm80_to_sm89INS1_16FlashAttnBwdSm80INS1_25CollectiveMainloopBwdSm80ILi2ELi1EN4cute5tupleIJNS5_1CILi64EEENS7_ILi96EEENS7_ILi128EEEEEENS_6half_tEfNS_4arch4Sm80ELb1ELb0ELb0ELb0ELb0ELb0ELb0ELb0ELi2ELi2ELi2ELi2ELb1EEENS1_24CollectiveEpilogueBwdGQAISB_fSE_Li256ELb0ELb0EEENS1_25SingleTileBwdLPTSchedulerILb0ELi96ELb0EEEEEEEEEvNT_6ParamsE,(.L_x_125 - _ZN7cutlass13device_kernelIN5flash19enable_sm80_to_sm89INS1_16FlashAttnBwdSm80INS1_25CollectiveMainloopBwdSm80ILi2ELi1EN4cute5tupleIJNS5_1CILi64EEENS7_ILi96EEENS7_ILi128EEEEEENS_6half_tEfNS_4arch4Sm80ELb1ELb0ELb0ELb0ELb0ELb0ELb0ELb0ELi2ELi2ELi2ELi2ELb1EEENS1_24CollectiveEpilogueBwdGQAISB_fSE_Li256ELb0ELb0EEENS1_25SingleTileBwdLPTSchedulerILb0ELi96ELb0EEEEEEEEEvNT_6ParamsE)
        .other          _ZN7cutlass13device_kernelIN5flash19enable_sm80_to_sm89INS1_16FlashAttnBwdSm80INS1_25CollectiveMainloopBwdSm80ILi2ELi1EN4cute5tupleIJNS5_1CILi64EEENS7_ILi96EEENS7_ILi128EEEEEENS_6half_tEfNS_4arch4Sm80ELb1ELb0ELb0ELb0ELb0ELb0ELb0ELb0ELi2ELi2ELi2ELi2ELb1EEENS1_24CollectiveEpilogueBwdGQAISB_fSE_Li256ELb0ELb0EEENS1_25SingleTileBwdLPTSchedulerILb0ELi96ELb0EEEEEEEEEvNT_6ParamsE,@"STO_CUDA_ENTRY STV_DEFAULT"
_ZN7cutlass13device_kernelIN5flash19enable_sm80_to_sm89INS1_16FlashAttnBwdSm80INS1_25CollectiveMainloopBwdSm80ILi2ELi1EN4cute5tupleIJNS5_1CILi64EEENS7_ILi96EEENS7_ILi128EEEEEENS_6half_tEfNS_4arch4Sm80ELb1ELb0ELb0ELb0ELb0ELb0ELb0ELb0ELi2ELi2ELi2ELi2ELb1EEENS1_24CollectiveEpilogueBwdGQAISB_fSE_Li256ELb0ELb0EEENS1_25SingleTileBwdLPTSchedulerILb0ELi96ELb0EEEEEEEEEvNT_6ParamsE:
[----:B------:R-:W-:Y:S01]  /*0000*/  LDC R1, c[0x0][0x37c] ;  /* 0x0000df00ff017b82 */ /* 0x000fe20000000800 */
[----:B------:R-:W-:Y:S05]  /*0010*/  EXIT ;  /* 0x000000000000794d */ /* 0x000fea0003800000 */
.L_x_18:
        /* <DEDUP_REMOVED lines=14> */
.L_x_125:


//--------------------- .text._ZN7cutlass13device_kernelIN5flash19enable_sm80_to_sm89INS1_16FlashAttnBwdSm80INS1_25CollectiveMainloopBwdSm80ILi2ELi1EN4cute5tupleIJNS5_1CILi64EEENS7_ILi96EEENS7_ILi128EEEEEENS_6half_tEfNS_4arch4Sm80ELb1ELb0ELb0ELb0ELb1ELb0ELb0ELb0ELi2ELi2ELi2ELi2ELb1EEENS1_24CollectiveEpilogueBwdGQAISB_fSE_Li256ELb0ELb1EEENS1_25SingleTileBwdLPTSchedulerILb0ELi96ELb1EEEEEEEEEvNT_6ParamsE --------------------------
	.section	.text._ZN7cutlass13device_kernelIN5flash19enable_sm80_to_sm89INS1_16FlashAttnBwdSm80INS1_25CollectiveMainloopBwdSm80ILi2ELi1EN4cute5tupleIJNS5_1CILi64EEENS7_ILi96EEENS7_ILi128EEEEEENS_6half_tEfNS_4arch4Sm80ELb1ELb0ELb0ELb0ELb1ELb0ELb0ELb0ELi2ELi2ELi2ELi2ELb1EEENS1_24CollectiveEpilogueBwdGQAISB_fSE_Li256ELb0ELb1EEENS1_25SingleTileBwdLPTSchedulerILb0ELi96ELb1EEEEEEEEEvNT_6ParamsE,"ax",@progbits
	.align	128
.text._ZN7cutlass13device_kernelIN5flash19enable_sm80_to_sm89INS1_16FlashAttnBwdSm80INS1_25CollectiveMainloopBwdSm80ILi2ELi1EN4cute5tupleIJNS5_1CILi64EEENS7_ILi96EEENS7_ILi128EEEEEENS_6half_tEfNS_4arch4Sm80ELb1ELb0ELb0ELb0ELb1ELb0ELb0ELb0ELi2ELi2ELi2ELi2ELb1EEENS1_24CollectiveEpilogueBwdGQAISB_fSE_Li256ELb0ELb1EEENS1_25SingleTileBwdLPTSchedulerILb0ELi96ELb1EEEEEEEEEvNT_6ParamsE:
        .type           _ZN7cutlass13device_kernelIN5flash19enable_sm80_to_sm89INS1_16FlashAttnBwdSm80INS1_25CollectiveMainloopBwdSm80ILi2ELi1EN4cute5tupleIJNS5_1CILi64EEENS7_ILi96EEENS7_ILi128EEEEEENS_6half_tEfNS_4arch4Sm80ELb1ELb0ELb0ELb0ELb1ELb0ELb0ELb0ELi2ELi2ELi2ELi2ELb1EEENS1_24CollectiveEpilogueBwdGQAISB_fSE_Li256ELb0ELb1EEENS1_25SingleTileBwdLPTSchedulerILb0ELi96ELb1EEEEEEEEEvNT_6ParamsE,@function
        .size           _ZN7cutlass13device_kernelIN5flash19enable_sm80_to_sm89INS1_16FlashAttnBwdSm80INS1_25CollectiveMainloopBwdSm80ILi2ELi1EN4cute5tupleIJNS5_1CILi64EEENS7_ILi96EEENS7_ILi128EEEEEENS_6half_tEfNS_4arch4Sm80ELb1ELb0ELb0ELb0ELb1ELb0ELb0ELb0ELi2ELi2ELi2ELi2ELb1EEENS1_24CollectiveEpilogueBwdGQAISB_fSE_Li256ELb0ELb1EEENS1_25SingleTileBwdLPTSchedulerILb0ELi96ELb1EEEEEEEEEvNT_6ParamsE,(.L_x_126 - _ZN7cutlass13device_kernelIN5flash19enable_sm80_to_sm89INS1_16FlashAttnBwdSm80INS1_25CollectiveMainloopBwdSm80ILi2ELi1EN4cute5tupleIJNS5_1CILi64EEENS7_ILi96EEENS7_ILi128EEEEEENS_6half_tEfNS_4arch4Sm80ELb1ELb0ELb0ELb0ELb1ELb0ELb0ELb0ELi2ELi2ELi2ELi2ELb1EEENS1_24CollectiveEpilogueBwdGQAISB_fSE_Li256ELb0ELb1EEENS1_25SingleTileBwdLPTSchedulerILb0ELi96ELb1EEEEEEEEEvNT_6ParamsE)
        .other          _ZN7cutlass13device_kernelIN5flash19enable_sm80_to_sm89INS1_16FlashAttnBwdSm80INS1_25CollectiveMainloopBwdSm80ILi2ELi1EN4cute5tupleIJNS5_1CILi64EEENS7_ILi96EEENS7_ILi128EEEEEENS_6half_tEfNS_4arch4Sm80ELb1ELb0ELb0ELb0ELb1ELb0ELb0ELb0ELi2ELi2ELi2ELi2ELb1EEENS1_24CollectiveEpilogueBwdGQAISB_fSE_Li256ELb0ELb1EEENS1_25SingleTileBwdLPTSchedulerILb0ELi96ELb1EEEEEEEEEvNT_6ParamsE,@"STO_CUDA_ENTRY STV_DEFAULT"
_ZN7cutlass13device_kernelIN5flash19enable_sm80_to_sm89INS1_16FlashAttnBwdSm80INS1_25CollectiveMainloopBwdSm80ILi2ELi1EN4cute5tupleIJNS5_1CILi64EEENS7_ILi96EEENS7_ILi128EEEEEENS_6half_tEfNS_4arch4Sm80ELb1ELb0ELb0ELb0ELb1ELb0ELb0ELb0ELi2ELi2ELi2ELi2ELb1EEENS1_24CollectiveEpilogueBwdGQAISB_fSE_Li256ELb0ELb1EEENS1_25SingleTileBwdLPTSchedulerILb0ELi96ELb1EEEEEEEEEvNT_6ParamsE:
[----:B------:R-:W-:Y:S01]  /*0000*/  LDC R1, c[0x0][0x37c] ;  /* 0x0000df00ff017b82 */ /* 0x000fe20000000800 */
[----:B------:R-:W-:Y:S05]  /*0010*/  EXIT ;  /* 0x000000000000794d */ /* 0x000fea0003800000 */
.L_x_19:
        /* <DEDUP_REMOVED lines=14> */
.L_x_126:


//--------------------- .text._ZN7cutlass13device_kernelIN5flash19enable_sm80_to_sm89INS1_16FlashAttnBwdSm80INS1_25CollectiveMainloopBwdSm80ILi2ELi1EN4cute5tupleIJNS5_1CILi64EEENS7_ILi96EEENS7_ILi128EEEEEENS_6half_tEfNS_4arch4Sm80ELb1ELb0ELb0ELb1ELb0ELb0ELb0ELb0ELi2ELi2ELi2ELi2ELb1EEENS1_21CollectiveEpilogueBwdISB_SC_SE_Li256ELb1ELb0ELi4EEENS1_25SingleTileBwdLPTSchedulerILb1ELi96ELb0EEEEEEEEEvNT_6ParamsE --------------------------
	.section	.text._ZN7cutlass13device_kernelIN5flash19enable_sm80_to_sm89INS1_16FlashAttnBwdSm80INS1_25CollectiveMainloopBwdSm80ILi2ELi1EN4cute5tupleIJNS5_1CILi64EEENS7_ILi96EEENS7_ILi128EEEEEENS_6half_tEfNS_4arch4Sm80ELb1ELb0ELb0ELb1ELb0ELb0ELb0ELb0ELi2ELi2ELi2ELi2ELb1EEENS1_21CollectiveEpilogueBwdISB_SC_SE_Li256ELb1ELb0ELi4EEENS1_25SingleTileBwdLPTSchedulerILb1ELi96ELb0EEEEEEEEEvNT_6ParamsE,"ax",@progbits
	.align	128
.text._ZN7cutlass13device_kernelIN5flash19enable_sm80_to_sm89INS1_16FlashAttnBwdSm80INS1_25CollectiveMainloopBwdSm80ILi2ELi1EN4cute5tupleIJNS5_1CILi64EEENS7_ILi96EEENS7_ILi128EEEEEENS_6half_tEfNS_4arch4Sm80ELb1ELb0ELb0ELb1ELb0ELb0ELb0ELb0ELi2ELi2ELi2ELi2ELb1EEENS1_21CollectiveEpilogueBwdISB_SC_SE_Li256ELb1ELb0ELi4EEENS1_25SingleTileBwdLPTSchedulerILb1ELi96ELb0EEEEEEEEEvNT_6ParamsE:
        .type           _ZN7cutlass13device_kernelIN5flash19enable_sm80_to_sm89INS1_16FlashAttnBwdSm80INS1_25CollectiveMainloopBwdSm80ILi2ELi1EN4cute5tupleIJNS5_1CILi64EEENS7_ILi96EEENS7_ILi128EEEEEENS_6half_tEfNS_4arch4Sm80ELb1ELb0ELb0ELb1ELb0ELb0ELb0ELb0ELi2ELi2ELi2ELi2ELb1EEENS1_21CollectiveEpilogueBwdISB_SC_SE_Li256ELb1ELb0ELi4EEENS1_25SingleTileBwdLPTSchedulerILb1ELi96ELb0EEEEEEEEEvNT_6ParamsE,@function
        .size           _ZN7cutlass13device_kernelIN5flash19enable_sm80_to_sm89INS1_16FlashAttnBwdSm80INS1_25CollectiveMainloopBwdSm80ILi2ELi1EN4cute5tupleIJNS5_1CILi64EEENS7_ILi96EEENS7_ILi128EEEEEENS_6half_tEfNS_4arch4Sm80ELb1ELb0ELb0ELb1ELb0ELb0ELb0ELb0ELi2ELi2ELi2ELi2ELb1EEENS1_21CollectiveEpilogueBwdISB_SC_SE_Li256ELb1ELb0ELi4EEENS1_25SingleTileBwdLPTSchedulerILb1ELi96ELb0EEEEEEEEEvNT_6ParamsE,(.L_x_127 - _ZN7cutlass13device_kernelIN5flash19enable_sm80_to_sm89INS1_16FlashAttnBwdSm80INS1_25CollectiveMainloopBwdSm80ILi2ELi1EN4cute5tupleIJNS5_1CILi64EEENS7_ILi96EEENS7_ILi128EEEEEENS_6half_tEfNS_4arch4Sm80ELb1ELb0ELb0ELb1ELb0ELb0ELb0ELb0ELi2ELi2ELi2ELi2ELb1EEENS1_21CollectiveEpilogueBwdISB_SC_SE_Li256ELb1ELb0ELi4EEENS1_25SingleTileBwdLPTSchedulerILb1ELi96ELb0EEEEEEEEEvNT_6ParamsE)
        .other          _ZN7cutlass13device_kernelIN5flash19enable_sm80_to_sm89INS1_16FlashAttnBwdSm80INS1_25CollectiveMainloopBwdSm80ILi2ELi1EN4cute5tupleIJNS5_1CILi64EEENS7_ILi96EEENS7_ILi128EEEEEENS_6half_tEfNS_4arch4Sm80ELb1ELb0ELb0ELb1ELb0ELb0ELb0ELb0ELi2ELi2ELi2ELi2ELb1EEENS1_21CollectiveEpilogueBwdISB_SC_SE_Li256ELb1ELb0ELi4EEENS1_25SingleTileBwdLPTSchedulerILb1ELi96ELb0EEEEEEEEEvNT_6ParamsE,@"STO_CUDA_ENTRY STV_DEFAULT"
_ZN7cutlass13device_kernelIN5flash19enable_sm80_to_sm89INS1_16FlashAttnBwdSm80INS1_25CollectiveMainloopBwdSm80ILi2ELi1EN4cute5tupleIJNS5_1CILi64EEENS7_ILi96EEENS7_ILi128EEEEEENS_6half_tEfNS_4arch4Sm80ELb1ELb0ELb0ELb1ELb0ELb0ELb0ELb0ELi2ELi2ELi2ELi2ELb1EEENS1_21CollectiveEpilogueBwdISB_SC_SE_Li256ELb1ELb0ELi4EEENS1_25SingleTileBwdLPTSchedulerILb1ELi96ELb0EEEEEEEEEvNT_6ParamsE:
[----:B------:R-:W-:Y:S01]  /*0000*/  LDC R1, c[0x0][0x37c] ;  /* 0x0000df00ff017b82 */ /* 0x000fe20000000800 */
[----:B------:R-:W-:Y:S05]  /*0010*/  EXIT ;  /* 0x000000000000794d */ /* 0x000fea0003800000 */
.L_x_20:
        /* <DEDUP_REMOVED lines=14> */
.L_x_127:


//--------------------- .text._ZN7cutlass13device_kernelIN5flash19enable_sm80_to_sm89INS1_16FlashAttnBwdSm80INS1_25CollectiveMainloopBwdSm80ILi2ELi1EN4cute5tupleIJNS5_1CILi64EEENS7_ILi96EEENS7_ILi128EEEEEENS_6half_tEfNS_4arch4Sm80ELb1ELb0ELb0ELb1ELb1ELb0ELb0ELb0ELi2ELi2ELi2ELi2ELb1EEENS1_21CollectiveEpilogueBwdISB_SC_SE_Li256ELb1ELb0ELi4EEENS1_25SingleTileBwdLPTSchedulerILb1ELi96ELb1EEEEEEEEEvNT_6ParamsE --------------------------
	.section	.text._ZN7cutlass13device_kernelIN5flash19enable_sm80_to_sm89INS1_16FlashAttnBwdSm80INS1_25CollectiveMainloopBwdSm80ILi2ELi1EN4cute5tupleIJNS5_1CILi64EEENS7_ILi96EEENS7_ILi128EEEEEENS_6half_tEfNS_4arch4Sm80ELb1ELb0ELb0ELb1ELb1ELb0ELb0ELb0ELi2ELi2ELi2ELi2ELb1EEENS1_21CollectiveEpilogueBwdISB_SC_SE_Li256ELb1ELb0ELi4EEENS1_25SingleTileBwdLPTSchedulerILb1ELi96ELb1EEEEEEEEEvNT_6ParamsE,"ax",@progbits
	.align	128
.text._ZN7cutlass13device_kernelIN5flash19enable_sm80_to_sm89INS1_16FlashAttnBwdSm80INS1_25CollectiveMainloopBwdSm80ILi2ELi1EN4cute5tupleIJNS5_1CILi64EEENS7_ILi96EEENS7_ILi128EEEEEENS_6half_tEfNS_4arch4Sm80ELb1ELb0ELb0ELb1ELb1ELb0ELb0ELb0ELi2ELi2ELi2ELi2ELb1EEENS1_21CollectiveEpilogueBwdISB_SC_SE_Li256ELb1ELb0ELi4EEENS1_25SingleTileBwdLPTSchedulerILb1ELi96ELb1EEEEEEEEEvNT_6ParamsE:
        .type           _ZN7cutlass13device_kernelIN5flash19enable_sm80_to_sm89INS1_16FlashAttnBwdSm80INS1_25CollectiveMainloopBwdSm80ILi2ELi1EN4cute5tupleIJNS5_1CILi64EEENS7_ILi96EEENS7_ILi128EEEEEENS_6half_tEfNS_4arch4Sm80ELb1ELb0ELb0ELb1ELb1ELb0ELb0ELb0ELi2ELi2ELi2ELi2ELb1EEENS1_21CollectiveEpilogueBwdISB_SC_SE_Li256ELb1ELb0ELi4EEENS1_25SingleTileBwdLPTSchedulerILb1ELi96ELb1EEEEEEEEEvNT_6ParamsE,@function
        .size           _ZN7cutlass13device_kernelIN5flash19enable_sm80_to_sm89INS1_16FlashAttnBwdSm80INS1_25CollectiveMainloopBwdSm80ILi2ELi1EN4cute5tupleIJNS5_1CILi64EEENS7_ILi96EEENS7_ILi128EEEEEENS_6half_tEfNS_4arch4Sm80ELb1ELb0ELb0ELb1ELb1ELb0ELb0ELb0ELi2ELi2ELi2ELi2ELb1EEENS1_21CollectiveEpilogueBwdISB_SC_SE_Li256ELb1ELb0ELi4EEENS1_25SingleTileBwdLPTSchedulerILb1ELi96ELb1EEEEEEEEEvNT_6ParamsE,(.L_x_128 - _ZN7cutlass13device_kernelIN5flash19enable_sm80_to_sm89INS1_16FlashAttnBwdSm80INS1_25CollectiveMainloopBwdSm80ILi2ELi1EN4cute5tupleIJNS5_1CILi64EEENS7_ILi96EEENS7_ILi128EEEEEENS_6half_tEfNS_4arch4Sm80ELb1ELb0ELb0ELb1ELb1ELb0ELb0ELb0ELi2ELi2ELi2ELi2ELb1EEENS1_21CollectiveEpilogueBwdISB_SC_SE_Li256ELb1ELb0ELi4EEENS1_25SingleTileBwdLPTSchedulerILb1ELi96ELb1EEEEEEEEEvNT_6ParamsE)
        .other          _ZN7cutlass13device_kernelIN5flash19enable_sm80_to_sm89INS1_16FlashAttnBwdSm80INS1_25CollectiveMainloopBwdSm80ILi2ELi1EN4cute5tupleIJNS5_1CILi64EEENS7_ILi96EEENS7_ILi128EEEEEENS_6half_tEfNS_4arch4Sm80ELb1ELb0ELb0ELb1ELb1ELb0ELb0ELb0ELi2ELi2ELi2ELi2ELb1EEENS1_21CollectiveEpilogueBwdISB_SC_SE_Li256ELb1ELb0ELi4EEENS1_25SingleTileBwdLPTSchedulerILb1ELi96ELb1EEEEEEEEEvNT_6ParamsE,@"STO_CUDA_ENTRY STV_DEFAULT"
_ZN7cutlass13device_kernelIN5flash19enable_sm80_to_sm89INS1_16FlashAttnBwdSm80INS1_25CollectiveMainloopBwdSm80ILi2ELi1EN4cute5tupleIJNS5_1CILi64EEENS7_ILi96EEENS7_ILi128EEEEEENS_6half_tEfNS_4arch4Sm80ELb1ELb0ELb0ELb1ELb1ELb0ELb0ELb0ELi2ELi2ELi2ELi2ELb1EEENS1_21CollectiveEpilogueBwdISB_SC_SE_Li256ELb1ELb0ELi4EEENS1_25SingleTileBwdLPTSchedulerILb1ELi96ELb1EEEEEEEEEvNT_6ParamsE:
[----:B------:R-:W-:Y:S01]  /*0000*/  LDC R1, c[0x0][0x37c] ;  /* 0x0000df00ff017b82 */ /* 0x000fe20000000800 */
[----:B------:R-:W-:Y:S05]  /*0010*/  EXIT ;  /* 0x000000000000794d */ /* 0x000fea0003800000 */
.L_x_21:
        /* <DEDUP_REMOVED lines=14> */
.L_x_128:


//--------------------- .text._ZN7cutlass13device_kernelIN5flash19enable_sm80_to_sm89INS1_16FlashAttnBwdSm80INS1_25CollectiveMainloopBwdSm80ILi2ELi1EN4cute5tupleIJNS5_1CILi64EEENS7_ILi96EEENS7_ILi128EEEEEENS_6half_tEfNS_4arch4Sm80ELb1ELb0ELb0ELb1ELb0ELb0ELb0ELb0ELi2ELi2ELi2ELi2ELb1EEENS1_24CollectiveEpilogueBwdGQAISB_fSE_Li256ELb1ELb0EEENS1_25SingleTileBwdLPTSchedulerILb1ELi96ELb0EEEEEEEEEvNT_6ParamsE --------------------------
	.section	.text._ZN7cutlass13device_kernelIN5flash19enable_sm80_to_sm89INS1_16FlashAttnBwdSm80INS1_25CollectiveMainloopBwdSm80ILi2ELi1EN4cute5tupleIJNS5_1CILi64EEENS7_ILi96EEENS7_ILi128EEEEEENS_6half_tEfNS_4arch4Sm80ELb1ELb0ELb0ELb1ELb0ELb0ELb0ELb0ELi2ELi2ELi2ELi2ELb1EEENS1_24CollectiveEpilogueBwdGQAISB_fSE_Li256ELb1ELb0EEENS1_25SingleTileBwdLPTSchedulerILb1ELi96ELb0EEEEEEEEEvNT_6ParamsE,"ax",@progbits
	.align	128
.text._ZN7cutlass13device_kernelIN5flash19enable_sm80_to_sm89INS1_16FlashAttnBwdSm80INS1_25CollectiveMainloopBwdSm80ILi2ELi1EN4cute5tupleIJNS5_1CILi64EEENS7_ILi96EEENS7_ILi128EEEEEENS_6half_tEfNS_4arch4Sm80ELb1ELb0ELb0ELb1ELb0ELb0ELb0ELb0ELi2ELi2ELi2ELi2ELb1EEENS1_24CollectiveEpilogueBwdGQAISB_fSE_Li256ELb1ELb0EEENS1_25SingleTileBwdLPTSchedulerILb1ELi96ELb0EEEEEEEEEvNT_6ParamsE:
        .type           _ZN7cutlass13device_kernelIN5flash19enable_sm80_to_sm89INS1_16FlashAttnBwdSm80INS1_25CollectiveMainloopBwdSm80ILi2ELi1EN4cute5tupleIJNS5_1CILi64EEENS7_ILi96EEENS7_ILi128EEEEEENS_6half_tEfNS_4arch4Sm80ELb1ELb0ELb0ELb1ELb0ELb0ELb0ELb0ELi2ELi2ELi2ELi2ELb1EEENS1_24CollectiveEpilogueBwdGQAISB_fSE_Li256ELb1ELb0EEENS1_25SingleTileBwdLPTSchedulerILb1ELi96ELb0EEEEEEEEEvNT_6ParamsE,@function
        .size           _ZN7cutlass13device_kernelIN5flash19enable_sm80_to_sm89INS1_16FlashAttnBwdSm80INS1_25CollectiveMainloopBwdSm80ILi2ELi1EN4cute5tupleIJNS5_1CILi64EEENS7_ILi96EEENS7_ILi128EEEEEENS_6half_tEfNS_4arch4Sm80ELb1ELb0ELb0ELb1ELb0ELb0ELb0ELb0ELi2ELi2ELi2ELi2ELb1EEENS1_24CollectiveEpilogueBwdGQAISB_fSE_Li256ELb1ELb0EEENS1_25SingleTileBwdLPTSchedulerILb1ELi96ELb0EEEEEEEEEvNT_6ParamsE,(.L_x_129 - _ZN7cutlass13device_kernelIN5flash19enable_sm80_to_sm89INS1_16FlashAttnBwdSm80INS1_25CollectiveMainloopBwdSm80ILi2ELi1EN4cute5tupleIJNS5_1CILi64EEENS7_ILi96EEENS7_ILi128EEEEEENS_6half_tEfNS_4arch4Sm80ELb1ELb0ELb0ELb1ELb0ELb0ELb0ELb0ELi2ELi2ELi2ELi2ELb1EEENS1_24CollectiveEpilogueBwdGQAISB_fSE_Li256ELb1ELb0EEENS1_25SingleTileBwdLPTSchedulerILb1ELi96ELb0EEEEEEEEEvNT_6ParamsE)
        .other          _ZN7cutlass13device_kernelIN5flash19enable_sm80_to_sm89INS1_16FlashAttnBwdSm80INS1_25CollectiveMainloopBwdSm80ILi2ELi1EN4cute5tupleIJNS5_1CILi64EEENS7_ILi96EEENS7_ILi128EEEEEENS_6half_tEfNS_4arch4Sm80ELb1ELb0ELb0ELb1ELb0ELb0ELb0ELb0ELi2ELi2ELi2ELi2ELb1EEENS1_24CollectiveEpilogueBwdGQAISB_fSE_Li256ELb1ELb0EEENS1_25SingleTileBwdLPTSchedulerILb1ELi96ELb0EEEEEEEEEvNT_6ParamsE,@"STO_CUDA_ENTRY STV_DEFAULT"
_ZN7cutlass13device_kernelIN5flash19enable_sm80_to_sm89INS1_16FlashAttnBwdSm80INS1_25CollectiveMainloopBwdSm80ILi2ELi1EN4cute5tupleIJNS5_1CILi64EEENS7_ILi96EEENS7_ILi128EEEEEENS_6half_tEfNS_4arch4Sm80ELb1ELb0ELb0ELb1ELb0ELb0ELb0ELb0ELi2ELi2ELi2ELi2ELb1EEENS1_24CollectiveEpilogueBwdGQAISB_fSE_Li256ELb1ELb0EEENS1_25SingleTileBwdLPTSchedulerILb1ELi96ELb0EEEEEEEEEvNT_6ParamsE:
[----:B------:R-:W-:Y:S01]  /*0000*/  LDC R1, c[0x0][0x37c] ;  /* 0x0000df00ff017b82 */ /* 0x000fe20000000800 */
[----:B------:R-:W-:Y:S05]  /*0010*/  EXIT ;  /* 0x000000000000794d */ /* 0x000fea0003800000 */
.L_x_22:
        /* <DEDUP_REMOVED lines=14> */
.L_x_129:


//--------------------- .text._ZN7cutlass13device_kernelIN5flash32FlashAttnBwdPostprocessConvertdQIN4cute5tupleIJNS3_1CILi96EEENS5_ILi128EEEEEENS_6half_tEfNS_4arch4Sm80ELi256ENS3_8TiledMMAINS3_8MMA_AtomIJNS3_28SM80_16x8x16_F32F16F16F32_TNEEEENS3_6LayoutINS4_IJNS5_ILi2EEENS5_ILi4EEENS5_ILi1EEEEEENS4_IJSJ_SH_NS5_ILi0EEEEEEEENS4_IJNS5_ILi32EEENS5_ILi64EEENS5_ILi16EEEEEEEELb0EEEEEvNT_6ParamsE --------------------------
	.section	.text._ZN7cutlass13device_kernelIN5flash32FlashAttnBwdPostprocessConvertdQIN4cute5tupleIJNS3_1CILi96EEENS5_ILi128EEEEEENS_6half_tEfNS_4arch4Sm80ELi256ENS3_8TiledMMAINS3_8MMA_AtomIJNS3_28SM80_16x8x16_F32F16F16F32_TNEEEENS3_6LayoutINS4_IJNS5_ILi2EEENS5_ILi4EEENS5_ILi1EEEEEENS4_IJSJ_SH_NS5_ILi0EEEEEEEENS4_IJNS5_ILi32EEENS5_ILi64EEENS5_ILi16EEEEEEEELb0EEEEEvNT_6ParamsE,"ax",@progbits
	.align	128
.text._ZN7cutlass13device_kernelIN5flash32FlashAttnBwdPostprocessConvertdQIN4cute5tupleIJNS3_1CILi96EEENS5_ILi128EEEEEENS_6half_tEfNS_4arch4Sm80ELi256ENS3_8TiledMMAINS3_8MMA_AtomIJNS3_28SM80_16x8x16_F32F16F16F32_TNEEEENS3_6LayoutINS4_IJNS5_ILi2EEENS5_ILi4EEENS5_ILi1EEEEEENS4_IJSJ_SH_NS5_ILi0EEEEEEEENS4_IJNS5_ILi32EEENS5_ILi64EEENS5_ILi16EEEEEEEELb0EEEEEvNT_6ParamsE:
        .type           _ZN7cutlass13device_kernelIN5flash32FlashAttnBwdPostprocessConvertdQIN4cute5tupleIJNS3_1CILi96EEENS5_ILi128EEEEEENS_6half_tEfNS_4arch4Sm80ELi256ENS3_8TiledMMAINS3_8MMA_AtomIJNS3_28SM80_16x8x16_F32F16F16F32_TNEEEENS3_6LayoutINS4_IJNS5_ILi2EEENS5_ILi4EEENS5_ILi1EEEEEENS4_IJSJ_SH_NS5_ILi0EEEEEEEENS4_IJNS5_ILi32EEENS5_ILi64EEENS5_ILi16EEEEEEEELb0EEEEEvNT_6ParamsE,@function
        .size           _ZN7cutlass13device_kernelIN5flash32FlashAttnBwdPostprocessConvertdQIN4cute5tupleIJNS3_1CILi96EEENS5_ILi128EEEEEENS_6half_tEfNS_4arch4Sm80ELi256ENS3_8TiledMMAINS3_8MMA_AtomIJNS3_28SM80_16x8x16_F32F16F16F32_TNEEEENS3_6LayoutINS4_IJNS5_ILi2EEENS5_ILi4EEENS5_ILi1EEEEEENS4_IJSJ_SH_NS5_ILi0EEEEEEEENS4_IJNS5_ILi32EEENS5_ILi64EEENS5_ILi16EEEEEEEELb0EEEEEvNT_6ParamsE,(.L_x_130 - _ZN7cutlass13device_kernelIN5flash32FlashAttnBwdPostprocessConvertdQIN4cute5tupleIJNS3_1CILi96EEENS5_ILi128EEEEEENS_6half_tEfNS_4arch4Sm80ELi256ENS3_8TiledMMAINS3_8MMA_AtomIJNS3_28SM80_16x8x16_F32F16F16F32_TNEEEENS3_6LayoutINS4_IJNS5_ILi2EEENS5_ILi4EEENS5_ILi1EEEEEENS4_IJSJ_SH_NS5_ILi0EEEEEEEENS4_IJNS5_ILi32EEENS5_ILi64EEENS5_ILi16EEEEEEEELb0EEEEEvNT_6ParamsE)
        .other          _ZN7cutlass13device_kernelIN5flash32FlashAttnBwdPostprocessConvertdQIN4cute5tupleIJNS3_1CILi96EEENS5_ILi128EEEEEENS_6half_tEfNS_4arch4Sm80ELi256ENS3_8TiledMMAINS3_8MMA_AtomIJNS3_28SM80_16x8x16_F32F16F16F32_TNEEEENS3_6LayoutINS4_IJNS5_ILi2EEENS5_ILi4EEENS5_ILi1EEEEEENS4_IJSJ_SH_NS5_ILi0EEEEEEEENS4_IJNS5_ILi32EEENS5_ILi64EEENS5_ILi16EEEEEEEELb0EEEEEvNT_6ParamsE,@"STO_CUDA_ENTRY STV_DEFAULT"
_ZN7cutlass13device_kernelIN5flash32FlashAttnBwdPostprocessConvertdQIN4cute5tupleIJNS3_1CILi96EEENS5_ILi128EEEEEENS_6half_tEfNS_4arch4Sm80ELi256ENS3_8TiledMMAINS3_8MMA_AtomIJNS3_28SM80_16x8x16_F32F16F16F32_TNEEEENS3_6LayoutINS4_IJNS5_ILi2EEENS5_ILi4EEENS5_ILi1EEEEEENS4_IJSJ_SH_NS5_ILi0EEEEEEEENS4_IJNS5_ILi32EEENS5_ILi64EEENS5_ILi16EEEEEEEELb0EEEEEvNT_6ParamsE:
[----:B------:R-:W-:Y:S08]  /*0000*/  LDC R1, c[0x0][0x37c] ;  /* 0x0000df00ff017b82 */ /* 0x000ff00000000800 */
[----:B------:R-:W0:Y:S01]  /*0010*/  LDC.64 R10, c[0x0][0x3e0] ;  /* 0x0000f800ff0a7b82 */ /* 0x000e220000000a00 */
[----:B------:R-:W1:Y:S01]  /*0020*/  S2R R53, SR_CTAID.X ;  /* 0x0000000000357919 */ /* 0x000e620000002500 */
[----:B------:R-:W2:Y:S01]  /*0030*/  LDCU.64 UR6, c[0x0][0x358] ;  /* 0x00006b00ff0677ac */ /* 0x000ea20008000a00 */
[----:B------:R-:W3:Y:S01]  /*0040*/  S2R R9, SR_CTAID.Z ;  /* 0x0000000000097919 */ /* 0x000ee20000002700 */
[----:B0-----:R-:W-:-:S04]  /*0050*/  ISETP.NE.U32.AND P0, PT, R10, RZ, PT ;  /* 0x000000ff0a00720c */ /* 0x001fc80003f05070 */
[----:B------:R-:W-:-:S13]  /*0060*/  ISETP.NE.AND.EX P2, PT, R11, RZ, PT, P0 ;  /* 0x000000ff0b00720c */ /* 0x000fda0003f45300 */
[----:B-123--:R-:W-:Y:S05]  /*0070*/  @P2 BRA `(.L_x_23) ;  /* 0x0000000000202947 */ /* 0x00efea0003800000 */
[----:B------:R-:W0:Y:S01]  /*0080*/  LDCU.64 UR4, c[0x0][0x3e8] ;  /* 0x00007d00ff0477ac */ /* 0x000e220008000a00 */
[----:B------:R-:W1:Y:S01]  /*0090*/  LDC R56, c[0x0][0x3b0] ;  /* 0x0000ec00ff387b82 */ /* 0x000e620000000800 */
[----:B------:R-:W-:Y:S02]  /*00a0*/  CS2R R4, SRZ ;  /* 0x0000000000047805 */ /* 0x000fe4000001ff00 */
[----:B------:R-:W-:Y:S01]  /*00b0*/  CS2R R2, SRZ ;  /* 0x0000000000027805 */ /* 0x000fe2000001ff00 */
[----:B0-----:R-:W-:-:S04]  /*00c0*/  UISETP.NE.U32.AND UP0, UPT, UR4, URZ, UPT ;  /* 0x000000ff0400728c */ /* 0x001fc8000bf05070 */
[----:B------:R-:W-:-:S09]  /*00d0*/  UISETP.NE.AND.EX UP0, UPT, UR5, URZ, UPT, UP0 ;  /* 0x000000ff0500728c */ /* 0x000fd2000bf05300 */
[----:B------:R-:W-:Y:S05]  /*00e0*/  BRA.U !UP0, `(.L_x_24) ;  /* 0x0000000108547547 */ /* 0x000fea000b800000 */
[----:B------:R-:W-:Y:S05]  /*00f0*/  BRA `(.L_x_25) ;  /* 0x0000000000387947 */ /* 0x000fea0003800000 */
.L_x_23:
[----:B------:R-:W0:Y:S01]  /*0100*/  LDC.64 R6, c[0x0][0x3e0] ;  /* 0x0000f800ff067b82 */ /* 0x000e220000000a00 */
[----:B------:R-:W1:Y:S01]  /*0110*/  LDCU.64 UR4, c[0x0][0x3e8] ;  /* 0x00007d00ff0477ac */ /* 0x000e620008000a00 */
[----:B0-----:R-:W-:-:S05]  /*0120*/  IMAD.WIDE.U32 R6, R9, 0x4, R6 ;  /* 0x0000000409067825 */ /* 0x001fca00078e0006 */
[----:B------:R-:W2:Y:S01]  /*0130*/  LDG.E R2, desc[UR6][R6.64] ;  /* 0x0000000606027981 */ /* 0x000ea2000c1e1900 */
[----:B-1----:R-:W-:-:S04]  /*0140*/  UISETP.NE.U32.AND UP0, UPT, UR4, URZ, UPT ;  /* 0x000000ff0400728c */ /* 0x002fc8000bf05070 */
[----:B------:R-:W-:Y:S01]  /*0150*/  UISETP.NE.AND.EX UP0, UPT, UR5, URZ, UPT, UP0 ;  /* 0x000000ff0500728c */ /* 0x000fe2000bf05300 */
[----:B--2---:R-:W-:-:S04]  /*0160*/  IMAD R0, R9, 0x60, R2 ;  /* 0x0000006009007824 */ /* 0x004fc800078e0202 */
[----:B------:R-:W-:-:S05]  /*0170*/  IMAD.HI R0, R0, 0x2aaaaaab, RZ ;  /* 0x2aaaaaab00007827 */ /* 0x000fca00078e02ff */
[----:B------:R-:W-:-:S04]  /*0180*/  SHF.R.U32.HI R3, RZ, 0x1f, R0 ;  /* 0x0000001fff037819 */ /* 0x000fc80000011600 */
[----:B------:R-:W-:-:S05]  /*0190*/  LEA.HI R3, R0, R3, RZ, 0x1c ;  /* 0x0000000300037211 */ /* 0x000fca00078fe0ff */
[----:B------:R-:W-:Y:S01]  /*01a0*/  IMAD R4, R3, 0x3000, RZ ;  /* 0x0000300003047824 */ /* 0x000fe200078e02ff */
[----:B------:R-:W-:-:S04]  /*01b0*/  SHF.R.S32.HI R3, RZ, 0x1f, R2 ;  /* 0x0000001fff037819 */ /* 0x000fc80000011402 */
[----:B------:R-:W-:Y:S01]  /*01c0*/  SHF.R.S32.HI R5, RZ, 0x1f, R4 ;  /* 0x0000001fff057819 */ /* 0x000fe20000011404 */
[----:B------:R-:W-:Y:S06]  /*01d0*/  BRA.U !UP0, `(.L_x_26) ;  /* 0x0000000108107547 */ /* 0x000fec000b800000 */
.L_x_25:
[----:B-1----:R-:W0:Y:S02]  /*01e0*/  LDC.64 R56, c[0x0][0x3e8] ;  /* 0x0000fa00ff387b82 */ /* 0x002e240000000a00 */
[----:B0-----:R-:W-:-:S06]  /*01f0*/  IMAD.WIDE.U32 R56, R9, 0x4, R56 ;  /* 0x0000000409387825 */ /* 0x001fcc00078e0038 */
[----:B------:R0:W5:Y:S01]  /*0200*/  LDG.E R56, desc[UR6][R56.64] ;  /* 0x0000000638387981 */ /* 0x000162000c1e1900 */
[----:B------:R-:W-:Y:S05]  /*0210*/  BRA `(.L_x_24) ;  /* 0x0000000000087947 */ /* 0x000fea0003800000 */
.L_x_26:
[----:B------:R-:W2:Y:S02]  /*0220*/  LDG.E R7, desc[UR6][R6.64+0x4] ;  /* 0x0000040606077981 */ /* 0x000ea4000c1e1900 */
[----:B--2---:R-:W-:-:S07]  /*0230*/  IMAD.IADD R56, R7, 0x1, -R2 ;  /* 0x0000000107387824 */ /* 0x004fce00078e0a02 */
.L_x_24:
[----:B------:R-:W-:Y:S01]  /*0240*/  IMAD R7, R53, 0x60, RZ ;  /* 0x0000006035077824 */ /* 0x000fe200078e02ff */
[----:B------:R-:W-:-:S04]  /*0250*/  ISETP.NE.AND.EX P0, PT, R11, RZ, PT, P0 ;  /* 0x000000ff0b00720c */ /* 0x000fc80003f05300 */
[----:B-1---5:R-:W-:-:S13]  /*0260*/  ISETP.GE.AND P1, PT, R7, R56, PT ;  /* 0x000000380700720c */ /* 0x022fda0003f26270 */
[----:B------:R-:W-:Y:S05]  /*0270*/  @P1 EXIT P0 ;  /* 0x000000000000194d */ /* 0x000fea0000000000 */
[----:B------:R-:W1:Y:S01]  /*0280*/  S2R R52, SR_TID.X ;  /* 0x0000000000347919 */ /* 0x000e620000002100 */
[----:B------:R-:W2:Y:S01]  /*0290*/  S2UR UR8, SR_CTAID.Y ;  /* 0x00000000000879c3 */ /* 0x000ea20000002600 */
[----:B------:R-:W3:Y:S01]  /*02a0*/  LDCU.64 UR4, c[0x0][0x3a0] ;  /* 0x00007400ff0477ac */ /* 0x000ee20008000a00 */
[----:B------:R-:W-:Y:S01]  /*02b0*/  SEL R0, R9, RZ, !P2 ;  /* 0x000000ff09007207 */ /* 0x000fe20005000000 */
[----:B------:R-:W4:Y:S05]  /*02c0*/  LDCU.64 UR10, c[0x0][0x380] ;  /* 0x00007000ff0a77ac */ /* 0x000f2a0008000a00 */
[----:B------:R-:W2:Y:S01]  /*02d0*/  LDC.64 R10, c[0x0][0x398] ;  /* 0x0000e600ff0a7b82 */ /* 0x000ea20000000a00 */
[----:B-1----:R-:W-:-:S04]  /*02e0*/  IMAD.SHL.U32 R54, R52, 0x4, RZ ;  /* 0x0000000434367824 */ /* 0x002fc800078e00ff */
[----:B------:R-:W-:-:S05]  /*02f0*/  IMAD R7, R53, 0x3000, R54 ;  /* 0x0000300035077824 */ /* 0x000fca00078e0236 */
[----:B------:R-:W-:-:S04]  /*0300*/  IADD3 R4, P0, PT, R7, R4, RZ ;  /* 0x0000000407047210 */ /* 0x000fc80007f1e0ff */
[----:B------:R-:W-:-:S03]  /*0310*/  IADD3.X R5, PT, PT, RZ, R5, RZ, P0, !PT ;  /* 0x00000005ff057210 */ /* 0x000fc600007fe4ff */
[----:B--2---:R-:W-:-:S04]  /*0320*/  IMAD.WIDE.U32 R4, R10, UR8, R4 ;  /* 0x000000080a047c25 */ /* 0x004fc8000f8e0004 */
[----:B------:R-:W-:Y:S02]  /*0330*/  IMAD R5, R11, UR8, R5 ;  /* 0x000000080b057c24 */ /* 0x000fe4000f8e0205 */
[----:B---3--:R-:W-:-:S04]  /*0340*/  IMAD.WIDE.U32 R4, R0, UR4, R4 ;  /* 0x0000000400047c25 */ /* 0x008fc8000f8e0004 */
[----:B------:R-:W-:Y:S01]  /*0350*/  IMAD R5, R0, UR5, R5 ;  /* 0x0000000500057c24 */ /* 0x000fe2000f8e0205 */
[----:B----4-:R-:W-:-:S04]  /*0360*/  LEA R58, P0, R4, UR10, 0x2 ;  /* 0x0000000a043a7c11 */ /* 0x010fc8000f8010ff */
[----:B------:R-:W-:Y:S01]  /*0370*/  LEA.HI.X R59, R4, UR11, R5, 0x2, P0 ;  /* 0x0000000b043b7c11 */ /* 0x000fe200080f1405 */
[----:B------:R-:W1:Y:S01]  /*0380*/  S2UR UR5, SR_CgaCtaId ;  /* 0x00000000000579c3 */ /* 0x000e620000008800 */
[----:B------:R-:W-:Y:S01]  /*0390*/  UMOV UR4, 0x400 ;  /* 0x0000040000047882 */ /* 0x000fe20000000000 */
[C---:B------:R-:W-:Y:S01]  /*03a0*/  IMAD.SHL.U32 R55, R52.reuse, 0x2, RZ ;  /* 0x0000000234377824 */ /* 0x040fe200078e00ff */
[--C-:B------:R-:W-:Y:S01]  /*03b0*/  SHF.R.U32.HI R63, RZ, 0x7, R52.reuse ;  /* 0x00000007ff3f7819 */ /* 0x100fe20000011634 */
[----:B------:R-:W2:Y:S01]  /*03c0*/  LDG.E.128 R4, desc[UR6][R58.64] ;  /* 0x000000063a047981 */ /* 0x000ea2000c1e1d00 */
[----:B0-----:R-:W-:Y:S01]  /*03d0*/  SHF.R.U32.HI R57, RZ, 0x4, R52 ;  /* 0x00000004ff397819 */ /* 0x001fe20000011634 */
[----:B------:R-:W-:Y:S01]  /*03e0*/  IMAD R56, R53, -0x60, R56 ;  /* 0xffffffa035387824 */ /* 0x000fe200078e0238 */
[----:B------:R-:W-:Y:S01]  /*03f0*/  SHF.R.U32.HI R62, RZ, 0x1, R52 ;  /* 0x00000001ff3e7819 */ /* 0x000fe20000011634 */
[----:B------:R-:W3:Y:S01]  /*0400*/  LDG.E.128 R8, desc[UR6][R58.64+0x1000] ;  /* 0x001000063a087981 */ /* 0x000ee2000c1e1d00 */
[----:B------:R-:W-:Y:S01]  /*0410*/  LOP3.LUT R65, R52, 0x3b0, RZ, 0xc0, !PT ;  /* 0x000003b034417812 */ /* 0x000fe200078ec0ff */
[----:B------:R-:W0:Y:S02]  /*0420*/  LDCU.64 UR10, c[0x0][0x3d0] ;  /* 0x00007a00ff0a77ac */ /* 0x000e240008000a00 */
[----:B------:R-:W4:Y:S04]  /*0430*/  LDG.E.128 R12, desc[UR6][R58.64+0x2000] ;  /* 0x002000063a0c7981 */ /* 0x000f28000c1e1d00 */
[----:B------:R-:W5:Y:S04]  /*0440*/  LDG.E.128 R16, desc[UR6][R58.64+0x3000] ;  /* 0x003000063a107981 */ /* 0x000f68000c1e1d00 */
[----:B------:R-:W5:Y:S04]  /*0450*/  LDG.E.128 R20, desc[UR6][R58.64+0x4000] ;  /* 0x004000063a147981 */ /* 0x000f68000c1e1d00 */
[----:B------:R-:W5:Y:S04]  /*0460*/  LDG.E.128 R24, desc[UR6][R58.64+0x5000] ;  /* 0x005000063a187981 */ /* 0x000f68000c1e1d00 */
[----:B------:R-:W5:Y:S04]  /*0470*/  LDG.E.128 R28, desc[UR6][R58.64+0x6000] ;  /* 0x006000063a1c7981 */ /* 0x000f68000c1e1d00 */
[----:B------:R-:W5:Y:S04]  /*0480*/  LDG.E.128 R32, desc[UR6][R58.64+0x7000] ;  /* 0x007000063a207981 */ /* 0x000f68000c1e1d00 */
[----:B------:R-:W5:Y:S04]  /*0490*/  LDG.E.128 R36, desc[UR6][R58.64+0x8000] ;  /* 0x008000063a247981 */ /* 0x000f68000c1e1d00 */
[----:B------:R-:W5:Y:S04]  /*04a0*/  LDG.E.128 R40, desc[UR6][R58.64+0x9000] ;  /* 0x009000063a287981 */ /* 0x000f68000c1e1d00 */
[----:B------:R-:W5:Y:S04]  /*04b0*/  LDG.E.128 R44, desc[UR6][R58.64+0xa000] ;  /* 0x00a000063a2c7981 */ /* 0x000f68000c1e1d00 */
[----:B------:R0:W5:Y:S01]  /*04c0*/  LDG.E.128 R48, desc[UR6][R58.64+0xb000] ;  /* 0x00b000063a307981 */ /* 0x000162000c1e1d00 */
[----:B-1----:R-:W-:Y:S01]  /*04d0*/  ULEA UR4, UR5, UR4, 0x18 ;  /* 0x0000000405047291 */ /* 0x002fe2000f8ec0ff */
[----:B------:R-:W-:Y:S01]  /*04e0*/  LOP3.LUT R60, R55, 0x6, RZ, 0xc0, !PT ;  /* 0x00000006373c7812 */ /* 0x000fe200078ec0ff */
[----:B------:R-:W1:Y:S01]  /*04f0*/  LDCU UR5, c[0x0][0x3b4] ;  /* 0x00007680ff0577ac */ /* 0x000e620008000800 */
[----:B------:R-:W-:Y:S01]  /*0500*/  IADD3 R2, P0, PT, R57, R2, RZ ;  /* 0x0000000239027210 */ /* 0x000fe20007f1e0ff */
[----:B------:R-:W-:Y:S01]  /*0510*/  BSSY.RECONVERGENT B0, `(.L_x_27) ;  /* 0x00000d9000007945 */ /* 0x000fe20003800200 */
[----:B------:R-:W-:-:S02]  /*0520*/  LOP3.LUT R55, R54, 0x40, RZ, 0xc0, !PT ;  /* 0x0000004036377812 */ /* 0x000fc400078ec0ff */
[C---:B------:R-:W-:Y:S01]  /*0530*/  LEA R61, R52.reuse, UR4, 0x4 ;  /* 0x00000004343d7c11 */ /* 0x040fe2000f8e20ff */
[----:B0-----:R-:W-:Y:S01]  /*0540*/  IMAD R58, R63, 0x600, R60 ;  /* 0x000006003f3a7824 */ /* 0x001fe200078e023c */
[----:B------:R-:W-:Y:S01]  /*0550*/  IADD3.X R3, PT, PT, RZ, R3, RZ, P0, !PT ;  /* 0x00000003ff037210 */ /* 0x000fe200007fe4ff */
[----:B------:R-:W-:Y:S01]  /*0560*/  IMAD.SHL.U32 R60, R52, 0x8, RZ ;  /* 0x00000008343c7824 */ /* 0x000fe200078e00ff */
[----:B------:R-:W-:Y:S02]  /*0570*/  LOP3.LUT R59, R55, 0x8, R62, 0xf8, !PT ;  /* 0x00000008373b7812 */ /* 0x000fe400078ef83e */
[----:B------:R-:W-:Y:S01]  /*0580*/  VIMNMX R56, PT, PT, R56, 0x60, PT ;  /* 0x0000006038387848 */ /* 0x000fe20003fe0100 */
[----:B------:R-:W-:Y:S01]  /*0590*/  IMAD.WIDE.U32 R2, R53, 0x60, R2 ;  /* 0x0000006035027825 */ /* 0x000fe200078e0002 */
[----:B------:R-:W-:-:S05]  /*05a0*/  LOP3.LUT R64, R62, 0x7, RZ, 0xc0, !PT ;  /* 0x000000073e407812 */ /* 0x000fca00078ec0ff */
[----:B------:R-:W-:Y:S01]  /*05b0*/  IMAD R55, R64, 0x600, R65 ;  /* 0x0000060040377824 */ /* 0x000fe200078e0241 */
[----:B--2---:R0:W-:Y:S04]  /*05c0*/  STS.128 [R61], R4 ;  /* 0x000000043d007388 */ /* 0x0041e80000000c00 */
[----:B---3--:R-:W-:Y:S04]  /*05d0*/  STS.128 [R61+0x1000], R8 ;  /* 0x001000083d007388 */ /* 0x008fe80000000c00 */
[----:B----4-:R-:W-:Y:S04]  /*05e0*/  STS.128 [R61+0x2000], R12 ;  /* 0x0020000c3d007388 */ /* 0x010fe80000000c00 */
[----:B-----5:R2:W-:Y:S04]  /*05f0*/  STS.128 [R61+0x3000], R16 ;  /* 0x003000103d007388 */ /* 0x0205e80000000c00 */
[----:B------:R-:W-:Y:S01]  /*0600*/  STS.128 [R61+0x4000], R20 ;  /* 0x004000143d007388 */ /* 0x000fe20000000c00 */
[----:B0-----:R-:W-:Y:S01]  /*0610*/  IMAD R6, R52, -0xc, R61 ;  /* 0xfffffff434067824 */ /* 0x001fe200078e023d */
[----:B------:R-:W-:-:S02]  /*0620*/  LOP3.LUT R4, R60, 0x78, RZ, 0xc0, !PT ;  /* 0x000000783c047812 */ /* 0x000fc400078ec0ff */
[----:B------:R-:W-:Y:S01]  /*0630*/  STS.128 [R61+0x5000], R24 ;  /* 0x005000183d007388 */ /* 0x000fe20000000c00 */
[----:B------:R-:W-:Y:S02]  /*0640*/  LOP3.LUT R5, R60, 0x8, RZ, 0xc0, !PT ;  /* 0x000000083c057812 */ /* 0x000fe400078ec0ff */
[----:B-1----:R-:W-:Y:S01]  /*0650*/  ISETP.GE.AND P0, PT, R4, UR5, PT ;  /* 0x0000000504007c0c */ /* 0x002fe2000bf06270 */
[----:B------:R-:W-:Y:S01]  /*0660*/  STS.128 [R61+0x6000], R28 ;  /* 0x0060001c3d007388 */ /* 0x000fe20000000c00 */
[----:B------:R-:W0:Y:S02]  /*0670*/  LDCU UR5, c[0x0][0x3d8] ;  /* 0x00007b00ff0577ac */ /* 0x000e240008000800 */
[----:B------:R-:W-:Y:S01]  /*0680*/  ISETP.GE.OR P5, PT, R57, R56, P0 ;  /* 0x000000383900720c */ /* 0x000fe200007a6670 */
[----:B------:R-:W-:Y:S01]  /*0690*/  STS.128 [R61+0x7000], R32 ;  /* 0x007000203d007388 */ /* 0x000fe20000000c00 */
[--C-:B--2---:R-:W-:Y:S02]  /*06a0*/  LOP3.LUT R19, R5, 0x40, R52.reuse, 0xf8, !PT ;  /* 0x0000004005137812 */ /* 0x104fe400078ef834 */
[----:B------:R-:W-:Y:S01]  /*06b0*/  SHF.R.U32.HI R52, RZ, 0x3, R52 ;  /* 0x00000003ff347819 */ /* 0x000fe20000011634 */
[----:B------:R-:W-:Y:S01]  /*06c0*/  STS.128 [R61+0x8000], R36 ;  /* 0x008000243d007388 */ /* 0x000fe20000000c00 */
[----:B------:R-:W-:-:S02]  /*06d0*/  LOP3.LUT R5, R54, 0x30, RZ, 0xc0, !PT ;  /* 0x0000003036057812 */ /* 0x000fc400078ec0ff */
[----:B------:R-:W-:Y:S01]  /*06e0*/  LOP3.LUT R17, R60, 0x100, RZ, 0xc0, !PT ;  /* 0x000001003c117812 */ /* 0x000fe200078ec0ff */
[----:B------:R-:W-:Y:S01]  /*06f0*/  STS.128 [R61+0x9000], R40 ;  /* 0x009000283d007388 */ /* 0x000fe20000000c00 */
[----:B------:R-:W-:Y:S02]  /*0700*/  LOP3.LUT R52, R52, 0x8, RZ, 0xc0, !PT ;  /* 0x0000000834347812 */ /* 0x000fe400078ec0ff */
[----:B------:R-:W-:Y:S01]  /*0710*/  IADD3 R18, PT, PT, R57, 0x10, RZ ;  /* 0x0000001039127810 */ /* 0x000fe20007ffe0ff */
[----:B------:R-:W-:Y:S01]  /*0720*/  STS.128 [R61+0xa000], R44 ;  /* 0x00a0002c3d007388 */ /* 0x000fe20000000c00 */
[----:B------:R-:W-:Y:S01]  /*0730*/  IADD3 R58, PT, PT, R5, R58, R17 ;  /* 0x0000003a053a7210 */ /* 0x000fe20007ffe011 */
[----:B------:R-:W-:Y:S01]  /*0740*/  VIADD R17, R57, 0x20 ;  /* 0x0000002039117836 */ /* 0x000fe20000000000 */
[-C--:B------:R-:W-:Y:S01]  /*0750*/  LOP3.LUT R5, R59, R52.reuse, RZ, 0x3c, !PT ;  /* 0x000000343b057212 */ /* 0x080fe200078e3cff */
[----:B------:R-:W-:Y:S01]  /*0760*/  STS.128 [R61+0xb000], R48 ;  /* 0x00b000303d007388 */ /* 0x000fe20000000c00 */
[----:B------:R-:W-:Y:S01]  /*0770*/  LOP3.LUT R52, R19, R52, RZ, 0x3c, !PT ;  /* 0x0000003413347212 */ /* 0x000fe200078e3cff */
[----:B------:R-:W-:Y:S01]  /*0780*/  VIADD R19, R57, 0x40 ;  /* 0x0000004039137836 */ /* 0x000fe20000000000 */
[----:B------:R-:W-:Y:S01]  /*0790*/  BAR.SYNC.DEFER_BLOCKING 0x0 ;  /* 0x0000000000007b1d */ /* 0x000fe20000010000 */
[----:B------:R-:W-:Y:S01]  /*07a0*/  ISETP.GE.OR P4, PT, R18, R56, P0 ;  /* 0x000000381200720c */ /* 0x000fe20000786670 */
[----:B------:R-:W-:Y:S01]  /*07b0*/  IMAD.IADD R5, R5, 0x1, R58 ;  /* 0x0000000105057824 */ /* 0x000fe200078e023a */
[----:B------:R-:W-:-:S02]  /*07c0*/  IADD3 R18, PT, PT, R57, 0x30, RZ ;  /* 0x0000003039127810 */ /* 0x000fc40007ffe0ff */
[-C--:B------:R-:W-:Y:S02]  /*07d0*/  ISETP.GE.OR P1, PT, R19, R56.reuse, P0 ;  /* 0x000000381300720c */ /* 0x080fe40000726670 */
[-C--:B------:R-:W-:Y:S02]  /*07e0*/  ISETP.GE.OR P2, PT, R18, R56.reuse, P0 ;  /* 0x000000381200720c */ /* 0x080fe40000746670 */
[----:B------:R-:W-:Y:S02]  /*07f0*/  ISETP.GE.OR P3, PT, R17, R56, P0 ;  /* 0x000000381100720c */ /* 0x000fe40000766670 */
[----:B------:R-:W-:Y:S02]  /*0800*/  IADD3 R55, PT, PT, R55, R52, RZ ;  /* 0x0000003437377210 */ /* 0x000fe40007ffe0ff */
[----:B------:R-:W-:-:S04]  /*0810*/  IADD3 R57, PT, PT, R57, 0x50, RZ ;  /* 0x0000005039397810 */ /* 0x000fc80007ffe0ff */
[----:B------:R-:W-:Y:S01]  /*0820*/  ISETP.GE.OR P0, PT, R57, R56, P0 ;  /* 0x000000383900720c */ /* 0x000fe20000706670 */
[----:B------:R-:W0:Y:S04]  /*0830*/  LDS R7, [R6] ;  /* 0x0000000006077984 */ /* 0x000e280000000800 */
[----:B------:R-:W1:Y:S04]  /*0840*/  LDS R8, [R6+0x400] ;  /* 0x0004000006087984 */ /* 0x000e680000000800 */
[----:B------:R-:W2:Y:S04]  /*0850*/  LDS R9, [R6+0x800] ;  /* 0x0008000006097984 */ /* 0x000ea80000000800 */
[----:B------:R-:W3:Y:S04]  /*0860*/  LDS R10, [R6+0xc00] ;  /* 0x000c0000060a7984 */ /* 0x000ee80000000800 */
[----:B------:R-:W4:Y:S04]  /*0870*/  LDS R11, [R6+0x1000] ;  /* 0x00100000060b7984 */ /* 0x000f280000000800 */
[----:B------:R-:W5:Y:S04]  /*0880*/  LDS R12, [R6+0x1400] ;  /* 0x00140000060c7984 */ /* 0x000f680000000800 */
[----:B------:R-:W5:Y:S04]  /*0890*/  LDS R13, [R6+0x1800] ;  /* 0x00180000060d7984 */ /* 0x000f680000000800 */
[----:B------:R-:W5:Y:S04]  /*08a0*/  LDS R28, [R6+0x2c00] ;  /* 0x002c0000061c7984 */ /* 0x000f680000000800 */
[----:B------:R-:W5:Y:S04]  /*08b0*/  LDS R14, [R6+0x1c00] ;  /* 0x001c0000060e7984 */ /* 0x000f680000000800 */
[----:B------:R-:W5:Y:S04]  /*08c0*/  LDS R15, [R6+0x2000] ;  /* 0x00200000060f7984 */ /* 0x000f680000000800 */
[----:B------:R-:W5:Y:S01]  /*08d0*/  LDS R16, [R6+0x2400] ;  /* 0x0024000006107984 */ /* 0x000f620000000800 */
[----:B0-----:R-:W-:-:S03]  /*08e0*/  FMUL.FTZ R7, R7, UR5 ;  /* 0x0000000507077c20 */ /* 0x001fc60008410000 */
[----:B------:R-:W0:Y:S01]  /*08f0*/  LDS R29, [R6+0x3000] ;  /* 0x00300000061d7984 */ /* 0x000e220000000800 */
[----:B-1----:R-:W-:-:S03]  /*0900*/  FMUL.FTZ R8, R8, UR5 ;  /* 0x0000000508087c20 */ /* 0x002fc60008410000 */
[----:B------:R-:W1:Y:S01]  /*0910*/  LDS R30, [R6+0x3400] ;  /* 0x00340000061e7984 */ /* 0x000e620000000800 */
[----:B--2---:R-:W-:Y:S01]  /*0920*/  FMUL.FTZ R9, R9, UR5 ;  /* 0x0000000509097c20 */ /* 0x004fe20008410000 */
[----:B------:R-:W-:Y:S02]  /*0930*/  F2FP.F16.F32.PACK_AB R7, R8, R7 ;  /* 0x000000070807723e */ /* 0x000fe400000000ff */
[----:B------:R-:W2:Y:S01]  /*0940*/  LDS R27, [R6+0x2800] ;  /* 0x00280000061b7984 */ /* 0x000ea20000000800 */
[----:B---3--:R-:W-:-:S03]  /*0950*/  FMUL.FTZ R10, R10, UR5 ;  /* 0x000000050a0a7c20 */ /* 0x008fc60008410000 */
[----:B------:R-:W3:Y:S02]  /*0960*/  LDS R31, [R6+0x3800] ;  /* 0x00380000061f7984 */ /* 0x000ee40000000800 */
[----:B------:R-:W-:Y:S01]  /*0970*/  F2FP.F16.F32.PACK_AB R8, R10, R9 ;  /* 0x000000090a08723e */ /* 0x000fe200000000ff */
[----:B----4-:R-:W-:Y:S01]  /*0980*/  FMUL.FTZ R9, R11, UR5 ;  /* 0x000000050b097c20 */ /* 0x010fe20008410000 */
[----:B------:R-:W4:Y:S01]  /*0990*/  LDS R32, [R6+0x3c00] ;  /* 0x003c000006207984 */ /* 0x000f220000000800 */
[----:B-----5:R-:W-:-:S03]  /*09a0*/  FMUL.FTZ R12, R12, UR5 ;  /* 0x000000050c0c7c20 */ /* 0x020fc60008410000 */
[----:B------:R-:W5:Y:S01]  /*09b0*/  LDS R33, [R6+0x4000] ;  /* 0x0040000006217984 */ /* 0x000f620000000800 */
[----:B------:R-:W-:Y:S01]  /*09c0*/  FMUL.FTZ R10, R13, UR5 ;  /* 0x000000050d0a7c20 */ /* 0x000fe20008410000 */
[----:B------:R-:W-:Y:S02]  /*09d0*/  F2FP.F16.F32.PACK_AB R9, R12, R9 ;  /* 0x000000090c09723e */ /* 0x000fe400000000ff */
[----:B------:R-:W5:Y:S01]  /*09e0*/  LDS R34, [R6+0x4400] ;  /* 0x0044000006227984 */ /* 0x000f620000000800 */
[----:B------:R-:W-:-:S03]  /*09f0*/  FMUL.FTZ R38, R28, UR5 ;  /* 0x000000051c267c20 */ /* 0x000fc60008410000 */
[----:B------:R-:W5:Y:S01]  /*0a00*/  LDS R36, [R6+0x4800] ;  /* 0x0048000006247984 */ /* 0x000f620000000800 */
[----:B------:R-:W-:-:S03]  /*0a10*/  FMUL.FTZ R11, R14, UR5 ;  /* 0x000000050e0b7c20 */ /* 0x000fc60008410000 */
[----:B------:R-:W5:Y:S01]  /*0a20*/  LDS R37, [R6+0x4c00] ;  /* 0x004c000006257984 */ /* 0x000f620000000800 */
[----:B------:R-:W-:Y:S01]  /*0a30*/  FMUL.FTZ R15, R15, UR5 ;  /* 0x000000050f0f7c20 */ /* 0x000fe20008410000 */
[----:B------:R-:W-:Y:S02]  /*0a40*/  F2FP.F16.F32.PACK_AB R10, R11, R10 ;  /* 0x0000000a0b0a723e */ /* 0x000fe400000000ff */
[----:B------:R-:W5:Y:S01]  /*0a50*/  LDS R26, [R6+0x6000] ;  /* 0x00600000061a7984 */ /* 0x000f620000000800 */
[----:B------:R-:W-:-:S03]  /*0a60*/  FMUL.FTZ R16, R16, UR5 ;  /* 0x0000000510107c20 */ /* 0x000fc60008410000 */
[----:B------:R-:W5:Y:S01]  /*0a70*/  LDS R25, [R6+0x6400] ;  /* 0x0064000006197984 */ /* 0x000f620000000800 */
[----:B0-----:R-:W-:Y:S01]  /*0a80*/  FMUL.FTZ R29, R29, UR5 ;  /* 0x000000051d1d7c20 */ /* 0x001fe20008410000 */
[----:B------:R-:W-:Y:S02]  /*0a90*/  F2FP.F16.F32.PACK_AB R11, R16, R15 ;  /* 0x0000000f100b723e */ /* 0x000fe400000000ff */
[----:B------:R-:W0:Y:S01]  /*0aa0*/  LDS R22, [R6+0x6800] ;  /* 0x0068000006167984 */ /* 0x000e220000000800 */
[----:B-1----:R-:W-:-:S03]  /*0ab0*/  FMUL.FTZ R30, R30, UR5 ;  /* 0x000000051e1e7c20 */ /* 0x002fc60008410000 */
[----:B------:R-:W1:Y:S01]  /*0ac0*/  LDS R20, [R6+0x7c00] ;  /* 0x007c000006147984 */ /* 0x000e620000000800 */
[----:B--2---:R-:W-:Y:S01]  /*0ad0*/  FMUL.FTZ R27, R27, UR5 ;  /* 0x000000051b1b7c20 */ /* 0x004fe20008410000 */
[----:B------:R-:W-:Y:S02]  /*0ae0*/  F2FP.F16.F32.PACK_AB R29, R30, R29 ;  /* 0x0000001d1e1d723e */ /* 0x000fe400000000ff */
[----:B------:R-:W2:Y:S01]  /*0af0*/  LDS R19, [R6+0x8400] ;  /* 0x0084000006137984 */ /* 0x000ea20000000800 */
[----:B---3--:R-:W-:Y:S01]  /*0b00*/  FMUL.FTZ R31, R31, UR5 ;  /* 0x000000051f1f7c20 */ /* 0x008fe20008410000 */
[----:B------:R-:W-:Y:S02]  /*0b10*/  F2FP.F16.F32.PACK_AB R27, R38, R27 ;  /* 0x0000001b261b723e */ /* 0x000fe400000000ff */
[----:B------:R-:W3:Y:S01]  /*0b20*/  LDS R18, [R6+0x8c00] ;  /* 0x008c000006127984 */ /* 0x000ee20000000800 */
[----:B----4-:R-:W-:-:S03]  /*0b30*/  FMUL.FTZ R32, R32, UR5 ;  /* 0x0000000520207c20 */ /* 0x010fc60008410000 */
[----:B------:R-:W4:Y:S01]  /*0b40*/  LDS R17, [R6+0x9400] ;  /* 0x0094000006117984 */ /* 0x000f220000000800 */
[----:B-----5:R-:W-:Y:S01]  /*0b50*/  FMUL.FTZ R33, R33, UR5 ;  /* 0x0000000521217c20 */ /* 0x020fe20008410000 */
[----:B------:R-:W-:Y:S02]  /*0b60*/  F2FP.F16.F32.PACK_AB R30, R32, R31 ;  /* 0x0000001f201e723e */ /* 0x000fe400000000ff */
        /* <DEDUP_REMOVED lines=18> */
[----:B--2---:R-:W-:-:S03]  /*0c90*/  FMUL.FTZ R20, R19, UR5 ;  /* 0x0000000513147c20 */ /* 0x004fc60008410000 */
[----:B------:R-:W2:Y:S01]  /*0ca0*/  LDS R43, [R6+0x5800] ;  /* 0x00580000062b7984 */ /* 0x000ea20000000800 */
[----:B---3--:R-:W-:-:S03]  /*0cb0*/  FMUL.FTZ R19, R18, UR5 ;  /* 0x0000000512137c20 */ /* 0x008fc60008410000 */
[----:B------:R-:W3:Y:S01]  /*0cc0*/  LDS R44, [R6+0x5c00] ;  /* 0x005c0000062c7984 */ /* 0x000ee20000000800 */
[----:B----4-:R-:W-:-:S03]  /*0cd0*/  FMUL.FTZ R18, R17, UR5 ;  /* 0x0000000511127c20 */ /* 0x010fc60008410000 */
        /* <DEDUP_REMOVED lines=11> */
[----:B------:R-:W4:Y:S01]  /*0d90*/  LDC.64 R12, c[0x0][0x3c8] ;  /* 0x0000f200ff0c7b82 */ /* 0x000f220000000a00 */
[----:B------:R-:W-:Y:S01]  /*0da0*/  F2FP.F16.F32.PACK_AB R16, R25, R16 ;  /* 0x000000101910723e */ /* 0x000fe200000000ff */
[----:B------:R-:W-:Y:S01]  /*0db0*/  FMUL.FTZ R14, R14, UR5 ;  /* 0x000000050e0e7c20 */ /* 0x000fe20008410000 */
[----:B------:R-:W5:Y:S01]  /*0dc0*/  LDS R31, [R6+0xa800] ;  /* 0x00a80000061f7984 */ /* 0x000f620000000800 */
[----:B------:R-:W-:Y:S01]  /*0dd0*/  FMUL.FTZ R15, R15, UR5 ;  /* 0x000000050f0f7c20 */ /* 0x000fe20008410000 */
[----:B------:R-:W-:Y:S01]  /*0de0*/  LEA R25, R5, UR4, 0x1 ;  /* 0x0000000405197c11 */ /* 0x000fe2000f8e08ff */
[----:B------:R-:W-:Y:S01]  /*0df0*/  IMAD.MOV.U32 R5, RZ, RZ, RZ ;  /* 0x000000ffff057224 */ /* 0x000fe200078e00ff */
[----:B------:R-:W5:Y:S01]  /*0e00*/  LDS R33, [R6+0xac00] ;  /* 0x00ac000006217984 */ /* 0x000f620000000800 */
[----:B------:R-:W-:Y:S01]  /*0e10*/  F2FP.F16.F32.PACK_AB R19, R19, R14 ;  /* 0x0000000e1313723e */ /* 0x000fe200000000ff */
[----:B0-----:R-:W-:Y:S01]  /*0e20*/  FMUL.FTZ R41, R41, UR5 ;  /* 0x0000000529297c20 */ /* 0x001fe20008410000 */
[----:B------:R-:W-:Y:S01]  /*0e30*/  F2FP.F16.F32.PACK_AB R18, R18, R15 ;  /* 0x0000000f1212723e */ /* 0x000fe200000000ff */
[----:B------:R-:W0:Y:S01]  /*0e40*/  LDS R37, [R6+0xb000] ;  /* 0x00b0000006257984 */ /* 0x000e220000000800 */
[----:B-1----:R-:W-:-:S03]  /*0e50*/  FMUL.FTZ R42, R42, UR5 ;  /* 0x000000052a2a7c20 */ /* 0x002fc60008410000 */
[----:B------:R-:W1:Y:S01]  /*0e60*/  LDS R38, [R6+0xb400] ;  /* 0x00b4000006267984 */ /* 0x000e620000000800 */
[----:B--2---:R-:W-:-:S03]  /*0e70*/  FMUL.FTZ R43, R43, UR5 ;  /* 0x000000052b2b7c20 */ /* 0x004fc60008410000 */
[----:B------:R-:W2:Y:S01]  /*0e80*/  LDS R36, [R6+0xb800] ;  /* 0x00b8000006247984 */ /* 0x000ea20000000800 */
[----:B---3--:R-:W-:-:S03]  /*0e90*/  FMUL.FTZ R44, R44, UR5 ;  /* 0x000000052c2c7c20 */ /* 0x008fc60008410000 */
[----:B------:R3:W2:Y:S01]  /*0ea0*/  LDS R39, [R6+0xbc00] ;  /* 0x00bc000006277984 */ /* 0x0006a20000000800 */
[----:B----4-:R-:W-:-:S04]  /*0eb0*/  IMAD.WIDE.U32 R4, R12, UR8, R4 ;  /* 0x000000080c047c25 */ /* 0x010fc8000f8e0004 */
[----:B------:R-:W-:Y:S01]  /*0ec0*/  FMUL.FTZ R24, R24, UR5 ;  /* 0x0000000518187c20 */ /* 0x000fe20008410000 */
[----:B-----5:R-:W-:Y:S01]  /*0ed0*/  FMUL.FTZ R46, R21, UR5 ;  /* 0x00000005152e7c20 */ /* 0x020fe20008410000 */
[----:B------:R-:W-:Y:S01]  /*0ee0*/  IMAD R5, R13, UR8, R5 ;  /* 0x000000080d057c24 */ /* 0x000fe2000f8e0205 */
[----:B------:R-:W-:Y:S01]  /*0ef0*/  F2FP.F16.F32.PACK_AB R21, R44, R43 ;  /* 0x0000002b2c15723e */ /* 0x000fe200000000ff */
[----:B------:R-:W-:Y:S01]  /*0f00*/  STS [R25+0xc100], R8 ;  /* 0x00c1000819007388 */ /* 0x000fe20000000800 */
[----:B------:R-:W-:Y:S01]  /*0f10*/  FMUL.FTZ R23, R23, UR5 ;  /* 0x0000000517177c20 */ /* 0x000fe20008410000 */
[----:B---3--:R-:W-:Y:S01]  /*0f20*/  F2FP.F16.F32.PACK_AB R6, R42, R41 ;  /* 0x000000292a06723e */ /* 0x008fe200000000ff */
[----:B------:R-:W-:Y:S01]  /*0f30*/  IMAD.WIDE.U32 R4, R0, UR10, R4 ;  /* 0x0000000a00047c25 */ /* 0x000fe2000f8e0004 */
[----:B------:R-:W-:-:S03]  /*0f40*/  F2FP.F16.F32.PACK_AB R24, R24, R45 ;  /* 0x0000002d1818723e */ /* 0x000fc600000000ff */
[----:B------:R-:W-:Y:S01]  /*0f50*/  FMUL.FTZ R34, R34, UR5 ;  /* 0x0000000522227c20 */ /* 0x000fe20008410000 */
[----:B------:R-:W-:Y:S01]  /*0f60*/  F2FP.F16.F32.PACK_AB R23, R23, R46 ;  /* 0x0000002e1717723e */ /* 0x000fe200000000ff */
[----:B------:R3:W-:Y:S01]  /*0f70*/  STS [R25+0xc000], R7 ;  /* 0x00c0000719007388 */ /* 0x0007e20000000800 */
[----:B------:R-:W-:-:S03]  /*0f80*/  FMUL.FTZ R15, R32, UR5 ;  /* 0x00000005200f7c20 */ /* 0x000fc60008410000 */
[----:B------:R4:W-:Y:S01]  /*0f90*/  STS [R25+0xd800], R29 ;  /* 0x00d8001d19007388 */ /* 0x0009e20000000800 */
[----:B------:R-:W-:Y:S01]  /*0fa0*/  FMUL.FTZ R31, R31, UR5 ;  /* 0x000000051f1f7c20 */ /* 0x000fe20008410000 */
[----:B------:R-:W-:Y:S02]  /*0fb0*/  F2FP.F16.F32.PACK_AB R15, R15, R34 ;  /* 0x000000220f0f723e */ /* 0x000fe400000000ff */
[----:B------:R4:W-:Y:S01]  /*0fc0*/  STS [R25+0xd900], R30 ;  /* 0x00d9001e19007388 */ /* 0x0009e20000000800 */
[----:B------:R-:W-:Y:S01]  /*0fd0*/  FMUL.FTZ R14, R33, UR5 ;  /* 0x00000005210e7c20 */ /* 0x000fe20008410000 */
[----:B---3--:R-:W-:Y:S02]  /*0fe0*/  IMAD R7, R0, UR11, R5 ;  /* 0x0000000b00077c24 */ /* 0x008fe4000f8e0205 */
[----:B------:R4:W-:Y:S01]  /*0ff0*/  STS [R25+0xc400], R9 ;  /* 0x00c4000919007388 */ /* 0x0009e20000000800 */
[----:B0-----:R-:W-:Y:S01]  /*1000*/  FMUL.FTZ R37, R37, UR5 ;  /* 0x0000000525257c20 */ /* 0x001fe20008410000 */
[----:B------:R-:W-:-:S02]  /*1010*/  F2FP.F16.F32.PACK_AB R14, R14, R31 ;  /* 0x0000001f0e0e723e */ /* 0x000fc400000000ff */
[----:B------:R4:W-:Y:S01]  /*1020*/  STS [R25+0xc500], R10 ;  /* 0x00c5000a19007388 */ /* 0x0009e20000000800 */
[----:B-1----:R-:W-:-:S03]  /*1030*/  FMUL.FTZ R38, R38, UR5 ;  /* 0x0000000526267c20 */ /* 0x002fc60008410000 */
[----:B------:R4:W-:Y:S01]  /*1040*/  STS [R25+0xdc00], R35 ;  /* 0x00dc002319007388 */ /* 0x0009e20000000800 */
[----:B--2---:R-:W-:Y:S01]  /*1050*/  FMUL.FTZ R36, R36, UR5 ;  /* 0x0000000524247c20 */ /* 0x004fe20008410000 */
[----:B------:R-:W-:Y:S02]  /*1060*/  F2FP.F16.F32.PACK_AB R37, R38, R37 ;  /* 0x000000252625723e */ /* 0x000fe400000000ff */
[----:B------:R4:W-:Y:S01]  /*1070*/  STS [R25+0xdd00], R40 ;  /* 0x00dd002819007388 */ /* 0x0009e20000000800 */
[----:B------:R-:W-:Y:S01]  /*1080*/  FMUL.FTZ R39, R39, UR5 ;  /* 0x0000000527277c20 */ /* 0x000fe20008410000 */
[----:B------:R-:W-:Y:S02]  /*1090*/  UIADD3 UR5, UPT, UPT, UR4, 0xc000, URZ ;  /* 0x0000c00004057890 */ /* 0x000fe4000fffe0ff */
[----:B------:R4:W-:Y:S02]  /*10a0*/  STS [R25+0xc800], R11 ;  /* 0x00c8000b19007388 */ /* 0x0009e40000000800 */
[----:B------:R-:W-:-:S02]  /*10b0*/  F2FP.F16.F32.PACK_AB R36, R39, R36 ;  /* 0x000000242724723e */ /* 0x000fc400000000ff */
[----:B------:R4:W-:Y:S01]  /*10c0*/  STS [R25+0xc900], R27 ;  /* 0x00c9001b19007388 */ /* 0x0009e20000000800 */
[C---:B------:R-:W-:Y:S02]  /*10d0*/  LEA R8, R55.reuse, UR5, 0x1 ;  /* 0x0000000537087c11 */ /* 0x040fe4000f8e08ff */
[----:B------:R-:W-:Y:S01]  /*10e0*/  LEA R55, R55, UR4, 0x1 ;  /* 0x0000000437377c11 */ /* 0x000fe2000f8e08ff */
[----:B------:R4:W-:Y:S04]  /*10f0*/  STS [R25+0xe000], R6 ;  /* 0x00e0000619007388 */ /* 0x0009e80000000800 */
        /* <DEDUP_REMOVED lines=12> */
[----:B------:R4:W-:Y:S01]  /*11c0*/  STS [R25+0x11100], R36 ;  /* 0x0111002419007388 */ /* 0x0009e20000000800 */
[----:B------:R-:W-:Y:S06]  /*11d0*/  BAR.SYNC.DEFER_BLOCKING 0x0 ;  /* 0x0000000000007b1d */ /* 0x000fec0000010000 */
[----:B------:R-:W-:Y:S05]  /*11e0*/  @P5 BRA `(.L_x_28) ;  /* 0x00000000002c5947 */ /* 0x000fea0003800000 */
[----:B----4-:R-:W0:Y:S01]  /*11f0*/  LDS.128 R8, [R8] ;  /* 0x0000000008087984 */ /* 0x010e220000000c00 */
[----:B------:R-:W1:Y:S01]  /*1200*/  LDCU.64 UR4, c[0x0][0x3c0] ;  /* 0x00007800ff0477ac */ /* 0x000e620008000a00 */
[----:B------:R-:W-:Y:S01]  /*1210*/  MOV R6, R4 ;  /* 0x0000000400067202 */ /* 0x000fe20000000f00 */
[----:B------:R-:W2:Y:S01]  /*1220*/  LDCU.64 UR8, c[0x0][0x3a8] ;  /* 0x00007500ff0877ac */ /* 0x000ea20008000a00 */
[----:B-1----:R-:W-:-:S03]  /*1230*/  IMAD R15, R3, UR4, RZ ;  /* 0x00000004030f7c24 */ /* 0x002fc6000f8e02ff */
[----:B------:R-:W-:-:S04]  /*1240*/  IMAD.WIDE.U32 R12, R2, UR4, R6 ;  /* 0x00000004020c7c25 */ /* 0x000fc8000f8e0006 */
[----:B------:R-:W-:Y:S01]  /*1250*/  IMAD R15, R2, UR5, R15 ;  /* 0x00000005020f7c24 */ /* 0x000fe2000f8e020f */
[----:B--2---:R-:W-:-:S03]  /*1260*/  LEA R14, P5, R12, UR8, 0x1 ;  /* 0x000000080c0e7c11 */ /* 0x004fc6000f8a08ff */
[----:B------:R-:W-:-:S05]  /*1270*/  IMAD.IADD R13, R13, 0x1, R15 ;  /* 0x000000010d0d7824 */ /* 0x000fca00078e020f */
[----:B------:R-:W-:-:S05]  /*1280*/  LEA.HI.X R15, R12, UR9, R13, 0x1, P5 ;  /* 0x000000090c0f7c11 */ /* 0x000fca000a8f0c0d */
[----:B0-----:R0:W-:Y:S02]  /*1290*/  STG.E.128 desc[UR6][R14.64], R8 ;  /* 0x000000080e007986 */ /* 0x0011e4000c101d06 */
.L_x_28:
[----:B------:R-:W-:Y:S05]  /*12a0*/  BSYNC.RECONVERGENT B0 ;  /* 0x0000000000007941 */ /* 0x000fea0003800200 */
.L_x_27:
[----:B0---4-:R0:W1:Y:S01]  /*12b0*/  LDS.128 R8, [R55+0xc200] ;  /* 0x00c2000037087984 */ /* 0x0110620000000c00 */
[----:B------:R-:W-:Y:S04]  /*12c0*/  BSSY.RECONVERGENT B0, `(.L_x_29) ;  /* 0x000000f000007945 */ /* 0x000fe80003800200 */
[----:B------:R-:W-:Y:S05]  /*12d0*/  @P4 BRA `(.L_x_30) ;  /* 0x0000000000344947 */ /* 0x000fea0003800000 */
[----:B------:R-:W2:Y:S01]  /*12e0*/  LDCU.64 UR4, c[0x0][0x3c0] ;  /* 0x00007800ff0477ac */ /* 0x000ea20008000a00 */
[----:B------:R-:W-:Y:S01]  /*12f0*/  IADD3 R15, P4, PT, R2, 0x10, RZ ;  /* 0x00000010020f7810 */ /* 0x000fe20007f9e0ff */
[----:B------:R-:W-:Y:S01]  /*1300*/  IMAD.MOV.U32 R12, RZ, RZ, R4 ;  /* 0x000000ffff0c7224 */ /* 0x000fe200078e0004 */
[----:B------:R-:W-:Y:S01]  /*1310*/  MOV R13, R7 ;  /* 0x00000007000d7202 */ /* 0x000fe20000000f00 */
[----:B------:R-:W3:Y:S01]  /*1320*/  LDCU.64 UR8, c[0x0][0x3a8] ;  /* 0x00007500ff0877ac */ /* 0x000ee20008000a00 */
[----:B------:R-:W-:-:S05]  /*1330*/  IADD3.X R0, PT, PT, RZ, R3, RZ, P4, !PT ;  /* 0x00000003ff007210 */ /* 0x000fca00027fe4ff */
[----:B--2---:R-:W-:Y:S02]  /*1340*/  IMAD R0, R0, UR4, RZ ;  /* 0x0000000400007c24 */ /* 0x004fe4000f8e02ff */
[----:B------:R-:W-:-:S04]  /*1350*/  IMAD.WIDE.U32 R12, R15, UR4, R12 ;  /* 0x000000040f0c7c25 */ /* 0x000fc8000f8e000c */
[----:B------:R-:W-:Y:S01]  /*1360*/  IMAD R15, R15, UR5, R0 ;  /* 0x000000050f0f7c24 */ /* 0x000fe2000f8e0200 */
[----:B---3--:R-:W-:-:S03]  /*1370*/  LEA R14, P4, R12, UR8, 0x1 ;  /* 0x000000080c0e7c11 */ /* 0x008fc6000f8808ff */
[----:B------:R-:W-:-:S05]  /*1380*/  IMAD.IADD R13, R13, 0x1, R15 ;  /* 0x000000010d0d7824 */ /* 0x000fca00078e020f */
[----:B------:R-:W-:-:S05]  /*1390*/  LEA.HI.X R15, R12, UR9, R13, 0x1, P4 ;  /* 0x000000090c0f7c11 */ /* 0x000fca000a0f0c0d */
[----:B-1----:R2:W-:Y:S02]  /*13a0*/  STG.E.128 desc[UR6][R14.64], R8 ;  /* 0x000000080e007986 */ /* 0x0025e4000c101d06 */
.L_x_30:
[----:B------:R-:W-:Y:S05]  /*13b0*/  BSYNC.RECONVERGENT B0 ;  /* 0x0000000000007941 */ /* 0x000fea0003800200 */
.L_x_29:
[----:B-12---:R1:W2:Y:S01]  /*13c0*/  LDS.128 R8, [R55+0xc400] ;  /* 0x00c4000037087984 */ /* 0x0062a20000000c00 */
[----:B------:R-:W-:Y:S04]  /*13d0*/  BSSY.RECONVERGENT B0, `(.L_x_31) ;  /* 0x000000f000007945 */ /* 0x000fe80003800200 */
[----:B------:R-:W-:Y:S05]  /*13e0*/  @P3 BRA `(.L_x_32) ;  /* 0x0000000000343947 */ /* 0x000fea0003800000 */
[----:B------:R-:W3:Y:S01]  /*13f0*/  LDCU.64 UR4, c[0x0][0x3c0] ;  /* 0x00007800ff0477ac */ /* 0x000ee20008000a00 */
[----:B------:R-:W-:Y:S01]  /*1400*/  IADD3 R15, P3, PT, R2, 0x20, RZ ;  /* 0x00000020020f7810 */ /* 0x000fe20007f7e0ff */
[----:B------:R-:W-:Y:S01]  /*1410*/  IMAD.MOV.U32 R12, RZ, RZ, R4 ;  /* 0x000000ffff0c7224 */ /* 0x000fe200078e0004 */
[----:B------:R-:W-:Y:S01]  /*1420*/  MOV R13, R7 ;  /* 0x00000007000d7202 */ /* 0x000fe20000000f00 */
[----:B------:R-:W4:Y:S01]  /*1430*/  LDCU.64 UR8, c[0x0][0x3a8] ;  /* 0x00007500ff0877ac */ /* 0x000f220008000a00 */
[----:B------:R-:W-:-:S05]  /*1440*/  IADD3.X R0, PT, PT, RZ, R3, RZ, P3, !PT ;  /* 0x00000003ff007210 */ /* 0x000fca0001ffe4ff */
[----:B---3--:R-:W-:Y:S02]  /*1450*/  IMAD R0, R0, UR4, RZ ;  /* 0x0000000400007c24 */ /* 0x008fe4000f8e02ff */
[----:B------:R-:W-:-:S04]  /*1460*/  IMAD.WIDE.U32 R12, R15, UR4, R12 ;  /* 0x000000040f0c7c25 */ /* 0x000fc8000f8e000c */
[----:B------:R-:W-:Y:S01]  /*1470*/  IMAD R15, R15, UR5, R0 ;  /* 0x000000050f0f7c24 */ /* 0x000fe2000f8e0200 */
[----:B----4-:R-:W-:-:S03]  /*1480*/  LEA R14, P3, R12, UR8, 0x1 ;  /* 0x000000080c0e7c11 */ /* 0x010fc6000f8608ff */
[----:B------:R-:W-:-:S05]  /*1490*/  IMAD.IADD R13, R13, 0x1, R15 ;  /* 0x000000010d0d7824 */ /* 0x000fca00078e020f */
[----:B------:R-:W-:-:S05]  /*14a0*/  LEA.HI.X R15, R12, UR9, R13, 0x1, P3 ;  /* 0x000000090c0f7c11 */ /* 0x000fca00098f0c0d */
[----:B--2---:R3:W-:Y:S02]  /*14b0*/  STG.E.128 desc[UR6][R14.64], R8 ;  /* 0x000000080e007986 */ /* 0x0047e4000c101d06 */
.L_x_32:
[----:B------:R-:W-:Y:S05]  /*14c0*/  BSYNC.RECONVERGENT B0 ;  /* 0x0000000000007941 */ /* 0x000fea0003800200 */
.L_x_31:
[----:B--23--:R2:W3:Y:S01]  /*14d0*/  LDS.128 R8, [R55+0xc600] ;  /* 0x00c6000037087984 */ /* 0x00c4e20000000c00 */
[----:B------:R-:W-:Y:S04]  /*14e0*/  BSSY.RECONVERGENT B0, `(.L_x_33) ;  /* 0x000000f000007945 */ /* 0x000fe80003800200 */
[----:B------:R-:W-:Y:S05]  /*14f0*/  @P2 BRA `(.L_x_34) ;  /* 0x0000000000342947 */ /* 0x000fea0003800000 */
[----:B------:R-:W4:Y:S01]  /*1500*/  LDCU.64 UR4, c[0x0][0x3c0] ;  /* 0x00007800ff0477ac */ /* 0x000f220008000a00 */
[----:B------:R-:W-:Y:S01]  /*1510*/  IADD3 R15, P2, PT, R2, 0x30, RZ ;  /* 0x00000030020f7810 */ /* 0x000fe20007f5e0ff */
[----:B------:R-:W-:Y:S01]  /*1520*/  IMAD.MOV.U32 R12, RZ, RZ, R4 ;  /* 0x000000ffff0c7224 */ /* 0x000fe200078e0004 */
[----:B------:R-:W-:Y:S01]  /*1530*/  MOV R13, R7 ;  /* 0x00000007000d7202 */ /* 0x000fe20000000f00 */
[----:B------:R-:W5:Y:S01]  /*1540*/  LDCU.64 UR8, c[0x0][0x3a8] ;  /* 0x00007500ff0877ac */ /* 0x000f620008000a00 */
[----:B------:R-:W-:-:S05]  /*1550*/  IADD3.X R0, PT, PT, RZ, R3, RZ, P2, !PT ;  /* 0x00000003ff007210 */ /* 0x000fca00017fe4ff */
[----:B----4-:R-:W-:Y:S02]  /*1560*/  IMAD R0, R0, UR4, RZ ;  /* 0x0000000400007c24 */ /* 0x010fe4000f8e02ff */
[----:B------:R-:W-:-:S04]  /*1570*/  IMAD.WIDE.U32 R12, R15, UR4, R12 ;  /* 0x000000040f0c7c25 */ /* 0x000fc8000f8e000c */
[----:B------:R-:W-:Y:S01]  /*1580*/  IMAD R15, R15, UR5, R0 ;  /* 0x000000050f0f7c24 */ /* 0x000fe2000f8e0200 */
[----:B-----5:R-:W-:-:S03]  /*1590*/  LEA R14, P2, R12, UR8, 0x1 ;  /* 0x000000080c0e7c11 */ /* 0x020fc6000f8408ff */
[----:B------:R-:W-:-:S05]  /*15a0*/  IMAD.IADD R13, R13, 0x1, R15 ;  /* 0x000000010d0d7824 */ /* 0x000fca00078e020f */
[----:B------:R-:W-:-:S05]  /*15b0*/  LEA.HI.X R15, R12, UR9, R13, 0x1, P2 ;  /* 0x000000090c0f7c11 */ /* 0x000fca00090f0c0d */
[----:B---3--:R4:W-:Y:S02]  /*15c0*/  STG.E.128 desc[UR6][R14.64], R8 ;  /* 0x000000080e007986 */ /* 0x0089e4000c101d06 */
.L_x_34:
[----:B------:R-:W-:Y:S05]  /*15d0*/  BSYNC.RECONVERGENT B0 ;  /* 0x0000000000007941 */ /* 0x000fea0003800200 */
.L_x_33:
[----:B---34-:R3:W4:Y:S01]  /*15e0*/  LDS.128 R8, [R55+0xc800] ;  /* 0x00c8000037087984 */ /* 0x0187220000000c00 */
[----:B------:R-:W-:Y:S04]  /*15f0*/  BSSY.RECONVERGENT B0, `(.L_x_35) ;  /* 0x000000f000007945 */ /* 0x000fe80003800200 */
[----:B------:R-:W-:Y:S05]  /*1600*/  @P1 BRA `(.L_x_36) ;  /* 0x0000000000341947 */ /* 0x000fea0003800000 */
[----:B------:R-:W5:Y:S01]  /*1610*/  LDCU.64 UR4, c[0x0][0x3c0] ;  /* 0x00007800ff0477ac */ /* 0x000f620008000a00 */
[----:B------:R-:W-:Y:S01]  /*1620*/  IADD3 R15, P1, PT, R2, 0x40, RZ ;  /* 0x00000040020f7810 */ /* 0x000fe20007f3e0ff */
[----:B------:R-:W-:Y:S01]  /*1630*/  IMAD.MOV.U32 R12, RZ, RZ, R4 ;  /* 0x000000ffff0c7224 */ /* 0x000fe200078e0004 */
[----:B------:R-:W-:Y:S01]  /*1640*/  MOV R13, R7 ;  /* 0x00000007000d7202 */ /* 0x000fe20000000f00 */
[----:B------:R-:W0:Y:S01]  /*1650*/  LDCU.64 UR8, c[0x0][0x3a8] ;  /* 0x00007500ff0877ac */ /* 0x000e220008000a00 */
[----:B------:R-:W-:-:S05]  /*1660*/  IADD3.X R0, PT, PT, RZ, R3, RZ, P1, !PT ;  /* 0x00000003ff007210 */ /* 0x000fca0000ffe4ff */
[----:B-----5:R-:W-:Y:S02]  /*1670*/  IMAD R0, R0, UR4, RZ ;  /* 0x0000000400007c24 */ /* 0x020fe4000f8e02ff */
[----:B------:R-:W-:-:S04]  /*1680*/  IMAD.WIDE.U32 R12, R15, UR4, R12 ;  /* 0x000000040f0c7c25 */ /* 0x000fc8000f8e000c */
[----:B------:R-:W-:Y:S01]  /*1690*/  IMAD R15, R15, UR5, R0 ;  /* 0x000000050f0f7c24 */ /* 0x000fe2000f8e0200 */
[----:B0-----:R-:W-:-:S03]  /*16a0*/  LEA R14, P1, R12, UR8, 0x1 ;  /* 0x000000080c0e7c11 */ /* 0x001fc6000f8208ff */
[----:B------:R-:W-:-:S05]  /*16b0*/  IMAD.IADD R13, R13, 0x1, R15 ;  /* 0x000000010d0d7824 */ /* 0x000fca00078e020f */
[----:B------:R-:W-:-:S05]  /*16c0*/  LEA.HI.X R15, R12, UR9, R13, 0x1, P1 ;  /* 0x000000090c0f7c11 */ /* 0x000fca00088f0c0d */
[----:B----4-:R0:W-:Y:S02]  /*16d0*/  STG.E.128 desc[UR6][R14.64], R8 ;  /* 0x000000080e007986 */ /* 0x0101e4000c101d06 */
.L_x_36:
[----:B------:R-:W-:Y:S05]  /*16e0*/  BSYNC.RECONVERGENT B0 ;  /* 0x0000000000007941 */ /* 0x000fea0003800200 */
.L_x_35:
[----:B0---4-:R0:W4:Y:S01]  /*16f0*/  LDS.128 R8, [R55+0xca00] ;  /* 0x00ca000037087984 */ /* 0x0111220000000c00 */
[----:B------:R-:W-:Y:S05]  /*1700*/  @P0 EXIT ;  /* 0x000000000000094d */ /* 0x000fea0003800000 */
[----:B------:R-:W5:Y:S01]  /*1710*/  LDCU.64 UR4, c[0x0][0x3c0] ;  /* 0x00007800ff0477ac */ /* 0x000f620008000a00 */
[----:B------:R-:W-:Y:S01]  /*1720*/  IADD3 R5, P0, PT, R2, 0x50, RZ ;  /* 0x0000005002057810 */ /* 0x000fe20007f1e0ff */
[----:B------:R-:W0:Y:S03]  /*1730*/  LDCU.64 UR8, c[0x0][0x3a8] ;  /* 0x00007500ff0877ac */ /* 0x000e260008000a00 */
[----:B------:R-:W-:Y:S02]  /*1740*/  IADD3.X R2, PT, PT, RZ, R3, RZ, P0, !PT ;  /* 0x00000003ff027210 */ /* 0x000fe400007fe4ff */
[----:B------:R-:W-:-:S03]  /*1750*/  MOV R3, R7 ;  /* 0x0000000700037202 */ /* 0x000fc60000000f00 */
[----:B-----5:R-:W-:Y:S02]  /*1760*/  IMAD R0, R2, UR4, RZ ;  /* 0x0000000402007c24 */ /* 0x020fe4000f8e02ff */
[----:B------:R-:W-:-:S04]  /*1770*/  IMAD.MOV.U32 R2, RZ, RZ, R4 ;  /* 0x000000ffff027224 */ /* 0x000fc800078e0004 */
[----:B------:R-:W-:-:S04]  /*1780*/  IMAD.WIDE.U32 R2, R5, UR4, R2 ;  /* 0x0000000405027c25 */ /* 0x000fc8000f8e0002 */
[----:B------:R-:W-:Y:S01]  /*1790*/  IMAD R5, R5, UR5, R0 ;  /* 0x0000000505057c24 */ /* 0x000fe2000f8e0200 */
[----:B0-----:R-:W-:-:S04]  /*17a0*/  LEA R4, P0, R2, UR8, 0x1 ;  /* 0x0000000802047c11 */ /* 0x001fc8000f8008ff */
[----:B------:R-:W-:-:S04]  /*17b0*/  IADD3 R3, PT, PT, R3, R5, RZ ;  /* 0x0000000503037210 */ /* 0x000fc80007ffe0ff */
[----:B------:R-:W-:-:S05]  /*17c0*/  LEA.HI.X R5, R2, UR9, R3, 0x1, P0 ;  /* 0x0000000902057c11 */ /* 0x000fca00080f0c03 */
[----:B----4-:R-:W-:Y:S01]  /*17d0*/  STG.E.128 desc[UR6][R4.64], R8 ;  /* 0x0000000804007986 */ /* 0x010fe2000c101d06 */
[----:B------:R-:W-:Y:S05]  /*17e0*/  EXIT ;  /* 0x000000000000794d */ /* 0x000fea0003800000 */
.L_x_37:
        /* <DEDUP_REMOVED lines=9> */
.L_x_130:


//--------------------- .text._ZN7cutlass13device_kernelIN5flash19enable_sm80_to_sm89INS1_16FlashAttnBwdSm80INS1_25CollectiveMainloopBwdSm80ILi2ELi1EN4cute5tupleIJNS5_1CILi64EEENS7_ILi96EEENS7_ILi128EEEEEENS_6half_tEfNS_4arch4Sm80ELb1ELb0ELb0ELb1ELb1ELb0ELb0ELb0ELi2ELi2ELi2ELi2ELb1EEENS1_24CollectiveEpilogueBwdGQAISB_fSE_Li256ELb1ELb1EEENS1_25SingleTileBwdLPTSchedulerILb1ELi96ELb1EEEEEEEEEvNT_6ParamsE --------------------------
	.section	.text._ZN7cutlass13device_kernelIN5flash19enable_sm80_to_sm89INS1_16FlashAttnBwdSm80INS1_25CollectiveMainloopBwdSm80ILi2ELi1EN4cute5tupleIJNS5_1CILi64EEENS7_ILi96EEENS7_ILi128EEEEEENS_6half_tEfNS_4arch4Sm80ELb1ELb0ELb0ELb1ELb1ELb0ELb0ELb0ELi2ELi2ELi2ELi2ELb1EEENS1_24CollectiveEpilogueBwdGQAISB_fSE_Li256ELb1ELb1EEENS1_25SingleTileBwdLPTSchedulerILb1ELi96ELb1EEEEEEEEEvNT_6ParamsE,"ax",@progbits
	.align	128
.text._ZN7cutlass13device_kernelIN5flash19enable_sm80_to_sm89INS1_16FlashAttnBwdSm80INS1_25CollectiveMainloopBwdSm80ILi2ELi1EN4cute5tupleIJNS5_1CILi64EEENS7_ILi96EEENS7_ILi128EEEEEENS_6half_tEfNS_4arch4Sm80ELb1ELb0ELb0ELb1ELb1ELb0ELb0ELb0ELi2ELi2ELi2ELi2ELb1EEENS1_24CollectiveEpilogueBwdGQAISB_fSE_Li256ELb1ELb1EEENS1_25SingleTileBwdLPTSchedulerILb1ELi96ELb1EEEEEEEEEvNT_6ParamsE:
        .type           _ZN7cutlass13device_kernelIN5flash19enable_sm80_to_sm89INS1_16FlashAttnBwdSm80INS1_25CollectiveMainloopBwdSm80ILi2ELi1EN4cute5tupleIJNS5_1CILi64EEENS7_ILi96EEENS7_ILi128EEEEEENS_6half_tEfNS_4arch4Sm80ELb1ELb0ELb0ELb1ELb1ELb0ELb0ELb0ELi2ELi2ELi2ELi2ELb1EEENS1_24CollectiveEpilogueBwdGQAISB_fSE_Li256ELb1ELb1EEENS1_25SingleTileBwdLPTSchedulerILb1ELi96ELb1EEEEEEEEEvNT_6ParamsE,@function
        .size           _ZN7cutlass13device_kernelIN5flash19enable_sm80_to_sm89INS1_16FlashAttnBwdSm80INS1_25CollectiveMainloopBwdSm80ILi2ELi1EN4cute5tupleIJNS5_1CILi64EEENS7_ILi96EEENS7_ILi128EEEEEENS_6half_tEfNS_4arch4Sm80ELb1ELb0ELb0ELb1ELb1ELb0ELb0ELb0ELi2ELi2ELi2ELi2ELb1EEENS1_24CollectiveEpilogueBwdGQAISB_fSE_Li256ELb1ELb1EEENS1_25SingleTileBwdLPTSchedulerILb1ELi96ELb1EEEEEEEEEvNT_6ParamsE,(.L_x_131 - _ZN7cutlass13device_kernelIN5flash19enable_sm80_to_sm89INS1_16FlashAttnBwdSm80INS1_25CollectiveMainloopBwdSm80ILi2ELi1EN4cute5tupleIJNS5_1CILi64EEENS7_ILi96EEENS7_ILi128EEEEEENS_6half_tEfNS_4arch4Sm80ELb1ELb0ELb0ELb1ELb1ELb0ELb0ELb0ELi2ELi2ELi2ELi2ELb1EEENS1_24CollectiveEpilogueBwdGQAISB_fSE_Li256ELb1ELb1EEENS1_25SingleTileBwdLPTSchedulerILb1ELi96ELb1EEEEEEEEEvNT_6ParamsE)
        .other          _ZN7cutlass13device_kernelIN5flash19enable_sm80_to_sm89INS1_16FlashAttnBwdSm80INS1_25CollectiveMainloopBwdSm80ILi2ELi1EN4cute5tupleIJNS5_1CILi64EEENS7_ILi96EEENS7_ILi128EEEEEENS_6half_tEfNS_4arch4Sm80ELb1ELb0ELb0ELb1ELb1ELb0ELb0ELb0ELi2ELi2ELi2ELi2ELb1EEENS1_24CollectiveEpilogueBwdGQAISB_fSE_Li256ELb1ELb1EEENS1_25SingleTileBwdLPTSchedulerILb1ELi96ELb1EEEEEEEEEvNT_6ParamsE,@"STO_CUDA_ENTRY STV_DEFAULT"
_ZN7cutlass13device_kernelIN5flash19enable_sm80_to_sm89INS1_16FlashAttnBwdSm80INS1_25CollectiveMainloopBwdSm80ILi2ELi1EN4cute5tupleIJNS5_1CILi64EEENS7_ILi96EEENS7_ILi128EEEEEENS_6half_tEfNS_4arch4Sm80ELb1ELb0ELb0ELb1ELb1ELb0ELb0ELb0ELi2ELi2ELi2ELi2ELb1EEENS1_24CollectiveEpilogueBwdGQAISB_fSE_Li256ELb1ELb1EEENS1_25SingleTileBwdLPTSchedulerILb1ELi96ELb1EEEEEEEEEvNT_6ParamsE:
[----:B------:R-:W-:Y:S01]  /*0000*/  LDC R1, c[0x0][0x37c] ;  /* 0x0000df00ff017b82 */ /* 0x000fe20000000800 */
[----:B------:R-:W-:Y:S05]  /*0010*/  EXIT ;  /* 0x000000000000794d */ /* 0x000fea0003800000 */
.L_x_38:
        /* <DEDUP_REMOVED lines=14> */
.L_x_131:


//--------------------- .text._ZN7cutlass13device_kernelIN5flash19enable_sm80_to_sm89INS1_16FlashAttnBwdSm80INS1_25CollectiveMainloopBwdSm80ILi2ELi2EN4cute5tupleIJNS5_1CILi64EEENS7_ILi128EEES9_EEENS_6half_tEfNS_4arch4Sm80ELb0ELb0ELb0ELb0ELb0ELb0ELb0ELb0ELi2ELi2ELi2ELi2ELb0EEENS1_21CollectiveEpilogueBwdISA_SB_SD_Li256ELb0ELb0ELi4EEENS1_19SingleTileSchedulerILb0ELb0ELb0ELi128EEEEEEEEEvNT_6ParamsE --------------------------
	.section	.text._ZN7cutlass13device_kernelIN5flash19enable_sm80_to_sm89INS1_16FlashAttnBwdSm80INS1_25CollectiveMainloopBwdSm80ILi2ELi2EN4cute5tupleIJNS5_1CILi64EEENS7_ILi128EEES9_EEENS_6half_tEfNS_4arch4Sm80ELb0ELb0ELb0ELb0ELb0ELb0ELb0ELb0ELi2ELi2ELi2ELi2ELb0EEENS1_21CollectiveEpilogueBwdISA_SB_SD_Li256ELb0ELb0ELi4EEENS1_19SingleTileSchedulerILb0ELb0ELb0ELi128EEEEEEEEEvNT_6ParamsE,"ax",@progbits
	.align	128
.text._ZN7cutlass13device_kernelIN5flash19enable_sm80_to_sm89INS1_16FlashAttnBwdSm80INS1_25CollectiveMainloopBwdSm80ILi2ELi2EN4cute5tupleIJNS5_1CILi64EEENS7_ILi128EEES9_EEENS_6half_tEfNS_4arch4Sm80ELb0ELb0ELb0ELb0ELb0ELb0ELb0ELb0ELi2ELi2ELi2ELi2ELb0EEENS1_21CollectiveEpilogueBwdISA_SB_SD_Li256ELb0ELb0ELi4EEENS1_19SingleTileSchedulerILb0ELb0ELb0ELi128EEEEEEEEEvNT_6ParamsE:
        .type           _ZN7cutlass13device_kernelIN5flash19enable_sm80_to_sm89INS1_16FlashAttnBwdSm80INS1_25CollectiveMainloopBwdSm80ILi2ELi2EN4cute5tupleIJNS5_1CILi64EEENS7_ILi128EEES9_EEENS_6half_tEfNS_4arch4Sm80ELb0ELb0ELb0ELb0ELb0ELb0ELb0ELb0ELi2ELi2ELi2ELi2ELb0EEENS1_21CollectiveEpilogueBwdISA_SB_SD_Li256ELb0ELb0ELi4EEENS1_19SingleTileSchedulerILb0ELb0ELb0ELi128EEEEEEEEEvNT_6ParamsE,@function
        .size           _ZN7cutlass13device_kernelIN5flash19enable_sm80_to_sm89INS1_16FlashAttnBwdSm80INS1_25CollectiveMainloopBwdSm80ILi2ELi2EN4cute5tupleIJNS5_1CILi64EEENS7_ILi128EEES9_EEENS_6half_tEfNS_4arch4Sm80ELb0ELb0ELb0ELb0ELb0ELb0ELb0ELb0ELi2ELi2ELi2ELi2ELb0EEENS1_21CollectiveEpilogueBwdISA_SB_SD_Li256ELb0ELb0ELi4EEENS1_19SingleTileSchedulerILb0ELb0ELb0ELi128EEEEEEEEEvNT_6ParamsE,(.L_x_132 - _ZN7cutlass13device_kernelIN5flash19enable_sm80_to_sm89INS1_16FlashAttnBwdSm80INS1_25CollectiveMainloopBwdSm80ILi2ELi2EN4cute5tupleIJNS5_1CILi64EEENS7_ILi128EEES9_EEENS_6half_tEfNS_4arch4Sm80ELb0ELb0ELb0ELb0ELb0ELb0ELb0ELb0ELi2ELi2ELi2ELi2ELb0EEENS1_21CollectiveEpilogueBwdISA_SB_SD_Li256ELb0ELb0ELi4EEENS1_19SingleTileSchedulerILb0ELb0ELb0ELi128EEEEEEEEEvNT_6ParamsE)
        .other          _ZN7cutlass13device_kernelIN5flash19enable_sm80_to_sm89INS1_16FlashAttnBwdSm80INS1_25CollectiveMainloopBwdSm80ILi2ELi2EN4cute5tupleIJNS5_1CILi64EEENS7_ILi128EEES9_EEENS_6half_tEfNS_4arch4Sm80ELb0ELb0ELb0ELb0ELb0ELb0ELb0ELb0ELi2ELi2ELi2ELi2ELb0EEENS1_21CollectiveEpilogueBwdISA_SB_SD_Li256ELb0ELb0ELi4EEENS1_19SingleTileSchedulerILb0ELb0ELb0ELi128EEEEEEEEEvNT_6ParamsE,@"STO_CUDA_ENTRY STV_DEFAULT"
_ZN7cutlass13device_kernelIN5flash19enable_sm80_to_sm89INS1_16FlashAttnBwdSm80INS1_25CollectiveMainloopBwdSm80ILi2ELi2EN4cute5tupleIJNS5_1CILi64EEENS7_ILi128EEES9_EEENS_6half_tEfNS_4arch4Sm80ELb0ELb0ELb0ELb0ELb0ELb0ELb0ELb0ELi2ELi2ELi2ELi2ELb0EEENS1_21CollectiveEpilogueBwdISA_SB_SD_Li256ELb0ELb0ELi4EEENS1_19SingleTileSchedulerILb0ELb0ELb0ELi128EEEEEEEEEvNT_6ParamsE:
[----:B------:R-:W-:Y:S01]  /*0000*/  LDC R1, c[0x0][0x37c] ;  /* 0x0000df00ff017b82 */ /* 0x000fe20000000800 */
[----:B------:R-:W-:Y:S05]  /*0010*/  EXIT ;  /* 0x000000000000794d */ /* 0x000fea0003800000 */
.L_x_39:
        /* <DEDUP_REMOVED lines=14> */
.L_x_132:


//--------------------- .text._ZN7cutlass13device_kernelIN5flash19enable_sm80_to_sm89INS1_16FlashAttnBwdSm80INS1_25CollectiveMainloopBwdSm80ILi2ELi2EN4cute5tupleIJNS5_1CILi64EEENS7_ILi128EEES9_EEENS_6half_tEfNS_4arch4Sm80ELb0ELb0ELb0ELb0ELb1ELb0ELb0ELb0ELi2ELi2ELi2ELi2ELb0EEENS1_21CollectiveEpilogueBwdISA_SB_SD_Li256ELb0ELb0ELi4EEENS1_19SingleTileSchedulerILb0ELb0ELb0ELi128EEEEEEEEEvNT_6ParamsE --------------------------
	.section	.text._ZN7cutlass13device_kernelIN5flash19enable_sm80_to_sm89INS1_16FlashAttnBwdSm80INS1_25CollectiveMainloopBwdSm80ILi2ELi2EN4cute5tupleIJNS5_1CILi64EEENS7_ILi128EEES9_EEENS_6half_tEfNS_4arch4Sm80ELb0ELb0ELb0ELb0ELb1ELb0ELb0ELb0ELi2ELi2ELi2ELi2ELb0EEENS1_21CollectiveEpilogueBwdISA_SB_SD_Li256ELb0ELb0ELi4EEENS1_19SingleTileSchedulerILb0ELb0ELb0ELi128EEEEEEEEEvNT_6ParamsE,"ax",@progbits
	.align	128
.text._ZN7cutlass13device_kernelIN5flash19enable_sm80_to_sm89INS1_16FlashAttnBwdSm80INS1_25CollectiveMainloopBwdSm80ILi2ELi2EN4cute5tupleIJNS5_1CILi64EEENS7_ILi128EEES9_EEENS_6half_tEfNS_4arch4Sm80ELb0ELb0ELb0ELb0ELb1ELb0ELb0ELb0ELi2ELi2ELi2ELi2ELb0EEENS1_21CollectiveEpilogueBwdISA_SB_SD_Li256ELb0ELb0ELi4EEENS1_19SingleTileSchedulerILb0ELb0ELb0ELi128EEEEEEEEEvNT_6ParamsE:
        .type           _ZN7cutlass13device_kernelIN5flash19enable_sm80_to_sm89INS1_16FlashAttnBwdSm80INS1_25CollectiveMainloopBwdSm80ILi2ELi2EN4cute5tupleIJNS5_1CILi64EEENS7_ILi128EEES9_EEENS_6half_tEfNS_4arch4Sm80ELb0ELb0ELb0ELb0ELb1ELb0ELb0ELb0ELi2ELi2ELi2ELi2ELb0EEENS1_21CollectiveEpilogueBwdISA_SB_SD_Li256ELb0ELb0ELi4EEENS1_19SingleTileSchedulerILb0ELb0ELb0ELi128EEEEEEEEEvNT_6ParamsE,@function
        .size           _ZN7cutlass13device_kernelIN5flash19enable_sm80_to_sm89INS1_16FlashAttnBwdSm80INS1_25CollectiveMainloopBwdSm80ILi2ELi2EN4cute5tupleIJNS5_1CILi64EEENS7_ILi128EEES9_EEENS_6half_tEfNS_4arch4Sm80ELb0ELb0ELb0ELb0ELb1ELb0ELb0ELb0ELi2ELi2ELi2ELi2ELb0EEENS1_21CollectiveEpilogueBwdISA_SB_SD_Li256ELb0ELb0ELi4EEENS1_19SingleTileSchedulerILb0ELb0ELb0ELi128EEEEEEEEEvNT_6ParamsE,(.L_x_133 - _ZN7cutlass13device_kernelIN5flash19enable_sm80_to_sm89INS1_16FlashAttnBwdSm80INS1_25CollectiveMainloopBwdSm80ILi2ELi2EN4cute5tupleIJNS5_1CILi64EEENS7_ILi128EEES9_EEENS_6half_tEfNS_4arch4Sm80ELb0ELb0ELb0ELb0ELb1ELb0ELb0ELb0ELi2ELi2ELi2ELi2ELb0EEENS1_21CollectiveEpilogueBwdISA_SB_SD_Li256ELb0ELb0ELi4EEENS1_19SingleTileSchedulerILb0ELb0ELb0ELi128EEEEEEEEEvNT_6ParamsE)
        .other          _ZN7cutlass13device_kernelIN5flash19enable_sm80_to_sm89INS1_16FlashAttnBwdSm80INS1_25CollectiveMainloopBwdSm80ILi2ELi2EN4cute5tupleIJNS5_1CILi64EEENS7_ILi128EEES9_EEENS_6half_tEfNS_4arch4Sm80ELb0ELb0ELb0ELb0ELb1ELb0ELb0ELb0ELi2ELi2ELi2ELi2ELb0EEENS1_21CollectiveEpilogueBwdISA_SB_SD_Li256ELb0ELb0ELi4EEENS1_19SingleTileSchedulerILb0ELb0ELb0ELi128EEEEEEEEEvNT_6ParamsE,@"STO_CUDA_ENTRY STV_DEFAULT"
_ZN7cutlass13device_kernelIN5flash19enable_sm80_to_sm89INS1_16FlashAttnBwdSm80INS1_25CollectiveMainloopBwdSm80ILi2ELi2EN4cute5tupleIJNS5_1CILi64EEENS7_ILi128EEES9_EEENS_6half_tEfNS_4arch4Sm80ELb0ELb0ELb0ELb0ELb1ELb0ELb0ELb0ELi2ELi2ELi2ELi2ELb0EEENS1_21CollectiveEpilogueBwdISA_SB_SD_Li256ELb0ELb0ELi4EEENS1_19SingleTileSchedulerILb0ELb0ELb0ELi128EEEEEEEEEvNT_6ParamsE:
[----:B------:R-:W-:Y:S01]  /*0000*/  LDC R1, c[0x0][0x37c] ;  /* 0x0000df00ff017b82 */ /* 0x000fe20000000800 */
[----:B------:R-:W-:Y:S05]  /*0010*/  EXIT ;  /* 0x000000000000794d */ /* 0x000fea0003800000 */
.L_x_40:
        /* <DEDUP_REMOVED lines=14> */
.L_x_133:


//--------------------- .text._ZN7cutlass13device_kernelIN5flash19enable_sm80_to_sm89INS1_16FlashAttnBwdSm80INS1_25CollectiveMainloopBwdSm80ILi2ELi2EN4cute5tupleIJNS5_1CILi64EEENS7_ILi128EEES9_EEENS_6half_tEfNS_4arch4Sm80ELb0ELb0ELb0ELb0ELb0ELb0ELb0ELb0ELi2ELi2ELi2ELi2ELb0EEENS1_24CollectiveEpilogueBwdGQAISA_fSD_Li256ELb0ELb0EEENS1_19SingleTileSchedulerILb0ELb0ELb0ELi128EEEEEEEEEvNT_6ParamsE --------------------------
	.section	.text._ZN7cutlass13device_kernelIN5flash19enable_sm80_to_sm89INS1_16FlashAttnBwdSm80INS1_25CollectiveMainloopBwdSm80ILi2ELi2EN4cute5tupleIJNS5_1CILi64EEENS7_ILi128EEES9_EEENS_6half_tEfNS_4arch4Sm80ELb0ELb0ELb0ELb0ELb0ELb0ELb0ELb0ELi2ELi2ELi2ELi2ELb0EEENS1_24CollectiveEpilogueBwdGQAISA_fSD_Li256ELb0ELb0EEENS1_19SingleTileSchedulerILb0ELb0ELb0ELi128EEEEEEEEEvNT_6ParamsE,"ax",@progbits
	.align	128
.text._ZN7cutlass13device_kernelIN5flash19enable_sm80_to_sm89INS1_16FlashAttnBwdSm80INS1_25CollectiveMainloopBwdSm80ILi2ELi2EN4cute5tupleIJNS5_1CILi64EEENS7_ILi128EEES9_EEENS_6half_tEfNS_4arch4Sm80ELb0ELb0ELb0ELb0ELb0ELb0ELb0ELb0ELi2ELi2ELi2ELi2ELb0EEENS1_24CollectiveEpilogueBwdGQAISA_fSD_Li256ELb0ELb0EEENS1_19SingleTileSchedulerILb0ELb0ELb0ELi128EEEEEEEEEvNT_6ParamsE:
        .type           _ZN7cutlass13device_kernelIN5flash19enable_sm80_to_sm89INS1_16FlashAttnBwdSm80INS1_25CollectiveMainloopBwdSm80ILi2ELi2EN4cute5tupleIJNS5_1CILi64EEENS7_ILi128EEES9_EEENS_6half_tEfNS_4arch4Sm80ELb0ELb0ELb0ELb0ELb0ELb0ELb0ELb0ELi2ELi2ELi2ELi2ELb0EEENS1_24CollectiveEpilogueBwdGQAISA_fSD_Li256ELb0ELb0EEENS1_19SingleTileSchedulerILb0ELb0ELb0ELi128EEEEEEEEEvNT_6ParamsE,@function
        .size           _ZN7cutlass13device_kernelIN5flash19enable_sm80_to_sm89INS1_16FlashAttnBwdSm80INS1_25CollectiveMainloopBwdSm80ILi2ELi2EN4cute5tupleIJNS5_1CILi64EEENS7_ILi128EEES9_EEENS_6half_tEfNS_4arch4Sm80ELb0ELb0ELb0ELb0ELb0ELb0ELb0ELb0ELi2ELi2ELi2ELi2ELb0EEENS1_24CollectiveEpilogueBwdGQAISA_fSD_Li256ELb0ELb0EEENS1_19SingleTileSchedulerILb0ELb0ELb0ELi128EEEEEEEEEvNT_6ParamsE,(.L_x_134 - _ZN7cutlass13device_kernelIN5flash19enable_sm80_to_sm89INS1_16FlashAttnBwdSm80INS1_25CollectiveMainloopBwdSm80ILi2ELi2EN4cute5tupleIJNS5_1CILi64EEENS7_ILi128EEES9_EEENS_6half_tEfNS_4arch4Sm80ELb0ELb0ELb0ELb0ELb0ELb0ELb0ELb0ELi2ELi2ELi2ELi2ELb0EEENS1_24CollectiveEpilogueBwdGQAISA_fSD_Li256ELb0ELb0EEENS1_19SingleTileSchedulerILb0ELb0ELb0ELi128EEEEEEEEEvNT_6ParamsE)
        .other          _ZN7cutlass13device_kernelIN5flash19enable_sm80_to_sm89INS1_16FlashAttnBwdSm80INS1_25CollectiveMainloopBwdSm80ILi2ELi2EN4cute5tupleIJNS5_1CILi64EEENS7_ILi128EEES9_EEENS_6half_tEfNS_4arch4Sm80ELb0ELb0ELb0ELb0ELb0ELb0ELb0ELb0ELi2ELi2ELi2ELi2ELb0EEENS1_24CollectiveEpilogueBwdGQAISA_fSD_Li256ELb0ELb0EEENS1_19SingleTileSchedulerILb0ELb0ELb0ELi128EEEEEEEEEvNT_6ParamsE,@"STO_CUDA_ENTRY STV_DEFAULT"
_ZN7cutlass13device_kernelIN5flash19enable_sm80_to_sm89INS1_16FlashAttnBwdSm80INS1_25CollectiveMainloopBwdSm80ILi2ELi2EN4cute5tupleIJNS5_1CILi64EEENS7_ILi128EEES9_EEENS_6half_tEfNS_4arch4Sm80ELb0ELb0ELb0ELb0ELb0ELb0ELb0ELb0ELi2ELi2ELi2ELi2ELb0EEENS1_24CollectiveEpilogueBwdGQAISA_fSD_Li256ELb0ELb0EEENS1_19SingleTileSchedulerILb0ELb0ELb0ELi128EEEEEEEEEvNT_6ParamsE:
[----:B------:R-:W-:Y:S01]  /*0000*/  LDC R1, c[0x0][0x37c] ;  /* 0x0000df00ff017b82 */ /* 0x000fe20000000800 */
[----:B------:R-:W-:Y:S05]  /*0010*/  EXIT ;  /* 0x000000000000794d */ /* 0x000fea0003800000 */
.L_x_41:
        /* <DEDUP_REMOVED lines=14> */
.L_x_134:


//--------------------- .text._ZN7cutlass13device_kernelIN5flash19enable_sm80_to_sm89INS1_16FlashAttnBwdSm80INS1_25CollectiveMainloopBwdSm80ILi2ELi2EN4cute5tupleIJNS5_1CILi64EEENS7_ILi128EEES9_EEENS_6half_tEfNS_4arch4Sm80ELb0ELb0ELb0ELb0ELb1ELb0ELb0ELb0ELi2ELi2ELi2ELi2ELb0EEENS1_24CollectiveEpilogueBwdGQAISA_fSD_Li256ELb0ELb1EEENS1_19SingleTileSchedulerILb0ELb0ELb0ELi128EEEEEEEEEvNT_6ParamsE --------------------------
	.section	.text._ZN7cutlass13device_kernelIN5flash19enable_sm80_to_sm89INS1_16FlashAttnBwdSm80INS1_25CollectiveMainloopBwdSm80ILi2ELi2EN4cute5tupleIJNS5_1CILi64EEENS7_ILi128EEES9_EEENS_6half_tEfNS_4arch4Sm80ELb0ELb0ELb0ELb0ELb1ELb0ELb0ELb0ELi2ELi2ELi2ELi2ELb0EEENS1_24CollectiveEpilogueBwdGQAISA_fSD_Li256ELb0ELb1EEENS1_19SingleTileSchedulerILb0ELb0ELb0ELi128EEEEEEEEEvNT_6ParamsE,"ax",@progbits
	.align	128
.text._ZN7cutlass13device_kernelIN5flash19enable_sm80_to_sm89INS1_16FlashAttnBwdSm80INS1_25CollectiveMainloopBwdSm80ILi2ELi2EN4cute5tupleIJNS5_1CILi64EEENS7_ILi128EEES9_EEENS_6half_tEfNS_4arch4Sm80ELb0ELb0ELb0ELb0ELb1ELb0ELb0ELb0ELi2ELi2ELi2ELi2ELb0EEENS1_24CollectiveEpilogueBwdGQAISA_fSD_Li256ELb0ELb1EEENS1_19SingleTileSchedulerILb0ELb0ELb0ELi128EEEEEEEEEvNT_6ParamsE:
        .type           _ZN7cutlass13device_kernelIN5flash19enable_sm80_to_sm89INS1_16FlashAttnBwdSm80INS1_25CollectiveMainloopBwdSm80ILi2ELi2EN4cute5tupleIJNS5_1CILi64EEENS7_ILi128EEES9_EEENS_6half_tEfNS_4arch4Sm80ELb0ELb0ELb0ELb0ELb1ELb0ELb0ELb0ELi2ELi2ELi2ELi2ELb0EEENS1_24CollectiveEpilogueBwdGQAISA_fSD_Li256ELb0ELb1EEENS1_19SingleTileSchedulerILb0ELb0ELb0ELi128EEEEEEEEEvNT_6ParamsE,@function
        .size           _ZN7cutlass13device_kernelIN5flash19enable_sm80_to_sm89INS1_16FlashAttnBwdSm80INS1_25CollectiveMainloopBwdSm80ILi2ELi2EN4cute5tupleIJNS5_1CILi64EEENS7_ILi128EEES9_EEENS_6half_tEfNS_4arch4Sm80ELb0ELb0ELb0ELb0ELb1ELb0ELb0ELb0ELi2ELi2ELi2ELi2ELb0EEENS1_24CollectiveEpilogueBwdGQAISA_fSD_Li256ELb0ELb1EEENS1_19SingleTileSchedulerILb0ELb0ELb0ELi128EEEEEEEEEvNT_6ParamsE,(.L_x_135 - _ZN7cutlass13device_kernelIN5flash19enable_sm80_to_sm89INS1_16FlashAttnBwdSm80INS1_25CollectiveMainloopBwdSm80ILi2ELi2EN4cute5tupleIJNS5_1CILi64EEENS7_ILi128EEES9_EEENS_6half_tEfNS_4arch4Sm80ELb0ELb0ELb0ELb0ELb1ELb0ELb0ELb0ELi2ELi2ELi2ELi2ELb0EEENS1_24CollectiveEpilogueBwdGQAISA_fSD_Li256ELb0ELb1EEENS1_19SingleTileSchedulerILb0ELb0ELb0ELi128EEEEEEEEEvNT_6ParamsE)
        .other          _ZN7cutlass13device_kernelIN5flash19enable_sm80_to_sm89INS1_16FlashAttnBwdSm80INS1_25CollectiveMainloopBwdSm80ILi2ELi2EN4cute5tupleIJNS5_1CILi64EEENS7_ILi128EEES9_EEENS_6half_tEfNS_4arch4Sm80ELb0ELb0ELb0ELb0ELb1ELb0ELb0ELb0ELi2ELi2ELi2ELi2ELb0EEENS1_24CollectiveEpilogueBwdGQAISA_fSD_Li256ELb0ELb1EEENS1_19SingleTileSchedulerILb0ELb0ELb0ELi128EEEEEEEEEvNT_6ParamsE,@"STO_CUDA_ENTRY STV_DEFAULT"
_ZN7cutlass13device_kernelIN5flash19enable_sm80_to_sm89INS1_16FlashAttnBwdSm80INS1_25CollectiveMainloopBwdSm80ILi2ELi2EN4cute5tupleIJNS5_1CILi64EEENS7_ILi128EEES9_EEENS_6half_tEfNS_4arch4Sm80ELb0ELb0ELb0ELb0ELb1ELb0ELb0ELb0ELi2ELi2ELi2ELi2ELb0EEENS1_24CollectiveEpilogueBwdGQAISA_fSD_Li256ELb0ELb1EEENS1_19SingleTileSchedulerILb0ELb0ELb0ELi128EEEEEEEEEvNT_6ParamsE:
[----:B------:R-:W-:Y:S01]  /*0000*/  LDC R1, c[0x0][0x37c] ;  /* 0x0000df00ff017b82 */ /* 0x000fe20000000800 */
[----:B------:R-:W-:Y:S05]  /*0010*/  EXIT ;  /* 0x000000000000794d */ /* 0x000fea0003800000 */
.L_x_42:
        /* <DEDUP_REMOVED lines=14> */
.L_x_135:


//--------------------- .text._ZN7cutlass13device_kernelIN5flash19enable_sm80_to_sm89INS1_16FlashAttnBwdSm80INS1_25CollectiveMainloopBwdSm80ILi2ELi2EN4cute5tupleIJNS5_1CILi64EEENS7_ILi128EEES9_EEENS_6half_tEfNS_4arch4Sm80ELb0ELb0ELb0ELb1ELb0ELb0ELb0ELb0ELi2ELi2ELi2ELi2ELb0EEENS1_21CollectiveEpilogueBwdISA_SB_SD_Li256ELb1ELb0ELi4EEENS1_19SingleTileSchedulerILb1ELb0ELb0ELi128EEEEEEEEEvNT_6ParamsE --------------------------
	.section	.text._ZN7cutlass13device_kernelIN5flash19enable_sm80_to_sm89INS1_16FlashAttnBwdSm80INS1_25CollectiveMainloopBwdSm80ILi2ELi2EN4cute5tupleIJNS5_1CILi64EEENS7_ILi128EEES9_EEENS_6half_tEfNS_4arch4Sm80ELb0ELb0ELb0ELb1ELb0ELb0ELb0ELb0ELi2ELi2ELi2ELi2ELb0EEENS1_21CollectiveEpilogueBwdISA_SB_SD_Li256ELb1ELb0ELi4EEENS1_19SingleTileSchedulerILb1ELb0ELb0ELi128EEEEEEEEEvNT_6ParamsE,"ax",@progbits
	.align	128
.text._ZN7cutlass13device_kernelIN5flash19enable_sm80_to_sm89INS1_16FlashAttnBwdSm80INS1_25CollectiveMainloopBwdSm80ILi2ELi2EN4cute5tupleIJNS5_1CILi64EEENS7_ILi128EEES9_EEENS_6half_tEfNS_4arch4Sm80ELb0ELb0ELb0ELb1ELb0ELb0ELb0ELb0ELi2ELi2ELi2ELi2ELb0EEENS1_21CollectiveEpilogueBwdISA_SB_SD_Li256ELb1ELb0ELi4EEENS1_19SingleTileSchedulerILb1ELb0ELb0ELi128EEEEEEEEEvNT_6ParamsE:
        .type           _ZN7cutlass13device_kernelIN5flash19enable_sm80_to_sm89INS1_16FlashAttnBwdSm80INS1_25CollectiveMainloopBwdSm80ILi2ELi2EN4cute5tupleIJNS5_1CILi64EEENS7_ILi128EEES9_EEENS_6half_tEfNS_4arch4Sm80ELb0ELb0ELb0ELb1ELb0ELb0ELb0ELb0ELi2ELi2ELi2ELi2ELb0EEENS1_21CollectiveEpilogueBwdISA_SB_SD_Li256ELb1ELb0ELi4EEENS1_19SingleTileSchedulerILb1ELb0ELb0ELi128EEEEEEEEEvNT_6ParamsE,@function
        .size           _ZN7cutlass13device_kernelIN5flash19enable_sm80_to_sm89INS1_16FlashAttnBwdSm80INS1_25CollectiveMainloopBwdSm80ILi2ELi2EN4cute5tupleIJNS5_1CILi64EEENS7_ILi128EEES9_EEENS_6half_tEfNS_4arch4Sm80ELb0ELb0ELb0ELb1ELb0ELb0ELb0ELb0ELi2ELi2ELi2ELi2ELb0EEENS1_21CollectiveEpilogueBwdISA_SB_SD_Li256ELb1ELb0ELi4EEENS1_19SingleTileSchedulerILb1ELb0ELb0ELi128EEEEEEEEEvNT_6ParamsE,(.L_x_136 - _ZN7cutlass13device_kernelIN5flash19enable_sm80_to_sm89INS1_16FlashAttnBwdSm80INS1_25CollectiveMainloopBwdSm80ILi2ELi2EN4cute5tupleIJNS5_1CILi64EEENS7_ILi128EEES9_EEENS_6half_tEfNS_4arch4Sm80ELb0ELb0ELb0ELb1ELb0ELb0ELb0ELb0ELi2ELi2ELi2ELi2ELb0EEENS1_21CollectiveEpilogueBwdISA_SB_SD_Li256ELb1ELb0ELi4EEENS1_19SingleTileSchedulerILb1ELb0ELb0ELi128EEEEEEEEEvNT_6ParamsE)
        .other          _ZN7cutlass13device_kernelIN5flash19enable_sm80_to_sm89INS1_16FlashAttnBwdSm80INS1_25CollectiveMainloopBwdSm80ILi2ELi2EN4cute5tupleIJNS5_1CILi64EEENS7_ILi128EEES9_EEENS_6half_tEfNS_4arch4Sm80ELb0ELb0ELb0ELb1ELb0ELb0ELb0ELb0ELi2ELi2ELi2ELi2ELb0EEENS1_21CollectiveEpilogueBwdISA_SB_SD_Li256ELb1ELb0ELi4EEENS1_19SingleTileSchedulerILb1ELb0ELb0ELi128EEEEEEEEEvNT_6ParamsE,@"STO_CUDA_ENTRY STV_DEFAULT"
_ZN7cutlass13device_kernelIN5flash19enable_sm80_to_sm89INS1_16FlashAttnBwdSm80INS1_25CollectiveMainloopBwdSm80ILi2ELi2EN4cute5tupleIJNS5_1CILi64EEENS7_ILi128EEES9_EEENS_6half_tEfNS_4arch4Sm80ELb0ELb0ELb0ELb1ELb0ELb0ELb0ELb0ELi2ELi2ELi2ELi2ELb0EEENS1_21CollectiveEpilogueBwdISA_SB_SD_Li256ELb1ELb0ELi4EEENS1_19SingleTileSchedulerILb1ELb0ELb0ELi128EEEEEEEEEvNT_6ParamsE:
[----:B------:R-:W-:Y:S01]  /*0000*/  LDC R1, c[0x0][0x37c] ;  /* 0x0000df00ff017b82 */ /* 0x000fe20000000800 */
[----:B------:R-:W-:Y:S05]  /*0010*/  EXIT ;  /* 0x000000000000794d */ /* 0x000fea0003800000 */
.L_x_43:
        /* <DEDUP_REMOVED lines=14> */
.L_x_136:


//--------------------- .text._ZN7cutlass13device_kernelIN5flash19enable_sm80_to_sm89INS1_16FlashAttnBwdSm80INS1_25CollectiveMainloopBwdSm80ILi2ELi2EN4cute5tupleIJNS5_1CILi64EEENS7_ILi128EEES9_EEENS_6half_tEfNS_4arch4Sm80ELb0ELb0ELb0ELb1ELb1ELb0ELb0ELb0ELi2ELi2ELi2ELi2ELb0EEENS1_21CollectiveEpilogueBwdISA_SB_SD_Li256ELb1ELb0ELi4EEENS1_19SingleTileSchedulerILb1ELb0ELb0ELi128EEEEEEEEEvNT_6ParamsE --------------------------
	.section	.text._ZN7cutlass13device_kernelIN5flash19enable_sm80_to_sm89INS1_16FlashAttnBwdSm80INS1_25CollectiveMainloopBwdSm80ILi2ELi2EN4cute5tupleIJNS5_1CILi64EEENS7_ILi128EEES9_EEENS_6half_tEfNS_4arch4Sm80ELb0ELb0ELb0ELb1ELb1ELb0ELb0ELb0ELi2ELi2ELi2ELi2ELb0EEENS1_21CollectiveEpilogueBwdISA_SB_SD_Li256ELb1ELb0ELi4EEENS1_19SingleTileSchedulerILb1ELb0ELb0ELi128EEEEEEEEEvNT_6ParamsE,"ax",@progbits
	.align	128
.text._ZN7cutlass13device_kernelIN5flash19enable_sm80_to_sm89INS1_16FlashAttnBwdSm80INS1_25CollectiveMainloopBwdSm80ILi2ELi2EN4cute5tupleIJNS5_1CILi64EEENS7_ILi128EEES9_EEENS_6half_tEfNS_4arch4Sm80ELb0ELb0ELb0ELb1ELb1ELb0ELb0ELb0ELi2ELi2ELi2ELi2ELb0EEENS1_21CollectiveEpilogueBwdISA_SB_SD_Li256ELb1ELb0ELi4EEENS1_19SingleTileSchedulerILb1ELb0ELb0ELi128EEEEEEEEEvNT_6ParamsE:
        .type           _ZN7cutlass13device_kernelIN5flash19enable_sm80_to_sm89INS1_16FlashAttnBwdSm80INS1_25CollectiveMainloopBwdSm80ILi2ELi2EN4cute5tupleIJNS5_1CILi64EEENS7_ILi128EEES9_EEENS_6half_tEfNS_4arch4Sm80ELb0ELb0ELb0ELb1ELb1ELb0ELb0ELb0ELi2ELi2ELi2ELi2ELb0EEENS1_21CollectiveEpilogueBwdISA_SB_SD_Li256ELb1ELb0ELi4EEENS1_19SingleTileSchedulerILb1ELb0ELb0ELi128EEEEEEEEEvNT_6ParamsE,@function
        .size           _ZN7cutlass13device_kernelIN5flash19enable_sm80_to_sm89INS1_16FlashAttnBwdSm80INS1_25CollectiveMainloopBwdSm80ILi2ELi2EN4cute5tupleIJNS5_1CILi64EEENS7_ILi128EEES9_EEENS_6half_tEfNS_4arch4Sm80ELb0ELb0ELb0ELb1ELb1ELb0ELb0ELb0ELi2ELi2ELi2ELi2ELb0EEENS1_21CollectiveEpilogueBwdISA_SB_SD_Li256ELb1ELb0ELi4EEENS1_19SingleTileSchedulerILb1ELb0ELb0ELi128EEEEEEEEEvNT_6ParamsE,(.L_x_137 - _ZN7cutlass13device_kernelIN5flash19enable_sm80_to_sm89INS1_16FlashAttnBwdSm80INS1_25CollectiveMainloopBwdSm80ILi2ELi2EN4cute5tupleIJNS5_1CILi64EEENS7_ILi128EEES9_EEENS_6half_tEfNS_4arch4Sm80ELb0ELb0ELb0ELb1ELb1ELb0ELb0ELb0ELi2ELi2ELi2ELi2ELb0EEENS1_21CollectiveEpilogueBwdISA_SB_SD_Li256ELb1ELb0ELi4EEENS1_19SingleTileSchedulerILb1ELb0ELb0ELi128EEEEEEEEEvNT_6ParamsE)
        .other          _ZN7cutlass13device_kernelIN5flash19enable_sm80_to_sm89INS1_16FlashAttnBwdSm80INS1_25CollectiveMainloopBwdSm80ILi2ELi2EN4cute5tupleIJNS5_1CILi64EEENS7_ILi128EEES9_EEENS_6half_tEfNS_4arch4Sm80ELb0ELb0ELb0ELb1ELb1ELb0ELb0ELb0ELi2ELi2ELi2ELi2ELb0EEENS1_21CollectiveEpilogueBwdISA_SB_SD_Li256ELb1ELb0ELi4EEENS1_19SingleTileSchedulerILb1ELb0ELb0ELi128EEEEEEEEEvNT_6ParamsE,@"STO_CUDA_ENTRY STV_DEFAULT"
_ZN7cutlass13device_kernelIN5flash19enable_sm80_to_sm89INS1_16FlashAttnBwdSm80INS1_25CollectiveMainloopBwdSm80ILi2ELi2EN4cute5tupleIJNS5_1CILi64EEENS7_ILi128EEES9_EEENS_6half_tEfNS_4arch4Sm80ELb0ELb0ELb0ELb1ELb1ELb0ELb0ELb0ELi2ELi2ELi2ELi2ELb0EEENS1_21CollectiveEpilogueBwdISA_SB_SD_Li256ELb1ELb0ELi4EEENS1_19SingleTileSchedulerILb1ELb0ELb0ELi128EEEEEEEEEvNT_6ParamsE:
[----:B------:R-:W-:Y:S01]  /*0000*/  LDC R1, c[0x0][0x37c] ;  /* 0x0000df00ff017b82 */ /* 0x000fe20000000800 */
[----:B------:R-:W-:Y:S05]  /*0010*/  EXIT ;  /* 0x000000000000794d */ /* 0x000fea0003800000 */
.L_x_44:
        /* <DEDUP_REMOVED lines=14> */
.L_x_137:


//--------------------- .text._ZN7cutlass13device_kernelIN5flash19enable_sm80_to_sm89INS1_16FlashAttnBwdSm80INS1_25CollectiveMainloopBwdSm80ILi2ELi2EN4cute5tupleIJNS5_1CILi64EEENS7_ILi128EEES9_EEENS_6half_tEfNS_4arch4Sm80ELb0ELb0ELb0ELb1ELb0ELb0ELb0ELb0ELi2ELi2ELi2ELi2ELb0EEENS1_24CollectiveEpilogueBwdGQAISA_fSD_Li256ELb1ELb0EEENS1_19SingleTileSchedulerILb1ELb0ELb0ELi128EEEEEEEEEvNT_6ParamsE --------------------------
	.section	.text._ZN7cutlass13device_kernelIN5flash19enable_sm80_to_sm89INS1_16FlashAttnBwdSm80INS1_25CollectiveMainloopBwdSm80ILi2ELi2EN4cute5tupleIJNS5_1CILi64EEENS7_ILi128EEES9_EEENS_6half_tEfNS_4arch4Sm80ELb0ELb0ELb0ELb1ELb0ELb0ELb0ELb0ELi2ELi2ELi2ELi2ELb0EEENS1_24CollectiveEpilogueBwdGQAISA_fSD_Li256ELb1ELb0EEENS1_19SingleTileSchedulerILb1ELb0ELb0ELi128EEEEEEEEEvNT_6ParamsE,"ax",@progbits
	.align	128
.text._ZN7cutlass13device_kernelIN5flash19enable_sm80_to_sm89INS1_16FlashAttnBwdSm80INS1_25CollectiveMainloopBwdSm80ILi2ELi2EN4cute5tupleIJNS5_1CILi64EEENS7_ILi128EEES9_EEENS_6half_tEfNS_4arch4Sm80ELb0ELb0ELb0ELb1ELb0ELb0ELb0ELb0ELi2ELi2ELi2ELi2ELb0EEENS1_24CollectiveEpilogueBwdGQAISA_fSD_Li256ELb1ELb0EEENS1_19SingleTileSchedulerILb1ELb0ELb0ELi128EEEEEEEEEvNT_6ParamsE:
        .type           _ZN7cutlass13device_kernelIN5flash19enable_sm80_to_sm89INS1_16FlashAttnBwdSm80INS1_25CollectiveMainloopBwdSm80ILi2ELi2EN4cute5tupleIJNS5_1CILi64EEENS7_ILi128EEES9_EEENS_6half_tEfNS_4arch4Sm80ELb0ELb0ELb0ELb1ELb0ELb0ELb0ELb0ELi2ELi2ELi2ELi2ELb0EEENS1_24CollectiveEpilogueBwdGQAISA_fSD_Li256ELb1ELb0EEENS1_19SingleTileSchedulerILb1ELb0ELb0ELi128EEEEEEEEEvNT_6ParamsE,@function
        .size           _ZN7cutlass13device_kernelIN5flash19enable_sm80_to_sm89INS1_16FlashAttnBwdSm80INS1_25CollectiveMainloopBwdSm80ILi2ELi2EN4cute5tupleIJNS5_1CILi64EEENS7_ILi128EEES9_EEENS_6half_tEfNS_4arch4Sm80ELb0ELb0ELb0ELb1ELb0ELb0ELb0ELb0ELi2ELi2ELi2ELi2ELb0EEENS1_24CollectiveEpilogueBwdGQAISA_fSD_Li256ELb1ELb0EEENS1_19SingleTileSchedulerILb1ELb0ELb0ELi128EEEEEEEEEvNT_6ParamsE,(.L_x_138 - _ZN7cutlass13device_kernelIN5flash19enable_sm80_to_sm89INS1_16FlashAttnBwdSm80INS1_25CollectiveMainloopBwdSm80ILi2ELi2EN4cute5tupleIJNS5_1CILi64EEENS7_ILi128EEES9_EEENS_6half_tEfNS_4arch4Sm80ELb0ELb0ELb0ELb1ELb0ELb0ELb0ELb0ELi2ELi2ELi2ELi2ELb0EEENS1_24CollectiveEpilogueBwdGQAISA_fSD_Li256ELb1ELb0EEENS1_19SingleTileSchedulerILb1ELb0ELb0ELi128EEEEEEEEEvNT_6ParamsE)
        .other          _ZN7cutlass13device_kernelIN5flash19enable_sm80_to_sm89INS1_16FlashAttnBwdSm80INS1_25CollectiveMainloopBwdSm80ILi2ELi2EN4cute5tupleIJNS5_1CILi64EEENS7_ILi128EEES9_EEENS_6half_tEfNS_4arch4Sm80ELb0ELb0ELb0ELb1ELb0ELb0ELb0ELb0ELi2ELi2ELi2ELi2ELb0EEENS1_24CollectiveEpilogueBwdGQAISA_fSD_Li256ELb1ELb0EEENS1_19SingleTileSchedulerILb1ELb0ELb0ELi128EEEEEEEEEvNT_6ParamsE,@"STO_CUDA_ENTRY STV_DEFAULT"
_ZN7cutlass13device_kernelIN5flash19enable_sm80_to_sm89INS1_16FlashAttnBwdSm80INS1_25CollectiveMainloopBwdSm80ILi2ELi2EN4cute5tupleIJNS5_1CILi64EEENS7_ILi128EEES9_EEENS_6half_tEfNS_4arch4Sm80ELb0ELb0ELb0ELb1ELb0ELb0ELb0ELb0ELi2ELi2ELi2ELi2ELb0EEENS1_24CollectiveEpilogueBwdGQAISA_fSD_Li256ELb1ELb0EEENS1_19SingleTileSchedulerILb1ELb0ELb0ELi128EEEEEEEEEvNT_6ParamsE:
[----:B------:R-:W-:Y:S01]  /*0000*/  LDC R1, c[0x0][0x37c] ;  /* 0x0000df00ff017b82 */ /* 0x000fe20000000800 */
[----:B------:R-:W-:Y:S05]  /*0010*/  EXIT ;  /* 0x000000000000794d */ /* 0x000fea0003800000 */
.L_x_45:
        /* <DEDUP_REMOVED lines=14> */
.L_x_138:


//--------------------- .text._ZN7cutlass13device_kernelIN5flash19enable_sm80_to_sm89INS1_16FlashAttnBwdSm80INS1_25CollectiveMainloopBwdSm80ILi2ELi2EN4cute5tupleIJNS5_1CILi64EEENS7_ILi128EEES9_EEENS_6half_tEfNS_4arch4Sm80ELb0ELb0ELb0ELb1ELb1ELb0ELb0ELb0ELi2ELi2ELi2ELi2ELb0EEENS1_24CollectiveEpilogueBwdGQAISA_fSD_Li256ELb1ELb1EEENS1_19SingleTileSchedulerILb1ELb0ELb0ELi128EEEEEEEEEvNT_6ParamsE --------------------------
	.section	.text._ZN7cutlass13device_kernelIN5flash19enable_sm80_to_sm89INS1_16FlashAttnBwdSm80INS1_25CollectiveMainloopBwdSm80ILi2ELi2EN4cute5tupleIJNS5_1CILi64EEENS7_ILi128EEES9_EEENS_6half_tEfNS_4arch4Sm80ELb0ELb0ELb0ELb1ELb1ELb0ELb0ELb0ELi2ELi2ELi2ELi2ELb0EEENS1_24CollectiveEpilogueBwdGQAISA_fSD_Li256ELb1ELb1EEENS1_19SingleTileSchedulerILb1ELb0ELb0ELi128EEEEEEEEEvNT_6ParamsE,"ax",@progbits
	.align	128
.text._ZN7cutlass13device_kernelIN5flash19enable_sm80_to_sm89INS1_16FlashAttnBwdSm80INS1_25CollectiveMainloopBwdSm80ILi2ELi2EN4cute5tupleIJNS5_1CILi64EEENS7_ILi128EEES9_EEENS_6half_tEfNS_4arch4Sm80ELb0ELb0ELb0ELb1ELb1ELb0ELb0ELb0ELi2ELi2ELi2ELi2ELb0EEENS1_24CollectiveEpilogueBwdGQAISA_fSD_Li256ELb1ELb1EEENS1_19SingleTileSchedulerILb1ELb0ELb0ELi128EEEEEEEEEvNT_6ParamsE:
        .type           _ZN7cutlass13device_kernelIN5flash19enable_sm80_to_sm89INS1_16FlashAttnBwdSm80INS1_25CollectiveMainloopBwdSm80ILi2ELi2EN4cute5tupleIJNS5_1CILi64EEENS7_ILi128EEES9_EEENS_6half_tEfNS_4arch4Sm80ELb0ELb0ELb0ELb1ELb1ELb0ELb0ELb0ELi2ELi2ELi2ELi2ELb0EEENS1_24CollectiveEpilogueBwdGQAISA_fSD_Li256ELb1ELb1EEENS1_19SingleTileSchedulerILb1ELb0ELb0ELi128EEEEEEEEEvNT_6ParamsE,@function
        .size           _ZN7cutlass13device_kernelIN5flash19enable_sm80_to_sm89INS1_16FlashAttnBwdSm80INS1_25CollectiveMainloopBwdSm80ILi2ELi2EN4cute5tupleIJNS5_1CILi64EEENS7_ILi128EEES9_EEENS_6half_tEfNS_4arch4Sm80ELb0ELb0ELb0ELb1ELb1ELb0ELb0ELb0ELi2ELi2ELi2ELi2ELb0EEENS1_24CollectiveEpilogueBwdGQAISA_fSD_Li256ELb1ELb1EEENS1_19SingleTileSchedulerILb1ELb0ELb0ELi128EEEEEEEEEvNT_6ParamsE,(.L_x_139 - _ZN7cutlass13device_kernelIN5flash19enable_sm80_to_sm89INS1_16FlashAttnBwdSm80INS1_25CollectiveMainloopBwdSm80ILi2ELi2EN4cute5tupleIJNS5_1CILi64EEENS7_ILi128EEES9_EEENS_6half_tEfNS_4arch4Sm80ELb0ELb0ELb0ELb1ELb1ELb0ELb0ELb0ELi2ELi2ELi2ELi2ELb0EEENS1_24CollectiveEpilogueBwdGQAISA_fSD_Li256ELb1ELb1EEENS1_19SingleTileSchedulerILb1ELb0ELb0ELi128EEEEEEEEEvNT_6ParamsE)
        .other          _ZN7cutlass13device_kernelIN5flash19enable_sm80_to_sm89INS1_16FlashAttnBwdSm80INS1_25CollectiveMainloopBwdSm80ILi2ELi2EN4cute5tupleIJNS5_1CILi64EEENS7_ILi128EEES9_EEENS_6half_tEfNS_4arch4Sm80ELb0ELb0ELb0ELb1ELb1ELb0ELb0ELb0ELi2ELi2ELi2ELi2ELb0EEENS1_24CollectiveEpilogueBwdGQAISA_fSD_Li256ELb1ELb1EEENS1_19SingleTileSchedulerILb1ELb0ELb0ELi128EEEEEEEEEvNT_6ParamsE,@"STO_CUDA_ENTRY STV_DEFAULT"
_ZN7cutlass13device_kernelIN5flash19enable_sm80_to_sm89INS1_16FlashAttnBwdSm80INS1_25CollectiveMainloopBwdSm80ILi2ELi2EN4cute5tupleIJNS5_1CILi64EEENS7_ILi128EEES9_EEENS_6half_tEfNS_4arch4Sm80ELb0ELb0ELb0ELb1ELb1ELb0ELb0ELb0ELi2ELi2ELi2ELi2ELb0EEENS1_24CollectiveEpilogueBwdGQAISA_fSD_Li256ELb1ELb1EEENS1_19SingleTileSchedulerILb1ELb0ELb0ELi128EEEEEEEEEvNT_6ParamsE:
[----:B------:R-:W-:Y:S01]  /*0000*/  LDC R1, c[0x0][0x37c] ;  /* 0x0000df00ff017b82 */ /* 0x000fe20000000800 */
[----:B------:R-:W-:Y:S05]  /*0010*/  EXIT ;  /* 0x000000000000794d */ /* 0x000fea0003800000 */
.L_x_46:
        /* <DEDUP_REMOVED lines=14> */
.L_x_139:


//--------------------- .text._ZN7cutlass13device_kernelIN5flash19enable_sm80_to_sm89INS1_16FlashAttnBwdSm80INS1_25CollectiveMainloopBwdSm80ILi2ELi2EN4cute5tupleIJNS5_1CILi64EEENS7_ILi128EEES9_EEENS_6half_tEfNS_4arch4Sm80ELb0ELb1ELb0ELb0ELb0ELb0ELb0ELb0ELi2ELi2ELi2ELi2ELb0EEENS1_21CollectiveEpilogueBwdISA_SB_SD_Li256ELb0ELb0ELi4EEENS1_19SingleTileSchedulerILb0ELb0ELb0ELi128EEEEEEEEEvNT_6ParamsE --------------------------
	.section	.text._ZN7cutlass13device_kernelIN5flash19enable_sm80_to_sm89INS1_16FlashAttnBwdSm80INS1_25CollectiveMainloopBwdSm80ILi2ELi2EN4cute5tupleIJNS5_1CILi64EEENS7_ILi128EEES9_EEENS_6half_tEfNS_4arch4Sm80ELb0ELb1ELb0ELb0ELb0ELb0ELb0ELb0ELi2ELi2ELi2ELi2ELb0EEENS1_21CollectiveEpilogueBwdISA_SB_SD_Li256ELb0ELb0ELi4EEENS1_19SingleTileSchedulerILb0ELb0ELb0ELi128EEEEEEEEEvNT_6ParamsE,"ax",@progbits
	.align	128
.text._ZN7cutlass13device_kernelIN5flash19enable_sm80_to_sm89INS1_16FlashAttnBwdSm80INS1_25CollectiveMainloopBwdSm80ILi2ELi2EN4cute5tupleIJNS5_1CILi64EEENS7_ILi128EEES9_EEENS_6half_tEfNS_4arch4Sm80ELb0ELb1ELb0ELb0ELb0ELb0ELb0ELb0ELi2ELi2ELi2ELi2ELb0EEENS1_21CollectiveEpilogueBwdISA_SB_SD_Li256ELb0ELb0ELi4EEENS1_19SingleTileSchedulerILb0ELb0ELb0ELi128EEEEEEEEEvNT_6ParamsE:
        .type           _ZN7cutlass13device_kernelIN5flash19enable_sm80_to_sm89INS1_16FlashAttnBwdSm80INS1_25CollectiveMainloopBwdSm80ILi2ELi2EN4cute5tupleIJNS5_1CILi64EEENS7_ILi128EEES9_EEENS_6half_tEfNS_4arch4Sm80ELb0ELb1ELb0ELb0ELb0ELb0ELb0ELb0ELi2ELi2ELi2ELi2ELb0EEENS1_21CollectiveEpilogueBwdISA_SB_SD_Li256ELb0ELb0ELi4EEENS1_19SingleTileSchedulerILb0ELb0ELb0ELi128EEEEEEEEEvNT_6ParamsE,@function
        .size           _ZN7cutlass13device_kernelIN5flash19enable_sm80_to_sm89INS1_16FlashAttnBwdSm80INS1_25CollectiveMainloopBwdSm80ILi2ELi2EN4cute5tupleIJNS5_1CILi64EEENS7_ILi128EEES9_EEENS_6half_tEfNS_4arch4Sm80ELb0ELb1ELb0ELb0ELb0ELb0ELb0ELb0ELi2ELi2ELi2ELi2ELb0EEENS1_21CollectiveEpilogueBwdISA_SB_SD_Li256ELb0ELb0ELi4EEENS1_19SingleTileSchedulerILb0ELb0ELb0ELi128EEEEEEEEEvNT_6ParamsE,(.L_x_140 - _ZN7cutlass13device_kernelIN5flash19enable_sm80_to_sm89INS1_16FlashAttnBwdSm80INS1_25CollectiveMainloopBwdSm80ILi2ELi2EN4cute5tupleIJNS5_1CILi64EEENS7_ILi128EEES9_EEENS_6half_tEfNS_4arch4Sm80ELb0ELb1ELb0ELb0ELb0ELb0ELb0ELb0ELi2ELi2ELi2ELi2ELb0EEENS1_21CollectiveEpilogueBwdISA_SB_SD_Li256ELb0ELb0ELi4EEENS1_19SingleTileSchedulerILb0ELb0ELb0ELi128EEEEEEEEEvNT_6ParamsE)
        .other          _ZN7cutlass13device_kernelIN5flash19enable_sm80_to_sm89INS1_16FlashAttnBwdSm80INS1_25CollectiveMainloopBwdSm80ILi2ELi2EN4cute5tupleIJNS5_1CILi64EEENS7_ILi128EEES9_EEENS_6half_tEfNS_4arch4Sm80ELb0ELb1ELb0ELb0ELb0ELb0ELb0ELb0ELi2ELi2ELi2ELi2ELb0EEENS1_21CollectiveEpilogueBwdISA_SB_SD_Li256ELb0ELb0ELi4EEENS1_19SingleTileSchedulerILb0ELb0ELb0ELi128EEEEEEEEEvNT_6ParamsE,@"STO_CUDA_ENTRY STV_DEFAULT"
_ZN7cutlass13device_kernelIN5flash19enable_sm80_to_sm89INS1_16FlashAttnBwdSm80INS1_25CollectiveMainloopBwdSm80ILi2ELi2EN4cute5tupleIJNS5_1CILi64EEENS7_ILi128EEES9_EEENS_6half_tEfNS_4arch4Sm80ELb0ELb1ELb0ELb0ELb0ELb0ELb0ELb0ELi2ELi2ELi2ELi2ELb0EEENS1_21CollectiveEpilogueBwdISA_SB_SD_Li256ELb0ELb0ELi4EEENS1_19SingleTileSchedulerILb0ELb0ELb0ELi128EEEEEEEEEvNT_6ParamsE:
[----:B------:R-:W-:Y:S01]  /*0000*/  LDC R1, c[0x0][0x37c] ;  /* 0x0000df00ff017b82 */ /* 0x000fe20000000800 */
[----:B------:R-:W-:Y:S05]  /*0010*/  EXIT ;  /* 0x000000000000794d */ /* 0x000fea0003800000 */
.L_x_47:
        /* <DEDUP_REMOVED lines=14> */
.L_x_140:


//--------------------- .text._ZN7cutlass13device_kernelIN5flash19enable_sm80_to_sm89INS1_16FlashAttnBwdSm80INS1_25CollectiveMainloopBwdSm80ILi2ELi2EN4cute5tupleIJNS5_1CILi64EEENS7_ILi128EEES9_EEENS_6half_tEfNS_4arch4Sm80ELb0ELb1ELb0ELb0ELb1ELb0ELb0ELb0ELi2ELi2ELi2ELi2ELb0EEENS1_21CollectiveEpilogueBwdISA_SB_SD_Li256ELb0ELb0ELi4EEENS1_19SingleTileSchedulerILb0ELb0ELb0ELi128EEEEEEEEEvNT_6ParamsE --------------------------
	.section	.text._ZN7cutlass13device_kernelIN5flash19enable_sm80_to_sm89INS1_16FlashAttnBwdSm80INS1_25CollectiveMainloopBwdSm80ILi2ELi2EN4cute5tupleIJNS5_1CILi64EEENS7_ILi128EEES9_EEENS_6half_tEfNS_4arch4Sm80ELb0ELb1ELb0ELb0ELb1ELb0ELb0ELb0ELi2ELi2ELi2ELi2ELb0EEENS1_21CollectiveEpilogueBwdISA_SB_SD_Li256ELb0ELb0ELi4EEENS1_19SingleTileSchedulerILb0ELb0ELb0ELi128EEEEEEEEEvNT_6ParamsE,"ax",@progbits
	.align	128
.text._ZN7cutlass13device_kernelIN5flash19enable_sm80_to_sm89INS1_16FlashAttnBwdSm80INS1_25CollectiveMainloopBwdSm80ILi2ELi2EN4cute5tupleIJNS5_1CILi64EEENS7_ILi128EEES9_EEENS_6half_tEfNS_4arch4Sm80ELb0ELb1ELb0ELb0ELb1ELb0ELb0ELb0ELi2ELi2ELi2ELi2ELb0EEENS1_21CollectiveEpilogueBwdISA_SB_SD_Li256ELb0ELb0ELi4EEENS1_19SingleTileSchedulerILb0ELb0ELb0ELi128EEEEEEEEEvNT_6ParamsE:
        .type           _ZN7cutlass13device_kernelIN5flash19enable_sm80_to_sm89INS1_16FlashAttnBwdSm80INS1_25CollectiveMainloopBwdSm80ILi2ELi2EN4cute5tupleIJNS5_1CILi64EEENS7_ILi128EEES9_EEENS_6half_tEfNS_4arch4Sm80ELb0ELb1ELb0ELb0ELb1ELb0ELb0ELb0ELi2ELi2ELi2ELi2ELb0EEENS1_21CollectiveEpilogueBwdISA_SB_SD_Li256ELb0ELb0ELi4EEENS1_19SingleTileSchedulerILb0ELb0ELb0ELi128EEEEEEEEEvNT_6ParamsE,@function
        .size           _ZN7cutlass13device_kernelIN5flash19enable_sm80_to_sm89INS1_16FlashAttnBwdSm80INS1_25CollectiveMainloopBwdSm80ILi2ELi2EN4cute5tupleIJNS5_1CILi64EEENS7_ILi128EEES9_EEENS_6half_tEfNS_4arch4Sm80ELb0ELb1ELb0ELb0ELb1ELb0ELb0ELb0ELi2ELi2ELi2ELi2ELb0EEENS1_21CollectiveEpilogueBwdISA_SB_SD_Li256ELb0ELb0ELi4EEENS1_19SingleTileSchedulerILb0ELb0ELb0ELi128EEEEEEEEEvNT_6ParamsE,(.L_x_141 - _ZN7cutlass13device_kernelIN5flash19enable_sm80_to_sm89INS1_16FlashAttnBwdSm80INS1_25CollectiveMainloopBwdSm80ILi2ELi2EN4cute5tupleIJNS5_1CILi64EEENS7_ILi128EEES9_EEENS_6half_tEfNS_4arch4Sm80ELb0ELb1ELb0ELb0ELb1ELb0ELb0ELb0ELi2ELi2ELi2ELi2ELb0EEENS1_21CollectiveEpilogueBwdISA_SB_SD_Li256ELb0ELb0ELi4EEENS1_19SingleTileSchedulerILb0ELb0ELb0ELi128EEEEEEEEEvNT_6ParamsE)
        .other          _ZN7cutlass13device_kernelIN5flash19enable_sm80_to_sm89INS1_16FlashAttnBwdSm80INS1_25CollectiveMainloopBwdSm80ILi2ELi2EN4cute5tupleIJNS5_1CILi64EEENS7_ILi128EEES9_EEENS_6half_tEfNS_4arch4Sm80ELb0ELb1ELb0ELb0ELb1ELb0ELb0ELb0ELi2ELi2ELi2ELi2ELb0EEENS1_21CollectiveEpilogueBwdISA_SB_SD_Li256ELb0ELb0ELi4EEENS1_19SingleTileSchedulerILb0ELb0ELb0ELi128EEEEEEEEEvNT_6ParamsE,@"STO_CUDA_ENTRY STV_DEFAULT"
_ZN7cutlass13device_kernelIN5flash19enable_sm80_to_sm89INS1_16FlashAttnBwdSm80INS1_25CollectiveMainloopBwdSm80ILi2ELi2EN4cute5tupleIJNS5_1CILi64EEENS7_ILi128EEES9_EEENS_6half_tEfNS_4arch4Sm80ELb0ELb1ELb0ELb0ELb1ELb0ELb0ELb0ELi2ELi2ELi2ELi2ELb0EEENS1_21CollectiveEpilogueBwdISA_SB_SD_Li256ELb0ELb0ELi4EEENS1_19SingleTileSchedulerILb0ELb0ELb0ELi128EEEEEEEEEvNT_6ParamsE:
[----:B------:R-:W-:Y:S01]  /*0000*/  LDC R1, c[0x0][0x37c] ;  /* 0x0000df00ff017b82 */ /* 0x000fe20000000800 */
[----:B------:R-:W-:Y:S05]  /*0010*/  EXIT ;  /* 0x000000000000794d */ /* 0x000fea0003800000 */
.L_x_48:
        /* <DEDUP_REMOVED lines=14> */
.L_x_141:


//--------------------- .text._ZN7cutlass13device_kernelIN5flash19enable_sm80_to_sm89INS1_16FlashAttnBwdSm80INS1_25CollectiveMainloopBwdSm80ILi2ELi2EN4cute5tupleIJNS5_1CILi64EEENS7_ILi128EEES9_EEENS_6half_tEfNS_4arch4Sm80ELb0ELb1ELb0ELb0ELb0ELb0ELb0ELb0ELi2ELi2ELi2ELi2ELb0EEENS1_24CollectiveEpilogueBwdGQAISA_fSD_Li256ELb0ELb0EEENS1_19SingleTileSchedulerILb0ELb0ELb0ELi128EEEEEEEEEvNT_6ParamsE --------------------------
	.section	.text._ZN7cutlass13device_kernelIN5flash19enable_sm80_to_sm89INS1_16FlashAttnBwdSm80INS1_25CollectiveMainloopBwdSm80ILi2ELi2EN4cute5tupleIJNS5_1CILi64EEENS7_ILi128EEES9_EEENS_6half_tEfNS_4arch4Sm80ELb0ELb1ELb0ELb0ELb0ELb0ELb0ELb0ELi2ELi2ELi2ELi2ELb0EEENS1_24CollectiveEpilogueBwdGQAISA_fSD_Li256ELb0ELb0EEENS1_19SingleTileSchedulerILb0ELb0ELb0ELi128EEEEEEEEEvNT_6ParamsE,"ax",@progbits
	.align	128
.text._ZN7cutlass13device_kernelIN5flash19enable_sm80_to_sm89INS1_16FlashAttnBwdSm80INS1_25CollectiveMainloopBwdSm80ILi2ELi2EN4cute5tupleIJNS5_1CILi64EEENS7_ILi128EEES9_EEENS_6half_tEfNS_4arch4Sm80ELb0ELb1ELb0ELb0ELb0ELb0ELb0ELb0ELi2ELi2ELi2ELi2ELb0EEENS1_24CollectiveEpilogueBwdGQAISA_fSD_Li256ELb0ELb0EEENS1_19SingleTileSchedulerILb0ELb0ELb0ELi128EEEEEEEEEvNT_6ParamsE:
        .type           _ZN7cutlass13device_kernelIN5flash19enable_sm80_to_sm89INS1_16FlashAttnBwdSm80INS1_25CollectiveMainloopBwdSm80ILi2ELi2EN4cute5tupleIJNS5_1CILi64EEENS7_ILi128EEES9_EEENS_6half_tEfNS_4arch4Sm80ELb0ELb1ELb0ELb0ELb0ELb0ELb0ELb0ELi2ELi2ELi2ELi2ELb0EEENS1_24CollectiveEpilogueBwdGQAISA_fSD_Li256ELb0ELb0EEENS1_19SingleTileSchedulerILb0ELb0ELb0ELi128EEEEEEEEEvNT_6ParamsE,@function
        .size           _ZN7cutlass13device_kernelIN5flash19enable_sm80_to_sm89INS1_16FlashAttnBwdSm80INS1_25CollectiveMainloopBwdSm80ILi2ELi2EN4cute5tupleIJNS5_1CILi64EEENS7_ILi128EEES9_EEENS_6half_tEfNS_4arch4Sm80ELb0ELb1ELb0ELb0ELb0ELb0ELb0ELb0ELi2ELi2ELi2ELi2ELb0EEENS1_24CollectiveEpilogueBwdGQAISA_fSD_Li256ELb0ELb0EEENS1_19SingleTileSchedulerILb0ELb0ELb0ELi128EEEEEEEEEvNT_6ParamsE,(.L_x_142 - _ZN7cutlass13device_kernelIN5flash19enable_sm80_to_sm89INS1_16FlashAttnBwdSm80INS1_25CollectiveMainloopBwdSm80ILi2ELi2EN4cute5tupleIJNS5_1CILi64EEENS7_ILi128EEES9_EEENS_6half_tEfNS_4arch4Sm80ELb0ELb1ELb0ELb0ELb0ELb0ELb0ELb0ELi2ELi2ELi2ELi2ELb0EEENS1_24CollectiveEpilogueBwdGQAISA_fSD_Li256ELb0ELb0EEENS1_19SingleTileSchedulerILb0ELb0ELb0ELi128EEEEEEEEEvNT_6ParamsE)
        .other          _ZN7cutlass13device_kernelIN5flash19enable_sm80_to_sm89INS1_16FlashAttnBwdSm80INS1_25CollectiveMainloopBwdSm80ILi2ELi2EN4cute5tupleIJNS5_1CILi64EEENS7_ILi128EEES9_EEENS_6half_tEfNS_4arch4Sm80ELb0ELb1ELb0ELb0ELb0ELb0ELb0ELb0ELi2ELi2ELi2ELi2ELb0EEENS1_24CollectiveEpilogueBwdGQAISA_fSD_Li256ELb0ELb0EEENS1_19SingleTileSchedulerILb0ELb0ELb0ELi128EEEEEEEEEvNT_6ParamsE,@"STO_CUDA_ENTRY STV_DEFAULT"
_ZN7cutlass13device_kernelIN5flash19enable_sm80_to_sm89INS1_16FlashAttnBwdSm80INS1_25CollectiveMainloopBwdSm80ILi2ELi2EN4cute5tupleIJNS5_1CILi64EEENS7_ILi128EEES9_EEENS_6half_tEfNS_4arch4Sm80ELb0ELb1ELb0ELb0ELb0ELb0ELb0ELb0ELi2ELi2ELi2ELi2ELb0EEENS1_24CollectiveEpilogueBwdGQAISA_fSD_Li256ELb0ELb0EEENS1_19SingleTileSchedulerILb0ELb0ELb0ELi128EEEEEEEEEvNT_6ParamsE:
[----:B------:R-:W-:Y:S01]  /*0000*/  LDC R1, c[0x0][0x37c] ;  /* 0x0000df00ff017b82 */ /* 0x000fe20000000800 */
[----:B------:R-:W-:Y:S05]  /*0010*/  EXIT ;  /* 0x000000000000794d */ /* 0x000fea0003800000 */
.L_x_49:
        /* <DEDUP_REMOVED lines=14> */
.L_x_142:


//--------------------- .text._ZN7cutlass13device_kernelIN5flash19enable_sm80_to_sm89INS1_16FlashAttnBwdSm80INS1_25CollectiveMainloopBwdSm80ILi2ELi2EN4cute5tupleIJNS5_1CILi64EEENS7_ILi128EEES9_EEENS_6half_tEfNS_4arch4Sm80ELb0ELb1ELb0ELb0ELb1ELb0ELb0ELb0ELi2ELi2ELi2ELi2ELb0EEENS1_24CollectiveEpilogueBwdGQAISA_fSD_Li256ELb0ELb1EEENS1_19SingleTileSchedulerILb0ELb0ELb0ELi128EEEEEEEEEvNT_6ParamsE --------------------------
	.section	.text._ZN7cutlass13device_kernelIN5flash19enable_sm80_to_sm89INS1_16FlashAttnBwdSm80INS1_25CollectiveMainloopBwdSm80ILi2ELi2EN4cute5tupleIJNS5_1CILi64EEENS7_ILi128EEES9_EEENS_6half_tEfNS_4arch4Sm80ELb0ELb1ELb0ELb0ELb1ELb0ELb0ELb0ELi2ELi2ELi2ELi2ELb0EEENS1_24CollectiveEpilogueBwdGQAISA_fSD_Li256ELb0ELb1EEENS1_19SingleTileSchedulerILb0ELb0ELb0ELi128EEEEEEEEEvNT_6ParamsE,"ax",@progbits
	.align	128
.text._ZN7cutlass13device_kernelIN5flash19enable_sm80_to_sm89INS1_16FlashAttnBwdSm80INS1_25CollectiveMainloopBwdSm80ILi2ELi2EN4cute5tupleIJNS5_1CILi64EEENS7_ILi128EEES9_EEENS_6half_tEfNS_4arch4Sm80ELb0ELb1ELb0ELb0ELb1ELb0ELb0ELb0ELi2ELi2ELi2ELi2ELb0EEENS1_24CollectiveEpilogueBwdGQAISA_fSD_Li256ELb0ELb1EEENS1_19SingleTileSchedulerILb0ELb0ELb0ELi128EEEEEEEEEvNT_6ParamsE:
        .type           _ZN7cutlass13device_kernelIN5flash19enable_sm80_to_sm89INS1_16FlashAttnBwdSm80INS1_25CollectiveMainloopBwdSm80ILi2ELi2EN4cute5tupleIJNS5_1CILi64EEENS7_ILi128EEES9_EEENS_6half_tEfNS_4arch4Sm80ELb0ELb1ELb0ELb0ELb1ELb0ELb0ELb0ELi2ELi2ELi2ELi2ELb0EEENS1_24CollectiveEpilogueBwdGQAISA_fSD_Li256ELb0ELb1EEENS1_19SingleTileSchedulerILb0ELb0ELb0ELi128EEEEEEEEEvNT_6ParamsE,@function
        .size           _ZN7cutlass13device_kernelIN5flash19enable_sm80_to_sm89INS1_16FlashAttnBwdSm80INS1_25CollectiveMainloopBwdSm80ILi2ELi2EN4cute5tupleIJNS5_1CILi64EEENS7_ILi128EEES9_EEENS_6half_tEfNS_4arch4Sm80ELb0ELb1ELb0ELb0ELb1ELb0ELb0ELb0ELi2ELi2ELi2ELi2ELb0EEENS1_24CollectiveEpilogueBwdGQAISA_fSD_Li256ELb0ELb1EEENS1_19SingleTileSchedulerILb0ELb0ELb0ELi128EEEEEEEEEvNT_6ParamsE,(.L_x_143 - _ZN7cutlass13device_kernelIN5flash19enable_sm80_to_sm89INS1_16FlashAttnBwdSm80INS1_25CollectiveMainloopBwdSm80ILi2ELi2EN4cute5tupleIJNS5_1CILi64EEENS7_ILi128EEES9_EEENS_6half_tEfNS_4arch4Sm80ELb0ELb1ELb0ELb0ELb1ELb0ELb0ELb0ELi2ELi2ELi2ELi2ELb0EEENS1_24CollectiveEpilogueBwdGQAISA_fSD_Li256ELb0ELb1EEENS1_19SingleTileSchedulerILb0ELb0ELb0ELi128EEEEEEEEEvNT_6ParamsE)
        .other          _ZN7cutlass13device_kernelIN5flash19enable_sm80_to_sm89INS1_16FlashAttnBwdSm80INS1_25CollectiveMainloopBwdSm80ILi2ELi2EN4cute5tupleIJNS5_1CILi64EEENS7_ILi128EEES9_EEENS_6half_tEfNS_4arch4Sm80ELb0ELb1ELb0ELb0ELb1ELb0ELb0ELb0ELi2ELi2ELi2ELi2ELb0EEENS1_24CollectiveEpilogueBwdGQAISA_fSD_Li256ELb0ELb1EEENS1_19SingleTileSchedulerILb0ELb0ELb0ELi128EEEEEEEEEvNT_6ParamsE,@"STO_CUDA_ENTRY STV_DEFAULT"
_ZN7cutlass13device_kernelIN5flash19enable_sm80_to_sm89INS1_16FlashAttnBwdSm80INS1_25CollectiveMainloopBwdSm80ILi2ELi2EN4cute5tupleIJNS5_1CILi64EEENS7_ILi128EEES9_EEENS_6half_tEfNS_4arch4Sm80ELb0ELb1ELb0ELb0ELb1ELb0ELb0ELb0ELi2ELi2ELi2ELi2ELb0EEENS1_24CollectiveEpilogueBwdGQAISA_fSD_Li256ELb0ELb1EEENS1_19SingleTileSchedulerILb0ELb0ELb0ELi128EEEEEEEEEvNT_6ParamsE:
[----:B------:R-:W-:Y:S01]  /*0000*/  LDC R1, c[0x0][0x37c] ;  /* 0x0000df00ff017b82 */ /* 0x000fe20000000800 */
[----:B------:R-:W-:Y:S05]  /*0010*/  EXIT ;  /* 0x000000000000794d */ /* 0x000fea0003800000 */
.L_x_50:
        /* <DEDUP_REMOVED lines=14> */
.L_x_143:


//--------------------- .text._ZN7cutlass13device_kernelIN5flash19enable_sm80_to_sm89INS1_16FlashAttnBwdSm80INS1_25CollectiveMainloopBwdSm80ILi2ELi2EN4cute5tupleIJNS5_1CILi64EEENS7_ILi128EEES9_EEENS_6half_tEfNS_4arch4Sm80ELb0ELb1ELb0ELb1ELb0ELb0ELb0ELb0ELi2ELi2ELi2ELi2ELb0EEENS1_21CollectiveEpilogueBwdISA_SB_SD_Li256ELb1ELb0ELi4EEENS1_19SingleTileSchedulerILb1ELb0ELb0ELi128EEEEEEEEEvNT_6ParamsE --------------------------
	.section	.text._ZN7cutlass13device_kernelIN5flash19enable_sm80_to_sm89INS1_16FlashAttnBwdSm80INS1_25CollectiveMainloopBwdSm80ILi2ELi2EN4cute5tupleIJNS5_1CILi64EEENS7_ILi128EEES9_EEENS_6half_tEfNS_4arch4Sm80ELb0ELb1ELb0ELb1ELb0ELb0ELb0ELb0ELi2ELi2ELi2ELi2ELb0EEENS1_21CollectiveEpilogueBwdISA_SB_SD_Li256ELb1ELb0ELi4EEENS1_19SingleTileSchedulerILb1ELb0ELb0ELi128EEEEEEEEEvNT_6ParamsE,"ax",@progbits
	.align	128
.text._ZN7cutlass13device_kernelIN5flash19enable_sm80_to_sm89INS1_16FlashAttnBwdSm80INS1_25CollectiveMainloopBwdSm80ILi2ELi2EN4cute5tupleIJNS5_1CILi64EEENS7_ILi128EEES9_EEENS_6half_tEfNS_4arch4Sm80ELb0ELb1ELb0ELb1ELb0ELb0ELb0ELb0ELi2ELi2ELi2ELi2ELb0EEENS1_21CollectiveEpilogueBwdISA_SB_SD_Li256ELb1ELb0ELi4EEENS1_19SingleTileSchedulerILb1ELb0ELb0ELi128EEEEEEEEEvNT_6ParamsE:
        .type           _ZN7cutlass13device_kernelIN5flash19enable_sm80_to_sm89INS1_16FlashAttnBwdSm80INS1_25CollectiveMainloopBwdSm80ILi2ELi2EN4cute5tupleIJNS5_1CILi64EEENS7_ILi128EEES9_EEENS_6half_tEfNS_4arch4Sm80ELb0ELb1ELb0ELb1ELb0ELb0ELb0ELb0ELi2ELi2ELi2ELi2ELb0EEENS1_21CollectiveEpilogueBwdISA_SB_SD_Li256ELb1ELb0ELi4EEENS1_19SingleTileSchedulerILb1ELb0ELb0ELi128EEEEEEEEEvNT_6ParamsE,@function
        .size           _ZN7cutlass13device_kernelIN5flash19enable_sm80_to_sm89INS1_16FlashAttnBwdSm80INS1_25CollectiveMainloopBwdSm80ILi2ELi2EN4cute5tupleIJNS5_1CILi64EEENS7_ILi128EEES9_EEENS_6half_tEfNS_4arch4Sm80ELb0ELb1ELb0ELb1ELb0ELb0ELb0ELb0ELi2ELi2ELi2ELi2ELb0EEENS1_21CollectiveEpilogueBwdISA_SB_SD_Li256ELb1ELb0ELi4EEENS1_19SingleTileSchedulerILb1ELb0ELb0ELi128EEEEEEEEEvNT_6ParamsE,(.L_x_144 - _ZN7cutlass13device_kernelIN5flash19enable_sm80_to_sm89INS1_16FlashAttnBwdSm80INS1_25CollectiveMainloopBwdSm80ILi2ELi2EN4cute5tupleIJNS5_1CILi64EEENS7_ILi128EEES9_EEENS_6half_tEfNS_4arch4Sm80ELb0ELb1ELb0ELb1ELb0ELb0ELb0ELb0ELi2ELi2ELi2ELi2ELb0EEENS1_21CollectiveEpilogueBwdISA_SB_SD_Li256ELb1ELb0ELi4EEENS1_19SingleTileSchedulerILb1ELb0ELb0ELi128EEEEEEEEEvNT_6ParamsE)
        .other          _ZN7cutlass13device_kernelIN5flash19enable_sm80_to_sm89INS1_16FlashAttnBwdSm80INS1_25CollectiveMainloopBwdSm80ILi2ELi2EN4cute5tupleIJNS5_1CILi64EEENS7_ILi128EEES9_EEENS_6half_tEfNS_4arch4Sm80ELb0ELb1ELb0ELb1ELb0ELb0ELb0ELb0ELi2ELi2ELi2ELi2ELb0EEENS1_21CollectiveEpilogueBwdISA_SB_SD_Li256ELb1ELb0ELi4EEENS1_19SingleTileSchedulerILb1ELb0ELb0ELi128EEEEEEEEEvNT_6ParamsE,@"STO_CUDA_ENTRY STV_DEFAULT"
_ZN7cutlass13device_kernelIN5flash19enable_sm80_to_sm89INS1_16FlashAttnBwdSm80INS1_25CollectiveMainloopBwdSm80ILi2ELi2EN4cute5tupleIJNS5_1CILi64EEENS7_ILi128EEES9_EEENS_6half_tEfNS_4arch4Sm80ELb0ELb1ELb0ELb1ELb0ELb0ELb0ELb0ELi2ELi2ELi2ELi2ELb0EEENS1_21CollectiveEpilogueBwdISA_SB_SD_Li256ELb1ELb0ELi4EEENS1_19SingleTileSchedulerILb1ELb0ELb0ELi128EEEEEEEEEvNT_6ParamsE:
[----:B------:R-:W-:Y:S01]  /*0000*/  LDC R1, c[0x0][0x37c] ;  /* 0x0000df00ff017b82 */ /* 0x000fe20000000800 */
[----:B------:R-:W-:Y:S05]  /*0010*/  EXIT ;  /* 0x000000000000794d */ /* 0x000fea0003800000 */
.L_x_51:
        /* <DEDUP_REMOVED lines=14> */
.L_x_144:


//--------------------- .text._ZN7cutlass13device_kernelIN5flash19enable_sm80_to_sm89INS1_16FlashAttnBwdSm80INS1_25CollectiveMainloopBwdSm80ILi2ELi2EN4cute5tupleIJNS5_1CILi64EEENS7_ILi128EEES9_EEENS_6half_tEfNS_4arch4Sm80ELb0ELb1ELb0ELb1ELb1ELb0ELb0ELb0ELi2ELi2ELi2ELi2ELb0EEENS1_21CollectiveEpilogueBwdISA_SB_SD_Li256ELb1ELb0ELi4EEENS1_19SingleTileSchedulerILb1ELb0ELb0ELi128EEEEEEEEEvNT_6ParamsE --------------------------
	.section	.text._ZN7cutlass13device_kernelIN5flash19enable_sm80_to_sm89INS1_16FlashAttnBwdSm80INS1_25CollectiveMainloopBwdSm80ILi2ELi2EN4cute5tupleIJNS5_1CILi64EEENS7_ILi128EEES9_EEENS_6half_tEfNS_4arch4Sm80ELb0ELb1ELb0ELb1ELb1ELb0ELb0ELb0ELi2ELi2ELi2ELi2ELb0EEENS1_21CollectiveEpilogueBwdISA_SB_SD_Li256ELb1ELb0ELi4EEENS1_19SingleTileSchedulerILb1ELb0ELb0ELi128EEEEEEEEEvNT_6ParamsE,"ax",@progbits
	.align	128
.text._ZN7cutlass13device_kernelIN5flash19enable_sm80_to_sm89INS1_16FlashAttnBwdSm80INS1_25CollectiveMainloopBwdSm80ILi2ELi2EN4cute5tupleIJNS5_1CILi64EEENS7_ILi128EEES9_EEENS_6half_tEfNS_4arch4Sm80ELb0ELb1ELb0ELb1ELb1ELb0ELb0ELb0ELi2ELi2ELi2ELi2ELb0EEENS1_21CollectiveEpilogueBwdISA_SB_SD_Li256ELb1ELb0ELi4EEENS1_19SingleTileSchedulerILb1ELb0ELb0ELi128EEEEEEEEEvNT_6ParamsE:
        .type           _ZN7cutlass13device_kernelIN5flash19enable_sm80_to_sm89INS1_16FlashAttnBwdSm80INS1_25CollectiveMainloopBwdSm80ILi2ELi2EN4cute5tupleIJNS5_1CILi64EEENS7_ILi128EEES9_EEENS_6half_tEfNS_4arch4Sm80ELb0ELb1ELb0ELb1ELb1ELb0ELb0ELb0ELi2ELi2ELi2ELi2ELb0EEENS1_21CollectiveEpilogueBwdISA_SB_SD_Li256ELb1ELb0ELi4EEENS1_19SingleTileSchedulerILb1ELb0ELb0ELi128EEEEEEEEEvNT_6ParamsE,@function
        .size           _ZN7cutlass13device_kernelIN5flash19enable_sm80_to_sm89INS1_16FlashAttnBwdSm80INS1_25CollectiveMainloopBwdSm80ILi2ELi2EN4cute5tupleIJNS5_1CILi64EEENS7_ILi128EEES9_EEENS_6half_tEfNS_4arch4Sm80ELb0ELb1ELb0ELb1ELb1ELb0ELb0ELb0ELi2ELi2ELi2ELi2ELb0EEENS1_21CollectiveEpilogueBwdISA_SB_SD_Li256ELb1ELb0ELi4EEENS1_19SingleTileSchedulerILb1ELb0ELb0ELi128EEEEEEEEEvNT_6ParamsE,(.L_x_145 - _ZN7cutlass13device_kernelIN5flash19enable_sm80_to_sm89INS1_16FlashAttnBwdSm80INS1_25CollectiveMainloopBwdSm80ILi2ELi2EN4cute5tupleIJNS5_1CILi64EEENS7_ILi128EEES9_EEENS_6half_tEfNS_4arch4Sm80ELb0ELb1ELb0ELb1ELb1ELb0ELb0ELb0ELi2ELi2ELi2ELi2ELb0EEENS1_21CollectiveEpilogueBwdISA_SB_SD_Li256ELb1ELb0ELi4EEENS1_19SingleTileSchedulerILb1ELb0ELb0ELi128EEEEEEEEEvNT_6ParamsE)
        .other          _ZN7cutlass13device_kernelIN5flash19enable_sm80_to_sm89INS1_16FlashAttnBwdSm80INS1_25CollectiveMainloopBwdSm80ILi2ELi2EN4cute5tupleIJNS5_1CILi64EEENS7_ILi128EEES9_EEENS_6half_tEfNS_4arch4Sm80ELb0ELb1ELb0ELb1ELb1ELb0ELb0ELb0ELi2ELi2ELi2ELi2ELb0EEENS1_21CollectiveEpilogueBwdISA_SB_SD_Li256ELb1ELb0ELi4EEENS1_19SingleTileSchedulerILb1ELb0ELb0ELi128EEEEEEEEEvNT_6ParamsE,@"STO_CUDA_ENTRY STV_DEFAULT"
_ZN7cutlass13device_kernelIN5flash19enable_sm80_to_sm89INS1_16FlashAttnBwdSm80INS1_25CollectiveMainloopBwdSm80ILi2ELi2EN4cute5tupleIJNS5_1CILi64EEENS7_ILi128EEES9_EEENS_6half_tEfNS_4arch4Sm80ELb0ELb1ELb0ELb1ELb1ELb0ELb0ELb0ELi2ELi2ELi2ELi2ELb0EEENS1_21CollectiveEpilogueBwdISA_SB_SD_Li256ELb1ELb0ELi4EEENS1_19SingleTileSchedulerILb1ELb0ELb0ELi128EEEEEEEEEvNT_6ParamsE:
[----:B------:R-:W-:Y:S01]  /*0000*/  LDC R1, c[0x0][0x37c] ;  /* 0x0000df00ff017b82 */ /* 0x000fe20000000800 */
[----:B------:R-:W-:Y:S05]  /*0010*/  EXIT ;  /* 0x000000000000794d */ /* 0x000fea0003800000 */
.L_x_52:
        /* <DEDUP_REMOVED lines=14> */
.L_x_145:


//--------------------- .text._ZN7cutlass13device_kernelIN5flash19enable_sm80_to_sm89INS1_16FlashAttnBwdSm80INS1_25CollectiveMainloopBwdSm80ILi2ELi2EN4cute5tupleIJNS5_1CILi64EEENS7_ILi128EEES9_EEENS_6half_tEfNS_4arch4Sm80ELb0ELb1ELb0ELb1ELb0ELb0ELb0ELb0ELi2ELi2ELi2ELi2ELb0EEENS1_24CollectiveEpilogueBwdGQAISA_fSD_Li256ELb1ELb0EEENS1_19SingleTileSchedulerILb1ELb0ELb0ELi128EEEEEEEEEvNT_6ParamsE --------------------------
	.section	.text._ZN7cutlass13device_kernelIN5flash19enable_sm80_to_sm89INS1_16FlashAttnBwdSm80INS1_25CollectiveMainloopBwdSm80ILi2ELi2EN4cute5tupleIJNS5_1CILi64EEENS7_ILi128EEES9_EEENS_6half_tEfNS_4arch4Sm80ELb0ELb1ELb0ELb1ELb0ELb0ELb0ELb0ELi2ELi2ELi2ELi2ELb0EEENS1_24CollectiveEpilogueBwdGQAISA_fSD_Li256ELb1ELb0EEENS1_19SingleTileSchedulerILb1ELb0ELb0ELi128EEEEEEEEEvNT_6ParamsE,"ax",@progbits
	.align	128
.text._ZN7cutlass13device_kernelIN5flash19enable_sm80_to_sm89INS1_16FlashAttnBwdSm80INS1_25CollectiveMainloopBwdSm80ILi2ELi2EN4cute5tupleIJNS5_1CILi64EEENS7_ILi128EEES9_EEENS_6half_tEfNS_4arch4Sm80ELb0ELb1ELb0ELb1ELb0ELb0ELb0ELb0ELi2ELi2ELi2ELi2ELb0EEENS1_24CollectiveEpilogueBwdGQAISA_fSD_Li256ELb1ELb0EEENS1_19SingleTileSchedulerILb1ELb0ELb0ELi128EEEEEEEEEvNT_6ParamsE:
        .type           _ZN7cutlass13device_kernelIN5flash19enable_sm80_to_sm89INS1_16FlashAttnBwdSm80INS1_25CollectiveMainloopBwdSm80ILi2ELi2EN4cute5tupleIJNS5_1CILi64EEENS7_ILi128EEES9_EEENS_6half_tEfNS_4arch4Sm80ELb0ELb1ELb0ELb1ELb0ELb0ELb0ELb0ELi2ELi2ELi2ELi2ELb0EEENS1_24CollectiveEpilogueBwdGQAISA_fSD_Li256ELb1ELb0EEENS1_19SingleTileSchedulerILb1ELb0ELb0ELi128EEEEEEEEEvNT_6ParamsE,@function
        .size           _ZN7cutlass13device_kernelIN5flash19enable_sm80_to_sm89INS1_16FlashAttnBwdSm80INS1_25CollectiveMainloopBwdSm80ILi2ELi2EN4cute5tupleIJNS5_1CILi64EEENS7_ILi128EEES9_EEENS_6half_tEfNS_4arch4Sm80ELb0ELb1ELb0ELb1ELb0ELb0ELb0ELb0ELi2ELi2ELi2ELi2ELb0EEENS1_24CollectiveEpilogueBwdGQAISA_fSD_Li256ELb1ELb0EEENS1_19SingleTileSchedulerILb1ELb0ELb0ELi128EEEEEEEEEvNT_6ParamsE,(.L_x_146 - _ZN7cutlass13device_kernelIN5flash19enable_sm80_to_sm89INS1_16FlashAttnBwdSm80INS1_25CollectiveMainloopBwdSm80ILi2ELi2EN4cute5tupleIJNS5_1CILi64EEENS7_ILi128EEES9_EEENS_6half_tEfNS_4arch4Sm80ELb0ELb1ELb0ELb1ELb0ELb0ELb0ELb0ELi2ELi2ELi2ELi2ELb0EEENS1_24CollectiveEpilogueBwdGQAISA_fSD_Li256ELb1ELb0EEENS1_19SingleTileSchedulerILb1ELb0ELb0ELi128EEEEEEEEEvNT_6ParamsE)
        .other          _ZN7cutlass13device_kernelIN5flash19enable_sm80_to_sm89INS1_16FlashAttnBwdSm80INS1_25CollectiveMainloopBwdSm80ILi2ELi2EN4cute5tupleIJNS5_1CILi64EEENS7_ILi128EEES9_EEENS_6half_tEfNS_4arch4Sm80ELb0ELb1ELb0ELb1ELb0ELb0ELb0ELb0ELi2ELi2ELi2ELi2ELb0EEENS1_24CollectiveEpilogueBwdGQAISA_fSD_Li256ELb1ELb0EEENS1_19SingleTileSchedulerILb1ELb0ELb0ELi128EEEEEEEEEvNT_6ParamsE,@"STO_CUDA_ENTRY STV_DEFAULT"
_ZN7cutlass13device_kernelIN5flash19enable_sm80_to_sm89INS1_16FlashAttnBwdSm80INS1_25CollectiveMainloopBwdSm80ILi2ELi2EN4cute5tupleIJNS5_1CILi64EEENS7_ILi128EEES9_EEENS_6half_tEfNS_4arch4Sm80ELb0ELb1ELb0ELb1ELb0ELb0ELb0ELb0ELi2ELi2ELi2ELi2ELb0EEENS1_24CollectiveEpilogueBwdGQAISA_fSD_Li256ELb1ELb0EEENS1_19SingleTileSchedulerILb1ELb0ELb0ELi128EEEEEEEEEvNT_6ParamsE:
[----:B------:R-:W-:Y:S01]  /*0000*/  LDC R1, c[0x0][0x37c] ;  /* 0x0000df00ff017b82 */ /* 0x000fe20000000800 */
[----:B------:R-:W-:Y:S05]  /*0010*/  EXIT ;  /* 0x000000000000794d */ /* 0x000fea0003800000 */
.L_x_53:
        /* <DEDUP_REMOVED lines=14> */
.L_x_146:


//--------------------- .text._ZN7cutlass13device_kernelIN5flash19enable_sm80_to_sm89INS1_16FlashAttnBwdSm80INS1_25CollectiveMainloopBwdSm80ILi2ELi2EN4cute5tupleIJNS5_1CILi64EEENS7_ILi128EEES9_EEENS_6half_tEfNS_4arch4Sm80ELb0ELb1ELb0ELb1ELb1ELb0ELb0ELb0ELi2ELi2ELi2ELi2ELb0EEENS1_24CollectiveEpilogueBwdGQAISA_fSD_Li256ELb1ELb1EEENS1_19SingleTileSchedulerILb1ELb0ELb0ELi128EEEEEEEEEvNT_6ParamsE --------------------------
	.section	.text._ZN7cutlass13device_kernelIN5flash19enable_sm80_to_sm89INS1_16FlashAttnBwdSm80INS1_25CollectiveMainloopBwdSm80ILi2ELi2EN4cute5tupleIJNS5_1CILi64EEENS7_ILi128EEES9_EEENS_6half_tEfNS_4arch4Sm80ELb0ELb1ELb0ELb1ELb1ELb0ELb0ELb0ELi2ELi2ELi2ELi2ELb0EEENS1_24CollectiveEpilogueBwdGQAISA_fSD_Li256ELb1ELb1EEENS1_19SingleTileSchedulerILb1ELb0ELb0ELi128EEEEEEEEEvNT_6ParamsE,"ax",@progbits
	.align	128
.text._ZN7cutlass13device_kernelIN5flash19enable_sm80_to_sm89INS1_16FlashAttnBwdSm80INS1_25CollectiveMainloopBwdSm80ILi2ELi2EN4cute5tupleIJNS5_1CILi64EEENS7_ILi128EEES9_EEENS_6half_tEfNS_4arch4Sm80ELb0ELb1ELb0ELb1ELb1ELb0ELb0ELb0ELi2ELi2ELi2ELi2ELb0EEENS1_24CollectiveEpilogueBwdGQAISA_fSD_Li256ELb1ELb1EEENS1_19SingleTileSchedulerILb1ELb0ELb0ELi128EEEEEEEEEvNT_6ParamsE:
        .type           _ZN7cutlass13device_kernelIN5flash19enable_sm80_to_sm89INS1_16FlashAttnBwdSm80INS1_25CollectiveMainloopBwdSm80ILi2ELi2EN4cute5tupleIJNS5_1CILi64EEENS7_ILi128EEES9_EEENS_6half_tEfNS_4arch4Sm80ELb0ELb1ELb0ELb1ELb1ELb0ELb0ELb0ELi2ELi2ELi2ELi2ELb0EEENS1_24CollectiveEpilogueBwdGQAISA_fSD_Li256ELb1ELb1EEENS1_19SingleTileSchedulerILb1ELb0ELb0ELi128EEEEEEEEEvNT_6ParamsE,@function
        .size           _ZN7cutlass13device_kernelIN5flash19enable_sm80_to_sm89INS1_16FlashAttnBwdSm80INS1_25CollectiveMainloopBwdSm80ILi2ELi2EN4cute5tupleIJNS5_1CILi64EEENS7_ILi128EEES9_EEENS_6half_tEfNS_4arch4Sm80ELb0ELb1ELb0ELb1ELb1ELb0ELb0ELb0ELi2ELi2ELi2ELi2ELb0EEENS1_24CollectiveEpilogueBwdGQAISA_fSD_Li256ELb1ELb1EEENS1_19SingleTileSchedulerILb1ELb0ELb0ELi128EEEEEEEEEvNT_6ParamsE,(.L_x_147 - _ZN7cutlass13device_kernelIN5flash19enable_sm80_to_sm89INS1_16FlashAttnBwdSm80INS1_25CollectiveMainloopBwdSm80ILi2ELi2EN4cute5tupleIJNS5_1CILi64EEENS7_ILi128EEES9_EEENS_6half_tEfNS_4arch4Sm80ELb0ELb1ELb0ELb1ELb1ELb0ELb0ELb0ELi2ELi2ELi2ELi2ELb0EEENS1_24CollectiveEpilogueBwdGQAISA_fSD_Li256ELb1ELb1EEENS1_19SingleTileSchedulerILb1ELb0ELb0ELi128EEEEEEEEEvNT_6ParamsE)
        .other          _ZN7cutlass13device_kernelIN5flash19enable_sm80_to_sm89INS1_16FlashAttnBwdSm80INS1_25CollectiveMainloopBwdSm80ILi2ELi2EN4cute5tupleIJNS5_1CILi64EEENS7_ILi128EEES9_EEENS_6half_tEfNS_4arch4Sm80ELb0ELb1ELb0ELb1ELb1ELb0ELb0ELb0ELi2ELi2ELi2ELi2ELb0EEENS1_24CollectiveEpilogueBwdGQAISA_fSD_Li256ELb1ELb1EEENS1_19SingleTileSchedulerILb1ELb0ELb0ELi128EEEEEEEEEvNT_6ParamsE,@"STO_CUDA_ENTRY STV_DEFAULT"
_ZN7cutlass13device_kernelIN5flash19enable_sm80_to_sm89INS1_16FlashAttnBwdSm80INS1_25CollectiveMainloopBwdSm80ILi2ELi2EN4cute5tupleIJNS5_1CILi64EEENS7_ILi128EEES9_EEENS_6half_tEfNS_4arch4Sm80ELb0ELb1ELb0ELb1ELb1ELb0ELb0ELb0ELi2ELi2ELi2ELi2ELb0EEENS1_24CollectiveEpilogueBwdGQAISA_fSD_Li256ELb1ELb1EEENS1_19SingleTileSchedulerILb1ELb0ELb0ELi128EEEEEEEEEvNT_6ParamsE:
[----:B------:R-:W-:Y:S01]  /*0000*/  LDC R1, c[0x0][0x37c] ;  /* 0x0000df00ff017b82 */ /* 0x000fe20000000800 */
[----:B------:R-:W-:Y:S05]  /*0010*/  EXIT ;  /* 0x000000000000794d */ /* 0x000fea0003800000 */
.L_x_54:
        /* <DEDUP_REMOVED lines=14> */
.L_x_147:


//--------------------- .text._ZN7cutlass13device_kernelIN5flash19enable_sm80_to_sm89INS1_16FlashAttnBwdSm80INS1_25CollectiveMainloopBwdSm80ILi2ELi2EN4cute5tupleIJNS5_1CILi64EEENS7_ILi128EEES9_EEENS_6half_tEfNS_4arch4Sm80ELb1ELb0ELb0ELb0ELb0ELb0ELb0ELb0ELi2ELi2ELi2ELi2ELb0EEENS1_21CollectiveEpilogueBwdISA_SB_SD_Li256ELb0ELb0ELi4EEENS1_25SingleTileBwdLPTSchedulerILb0ELi128ELb0EEEEEEEEEvNT_6ParamsE --------------------------
	.section	.text._ZN7cutlass13device_kernelIN5flash19enable_sm80_to_sm89INS1_16FlashAttnBwdSm80INS1_25CollectiveMainloopBwdSm80ILi2ELi2EN4cute5tupleIJNS5_1CILi64EEENS7_ILi128EEES9_EEENS_6half_tEfNS_4arch4Sm80ELb1ELb0ELb0ELb0ELb0ELb0ELb0ELb0ELi2ELi2ELi2ELi2ELb0EEENS1_21CollectiveEpilogueBwdISA_SB_SD_Li256ELb0ELb0ELi4EEENS1_25SingleTileBwdLPTSchedulerILb0ELi128ELb0EEEEEEEEEvNT_6ParamsE,"ax",@progbits
	.align	128
.text._ZN7cutlass13device_kernelIN5flash19enable_sm80_to_sm89INS1_16FlashAttnBwdSm80INS1_25CollectiveMainloopBwdSm80ILi2ELi2EN4cute5tupleIJNS5_1CILi64EEENS7_ILi128EEES9_EEENS_6half_tEfNS_4arch4Sm80ELb1ELb0ELb0ELb0ELb0ELb0ELb0ELb0ELi2ELi2ELi2ELi2ELb0EEENS1_21CollectiveEpilogueBwdISA_SB_SD_Li256ELb0ELb0ELi4EEENS1_25SingleTileBwdLPTSchedulerILb0ELi128ELb0EEEEEEEEEvNT_6ParamsE:
        .type           _ZN7cutlass13device_kernelIN5flash19enable_sm80_to_sm89INS1_16FlashAttnBwdSm80INS1_25CollectiveMainloopBwdSm80ILi2ELi2EN4cute5tupleIJNS5_1CILi64EEENS7_ILi128EEES9_EEENS_6half_tEfNS_4arch4Sm80ELb1ELb0ELb0ELb0ELb0ELb0ELb0ELb0ELi2ELi2ELi2ELi2ELb0EEENS1_21CollectiveEpilogueBwdISA_SB_SD_Li256ELb0ELb0ELi4EEENS1_25SingleTileBwdLPTSchedulerILb0ELi128ELb0EEEEEEEEEvNT_6ParamsE,@function
        .size           _ZN7cutlass13device_kernelIN5flash19enable_sm80_to_sm89INS1_16FlashAttnBwdSm80INS1_25CollectiveMainloopBwdSm80ILi2ELi2EN4cute5tupleIJNS5_1CILi64EEENS7_ILi128EEES9_EEENS_6half_tEfNS_4arch4Sm80ELb1ELb0ELb0ELb0ELb0ELb0ELb0ELb0ELi2ELi2ELi2ELi2ELb0EEENS1_21CollectiveEpilogueBwdISA_SB_SD_Li256ELb0ELb0ELi4EEENS1_25SingleTileBwdLPTSchedulerILb0ELi128ELb0EEEEEEEEEvNT_6ParamsE,(.L_x_148 - _ZN7cutlass13device_kernelIN5flash19enable_sm80_to_sm89INS1_16FlashAttnBwdSm80INS1_25CollectiveMainloopBwdSm80ILi2ELi2EN4cute5tupleIJNS5_1CILi64EEENS7_ILi128EEES9_EEENS_6half_tEfNS_4arch4Sm80ELb1ELb0ELb0ELb0ELb0ELb0ELb0ELb0ELi2ELi2ELi2ELi2ELb0EEENS1_21CollectiveEpilogueBwdISA_SB_SD_Li256ELb0ELb0ELi4EEENS1_25SingleTileBwdLPTSchedulerILb0ELi128ELb0EEEEEEEEEvNT_6ParamsE)
        .other          _ZN7cutlass13device_kernelIN5flash19enable_sm80_to_sm89INS1_16FlashAttnBwdSm80INS1_25CollectiveMainloopBwdSm80ILi2ELi2EN4cute5tupleIJNS5_1CILi64EEENS7_ILi128EEES9_EEENS_6half_tEfNS_4arch4Sm80ELb1ELb0ELb0ELb0ELb0ELb0ELb0ELb0ELi2ELi2ELi2ELi2ELb0EEENS1_21CollectiveEpilogueBwdISA_SB_SD_Li256ELb0ELb0ELi4EEENS1_25SingleTileBwdLPTSchedulerILb0ELi128ELb0EEEEEEEEEvNT_6ParamsE,@"STO_CUDA_ENTRY STV_DEFAULT"
_ZN7cutlass13device_kernelIN5flash19enable_sm80_to_sm89INS1_16FlashAttnBwdSm80INS1_25CollectiveMainloopBwdSm80ILi2ELi2EN4cute5tupleIJNS5_1CILi64EEENS7_ILi128EEES9_EEENS_6half_tEfNS_4arch4Sm80ELb1ELb0ELb0ELb0ELb0ELb0ELb0ELb0ELi2ELi2ELi2ELi2ELb0EEENS1_21CollectiveEpilogueBwdISA_SB_SD_Li256ELb0ELb0ELi4EEENS1_25SingleTileBwdLPTSchedulerILb0ELi128ELb0EEEEEEEEEvNT_6ParamsE:
[----:B------:R-:W-:Y:S01]  /*0000*/  LDC R1, c[0x0][0x37c] ;  /* 0x0000df00ff017b82 */ /* 0x000fe20000000800 */
[----:B------:R-:W-:Y:S05]  /*0010*/  EXIT ;  /* 0x000000000000794d */ /* 0x000fea0003800000 */
.L_x_55:
        /* <DEDUP_REMOVED lines=14> */
.L_x_148:


//--------------------- .text._ZN7cutlass13device_kernelIN5flash19enable_sm80_to_sm89INS1_16FlashAttnBwdSm80INS1_25CollectiveMainloopBwdSm80ILi2ELi2EN4cute5tupleIJNS5_1CILi64EEENS7_ILi128EEES9_EEENS_6half_tEfNS_4arch4Sm80ELb1ELb0ELb0ELb0ELb1ELb0ELb0ELb0ELi2ELi2ELi2ELi2ELb0EEENS1_21CollectiveEpilogueBwdISA_SB_SD_Li256ELb0ELb0ELi4EEENS1_25SingleTileBwdLPTSchedulerILb0ELi128ELb1EEEEEEEEEvNT_6ParamsE --------------------------
	.section	.text._ZN7cutlass13device_kernelIN5flash19enable_sm80_to_sm89INS1_16FlashAttnBwdSm80INS1_25CollectiveMainloopBwdSm80ILi2ELi2EN4cute5tupleIJNS5_1CILi64EEENS7_ILi128EEES9_EEENS_6half_tEfNS_4arch4Sm80ELb1ELb0ELb0ELb0ELb1ELb0ELb0ELb0ELi2ELi2ELi2ELi2ELb0EEENS1_21CollectiveEpilogueBwdISA_SB_SD_Li256ELb0ELb0ELi4EEENS1_25SingleTileBwdLPTSchedulerILb0ELi128ELb1EEEEEEEEEvNT_6ParamsE,"ax",@progbits
	.align	128
.text._ZN7cutlass13device_kernelIN5flash19enable_sm80_to_sm89INS1_16FlashAttnBwdSm80INS1_25CollectiveMainloopBwdSm80ILi2ELi2EN4cute5tupleIJNS5_1CILi64EEENS7_ILi128EEES9_EEENS_6half_tEfNS_4arch4Sm80ELb1ELb0ELb0ELb0ELb1ELb0ELb0ELb0ELi2ELi2ELi2ELi2ELb0EEENS1_21CollectiveEpilogueBwdISA_SB_SD_Li256ELb0ELb0ELi4EEENS1_25SingleTileBwdLPTSchedulerILb0ELi128ELb1EEEEEEEEEvNT_6ParamsE:
        .type           _ZN7cutlass13device_kernelIN5flash19enable_sm80_to_sm89INS1_16FlashAttnBwdSm80INS1_25CollectiveMainloopBwdSm80ILi2ELi2EN4cute5tupleIJNS5_1CILi64EEENS7_ILi128EEES9_EEENS_6half_tEfNS_4arch4Sm80ELb1ELb0ELb0ELb0ELb1ELb0ELb0ELb0ELi2ELi2ELi2ELi2ELb0EEENS1_21CollectiveEpilogueBwdISA_SB_SD_Li256ELb0ELb0ELi4EEENS1_25SingleTileBwdLPTSchedulerILb0ELi128ELb1EEEEEEEEEvNT_6ParamsE,@function
        .size           _ZN7cutlass13device_kernelIN5flash19enable_sm80_to_sm89INS1_16FlashAttnBwdSm80INS1_25CollectiveMainloopBwdSm80ILi2ELi2EN4cute5tupleIJNS5_1CILi64EEENS7_ILi128EEES9_EEENS_6half_tEfNS_4arch4Sm80ELb1ELb0ELb0ELb0ELb1ELb0ELb0ELb0ELi2ELi2ELi2ELi2ELb0EEENS1_21CollectiveEpilogueBwdISA_SB_SD_Li256ELb0ELb0ELi4EEENS1_25SingleTileBwdLPTSchedulerILb0ELi128ELb1EEEEEEEEEvNT_6ParamsE,(.L_x_149 - _ZN7cutlass13device_kernelIN5flash19enable_sm80_to_sm89INS1_16FlashAttnBwdSm80INS1_25CollectiveMainloopBwdSm80ILi2ELi2EN4cute5tupleIJNS5_1CILi64EEENS7_ILi128EEES9_EEENS_6half_tEfNS_4arch4Sm80ELb1ELb0ELb0ELb0ELb1ELb0ELb0ELb0ELi2ELi2ELi2ELi2ELb0EEENS1_21CollectiveEpilogueBwdISA_SB_SD_Li256ELb0ELb0ELi4EEENS1_25SingleTileBwdLPTSchedulerILb0ELi128ELb1EEEEEEEEEvNT_6ParamsE)
        .other          _ZN7cutlass13device_kernelIN5flash19enable_sm80_to_sm89INS1_16FlashAttnBwdSm80INS1_25CollectiveMainloopBwdSm80ILi2ELi2EN4cute5tupleIJNS5_1CILi64EEENS7_ILi128EEES9_EEENS_6half_tEfNS_4arch4Sm80ELb1ELb0ELb0ELb0ELb1ELb0ELb0ELb0ELi2ELi2ELi2ELi2ELb0EEENS1_21CollectiveEpilogueBwdISA_SB_SD_Li256ELb0ELb0ELi4EEENS1_25SingleTileBwdLPTSchedulerILb0ELi128ELb1EEEEEEEEEvNT_6ParamsE,@"STO_CUDA_ENTRY STV_DEFAULT"
_ZN7cutlass13device_kernelIN5flash19enable_sm80_to_sm89INS1_16FlashAttnBwdSm80INS1_25CollectiveMainloopBwdSm80ILi2ELi2EN4cute5tupleIJNS5_1CILi64EEENS7_ILi128EEES9_EEENS_6half_tEfNS_4arch4Sm80ELb1ELb0ELb0ELb0ELb1ELb0ELb0ELb0ELi2ELi2ELi2ELi2ELb0EEENS1_21CollectiveEpilogueBwdISA_SB_SD_Li256ELb0ELb0ELi4EEENS1_25SingleTileBwdLPTSchedulerILb0ELi128ELb1EEEEEEEEEvNT_6ParamsE:
[----:B------:R-:W-:Y:S01]  /*0000*/  LDC R1, c[0x0][0x37c] ;  /* 0x0000df00ff017b82 */ /* 0x000fe20000000800 */
[----:B------:R-:W-:Y:S05]  /*0010*/  EXIT ;  /* 0x000000000000794d */ /* 0x000fea0003800000 */
.L_x_56:
        /* <DEDUP_REMOVED lines=14> */
.L_x_149:


//--------------------- .text._ZN7cutlass13device_kernelIN5flash19enable_sm80_to_sm89INS1_16FlashAttnBwdSm80INS1_25CollectiveMainloopBwdSm80ILi2ELi2EN4cute5tupleIJNS5_1CILi64EEENS7_ILi128EEES9_EEENS_6half_tEfNS_4arch4Sm80ELb1ELb0ELb0ELb0ELb0ELb0ELb0ELb0ELi2ELi2ELi2ELi2ELb0EEENS1_24CollectiveEpilogueBwdGQAISA_fSD_Li256ELb0ELb0EEENS1_25SingleTileBwdLPTSchedulerILb0ELi128ELb0EEEEEEEEEvNT_6ParamsE --------------------------
	.section	.text._ZN7cutlass13device_kernelIN5flash19enable_sm80_to_sm89INS1_16FlashAttnBwdSm80INS1_25CollectiveMainloopBwdSm80ILi2ELi2EN4cute5tupleIJNS5_1CILi64EEENS7_ILi128EEES9_EEENS_6half_tEfNS_4arch4Sm80ELb1ELb0ELb0ELb0ELb0ELb0ELb0ELb0ELi2ELi2ELi2ELi2ELb0EEENS1_24CollectiveEpilogueBwdGQAISA_fSD_Li256ELb0ELb0EEENS1_25SingleTileBwdLPTSchedulerILb0ELi128ELb0EEEEEEEEEvNT_6ParamsE,"ax",@progbits
	.align	128
.text._ZN7cutlass13device_kernelIN5flash19enable_sm80_to_sm89INS1_16FlashAttnBwdSm80INS1_25CollectiveMainloopBwdSm80ILi2ELi2EN4cute5tupleIJNS5_1CILi64EEENS7_ILi128EEES9_EEENS_6half_tEfNS_4arch4Sm80ELb1ELb0ELb0ELb0ELb0ELb0ELb0ELb0ELi2ELi2ELi2ELi2ELb0EEENS1_24CollectiveEpilogueBwdGQAISA_fSD_Li256ELb0ELb0EEENS1_25SingleTileBwdLPTSchedulerILb0ELi128ELb0EEEEEEEEEvNT_6ParamsE:
        .type           _ZN7cutlass13device_kernelIN5flash19enable_sm80_to_sm89INS1_16FlashAttnBwdSm80INS1_25CollectiveMainloopBwdSm80ILi2ELi2EN4cute5tupleIJNS5_1CILi64EEENS7_ILi128EEES9_EEENS_6half_tEfNS_4arch4Sm80ELb1ELb0ELb0ELb0ELb0ELb0ELb0ELb0ELi2ELi2ELi2ELi2ELb0EEENS1_24CollectiveEpilogueBwdGQAISA_fSD_Li256ELb0ELb0EEENS1_25SingleTileBwdLPTSchedulerILb0ELi128ELb0EEEEEEEEEvNT_6ParamsE,@function
        .size           _ZN7cutlass13device_kernelIN5flash19enable_sm80_to_sm89INS1_16FlashAttnBwdSm80INS1_25CollectiveMainloopBwdSm80ILi2ELi2EN4cute5tupleIJNS5_1CILi64EEENS7_ILi128EEES9_EEENS_6half_tEfNS_4arch4Sm80ELb1ELb0ELb0ELb0ELb0ELb0ELb0ELb0ELi2ELi2ELi2ELi2ELb0EEENS1_24CollectiveEpilogueBwdGQAISA_fSD_Li256ELb0ELb0EEENS1_25SingleTileBwdLPTSchedulerILb0ELi128ELb0EEEEEEEEEvNT_6ParamsE,(.L_x_150 - _ZN7cutlass13device_kernelIN5flash19enable_sm80_to_sm89INS1_16FlashAttnBwdSm80INS1_25CollectiveMainloopBwdSm80ILi2ELi2EN4cute5tupleIJNS5_1CILi64EEENS7_ILi128EEES9_EEENS_6half_tEfNS_4arch4Sm80ELb1ELb0ELb0ELb0ELb0ELb0ELb0ELb0ELi2ELi2ELi2ELi2ELb0EEENS1_24CollectiveEpilogueBwdGQAISA_fSD_Li256ELb0ELb0EEENS1_25SingleTileBwdLPTSchedulerILb0ELi128ELb0EEEEEEEEEvNT_6ParamsE)
        .other          _ZN7cutlass13device_kernelIN5flash19enable_sm80_to_sm89INS1_16FlashAttnBwdSm80INS1_25CollectiveMainloopBwdSm80ILi2ELi2EN4cute5tupleIJNS5_1CILi64EEENS7_ILi128EEES9_EEENS_6half_tEfNS_4arch4Sm80ELb1ELb0ELb0ELb0ELb0ELb0ELb0ELb0ELi2ELi2ELi2ELi2ELb0EEENS1_24CollectiveEpilogueBwdGQAISA_fSD_Li256ELb0ELb0EEENS1_25SingleTileBwdLPTSchedulerILb0ELi128ELb0EEEEEEEEEvNT_6ParamsE,@"STO_CUDA_ENTRY STV_DEFAULT"
_ZN7cutlass13device_kernelIN5flash19enable_sm80_to_sm89INS1_16FlashAttnBwdSm80INS1_25CollectiveMainloopBwdSm80ILi2ELi2EN4cute5tupleIJNS5_1CILi64EEENS7_ILi128EEES9_EEENS_6half_tEfNS_4arch4Sm80ELb1ELb0ELb0ELb0ELb0ELb0ELb0ELb0ELi2ELi2ELi2ELi2ELb0EEENS1_24CollectiveEpilogueBwdGQAISA_fSD_Li256ELb0ELb0EEENS1_25SingleTileBwdLPTSchedulerILb0ELi128ELb0EEEEEEEEEvNT_6ParamsE:
[----:B------:R-:W-:Y:S01]  /*0000*/  LDC R1, c[0x0][0x37c] ;  /* 0x0000df00ff017b82 */ /* 0x000fe20000000800 */
[----:B------:R-:W-:Y:S05]  /*0010*/  EXIT ;  /* 0x000000000000794d */ /* 0x000fea0003800000 */
.L_x_57:
        /* <DEDUP_REMOVED lines=14> */
.L_x_150:


//--------------------- .text._ZN7cutlass13device_kernelIN5flash19enable_sm80_to_sm89INS1_16FlashAttnBwdSm80INS1_25CollectiveMainloopBwdSm80ILi2ELi2EN4cute5tupleIJNS5_1CILi64EEENS7_ILi128EEES9_EEENS_6half_tEfNS_4arch4Sm80ELb1ELb0ELb0ELb0ELb1ELb0ELb0ELb0ELi2ELi2ELi2ELi2ELb0EEENS1_24CollectiveEpilogueBwdGQAISA_fSD_Li256ELb0ELb1EEENS1_25SingleTileBwdLPTSchedulerILb0ELi128ELb1EEEEEEEEEvNT_6ParamsE --------------------------
	.section	.text._ZN7cutlass13device_kernelIN5flash19enable_sm80_to_sm89INS1_16FlashAttnBwdSm80INS1_25CollectiveMainloopBwdSm80ILi2ELi2EN4cute5tupleIJNS5_1CILi64EEENS7_ILi128EEES9_EEENS_6half_tEfNS_4arch4Sm80ELb1ELb0ELb0ELb0ELb1ELb0ELb0ELb0ELi2ELi2ELi2ELi2ELb0EEENS1_24CollectiveEpilogueBwdGQAISA_fSD_Li256ELb0ELb1EEENS1_25SingleTileBwdLPTSchedulerILb0ELi128ELb1EEEEEEEEEvNT_6ParamsE,"ax",@progbits
	.align	128
.text._ZN7cutlass13device_kernelIN5flash19enable_sm80_to_sm89INS1_16FlashAttnBwdSm80INS1_25CollectiveMainloopBwdSm80ILi2ELi2EN4cute5tupleIJNS5_1CILi64EEENS7_ILi128EEES9_EEENS_6half_tEfNS_4arch4Sm80ELb1ELb0ELb0ELb0ELb1ELb0ELb0ELb0ELi2ELi2ELi2ELi2ELb0EEENS1_24CollectiveEpilogueBwdGQAISA_fSD_Li256ELb0ELb1EEENS1_25SingleTileBwdLPTSchedulerILb0ELi128ELb1EEEEEEEEEvNT_6ParamsE:
        .type           _ZN7cutlass13device_kernelIN5flash19enable_sm80_to_sm89INS1_16FlashAttnBwdSm80INS1_25CollectiveMainloopBwdSm80ILi2ELi2EN4cute5tupleIJNS5_1CILi64EEENS7_ILi128EEES9_EEENS_6half_tEfNS_4arch4Sm80ELb1ELb0ELb0ELb0ELb1ELb0ELb0ELb0ELi2ELi2ELi2ELi2ELb0EEENS1_24CollectiveEpilogueBwdGQAISA_fSD_Li256ELb0ELb1EEENS1_25SingleTileBwdLPTSchedulerILb0ELi128ELb1EEEEEEEEEvNT_6ParamsE,@function
        .size           _ZN7cutlass13device_kernelIN5flash19enable_sm80_to_sm89INS1_16FlashAttnBwdSm80INS1_25CollectiveMainloopBwdSm80ILi2ELi2EN4cute5tupleIJNS5_1CILi64EEENS7_ILi128EEES9_EEENS_6half_tEfNS_4arch4Sm80ELb1ELb0ELb0ELb0ELb1ELb0ELb0ELb0ELi2ELi2ELi2ELi2ELb0EEENS1_24CollectiveEpilogueBwdGQAISA_fSD_Li256ELb0ELb1EEENS1_25SingleTileBwdLPTSchedulerILb0ELi128ELb1EEEEEEEEEvNT_6ParamsE,(.L_x_151 - _ZN7cutlass13device_kernelIN5flash19enable_sm80_to_sm89INS1_16FlashAttnBwdSm80INS1_25CollectiveMainloopBwdSm80ILi2ELi2EN4cute5tupleIJNS5_1CILi64EEENS7_ILi128EEES9_EEENS_6half_tEfNS_4arch4Sm80ELb1ELb0ELb0ELb0ELb1ELb0ELb0ELb0ELi2ELi2ELi2ELi2ELb0EEENS1_24CollectiveEpilogueBwdGQAISA_fSD_Li256ELb0ELb1EEENS1_25SingleTileBwdLPTSchedulerILb0ELi128ELb1EEEEEEEEEvNT_6ParamsE)
        .other          _ZN7cutlass13device_kernelIN5flash19enable_sm80_to_sm89INS1_16FlashAttnBwdSm80INS1_25CollectiveMainloopBwdSm80ILi2ELi2EN4cute5tupleIJNS5_1CILi64EEENS7_ILi128EEES9_EEENS_6half_tEfNS_4arch4Sm80ELb1ELb0ELb0ELb0ELb1ELb0ELb0ELb0ELi2ELi2ELi2ELi2ELb0EEENS1_24CollectiveEpilogueBwdGQAISA_fSD_Li256ELb0ELb1EEENS1_25SingleTileBwdLPTSchedulerILb0ELi128ELb1EEEEEEEEEvNT_6ParamsE,@"STO_CUDA_ENTRY STV_DEFAULT"
_ZN7cutlass13device_kernelIN5flash19enable_sm80_to_sm89INS1_16FlashAttnBwdSm80INS1_25CollectiveMainloopBwdSm80ILi2ELi2EN4cute5tupleIJNS5_1CILi64EEENS7_ILi128EEES9_EEENS_6half_tEfNS_4arch4Sm80ELb1ELb0ELb0ELb0ELb1ELb0ELb0ELb0ELi2ELi2ELi2ELi2ELb0EEENS1_24CollectiveEpilogueBwdGQAISA_fSD_Li256ELb0ELb1EEENS1_25SingleTileBwdLPTSchedulerILb0ELi128ELb1EEEEEEEEEvNT_6ParamsE:
[----:B------:R-:W-:Y:S01]  /*0000*/  LDC R1, c[0x0][0x37c] ;  /* 0x0000df00ff017b82 */ /* 0x000fe20000000800 */
[----:B------:R-:W-:Y:S05]  /*0010*/  EXIT ;  /* 0x000000000000794d */ /* 0x000fea0003800000 */
.L_x_58:
        /* <DEDUP_REMOVED lines=14> */
.L_x_151:


//--------------------- .text._ZN7cutlass13device_kernelIN5flash22FlashAttnBwdPreprocessIN4cute5tupleIJNS3_1CILi64EEENS5_ILi128EEEEEENS_6half_tEfNS_4arch4Sm80ELb1ELb0EEEEEvNT_6ParamsE --------------------------
	.section	.text._ZN7cutlass13device_kernelIN5flash22FlashAttnBwdPreprocessIN4cute5tupleIJNS3_1CILi64EEENS5_ILi128EEEEEENS_6half_tEfNS_4arch4Sm80ELb1ELb0EEEEEvNT_6ParamsE,"ax",@progbits
	.align	128
.text._ZN7cutlass13device_kernelIN5flash22FlashAttnBwdPreprocessIN4cute5tupleIJNS3_1CILi64EEENS5_ILi128EEEEEENS_6half_tEfNS_4arch4Sm80ELb1ELb0EEEEEvNT_6ParamsE:
        .type           _ZN7cutlass13device_kernelIN5flash22FlashAttnBwdPreprocessIN4cute5tupleIJNS3_1CILi64EEENS5_ILi128EEEEEENS_6half_tEfNS_4arch4Sm80ELb1ELb0EEEEEvNT_6ParamsE,@function
        .size           _ZN7cutlass13device_kernelIN5flash22FlashAttnBwdPreprocessIN4cute5tupleIJNS3_1CILi64EEENS5_ILi128EEEEEENS_6half_tEfNS_4arch4Sm80ELb1ELb0EEEEEvNT_6ParamsE,(.L_x_152 - _ZN7cutlass13device_kernelIN5flash22FlashAttnBwdPreprocessIN4cute5tupleIJNS3_1CILi64EEENS5_ILi128EEEEEENS_6half_tEfNS_4arch4Sm80ELb1ELb0EEEEEvNT_6ParamsE)
        .other          _ZN7cutlass13device_kernelIN5flash22FlashAttnBwdPreprocessIN4cute5tupleIJNS3_1CILi64EEENS5_ILi128EEEEEENS_6half_tEfNS_4arch4Sm80ELb1ELb0EEEEEvNT_6ParamsE,@"STO_CUDA_ENTRY STV_DEFAULT"
_ZN7cutlass13device_kernelIN5flash22FlashAttnBwdPreprocessIN4cute5tupleIJNS3_1CILi64EEENS5_ILi128EEEEEENS_6half_tEfNS_4arch4Sm80ELb1ELb0EEEEEvNT_6ParamsE:
[----:B------:R-:W-:Y:S01]  /*0000*/  LDC R1, c[0x0][0x37c] ;  /* 0x0000df00ff017b82 */ /* 0x000fe20000000800 */
[----:B------:R-:W0:Y:S07]  /*0010*/  S2R R0, SR_TID.X ;  /* 0x0000000000007919 */ /* 0x000e2e0000002100 */
[----:B------:R-:W1:Y:S01]  /*0020*/  S2UR UR11, SR_CTAID.X ;  /* 0x00000000000b79c3 */ /* 0x000e620000002500 */
[----:B------:R-:W2:Y:S01]  /*0030*/  LDCU UR7, c[0x0][0x388] ;  /* 0x00007100ff0777ac */ /* 0x000ea20008000800 */
[----:B------:R-:W-:Y:S01]  /*0040*/  HFMA2 R41, -RZ, RZ, 0, 0 ;  /* 0x00000000ff297431 */ /* 0x000fe200000001ff */
[----:B------:R-:W3:Y:S01]  /*0050*/  S2R R4, SR_CTAID.Z ;  /* 0x0000000000047919 */ /* 0x000ee20000002700 */
[----:B------:R-:W4:Y:S04]  /*0060*/  LDCU UR4, c[0x0][0x38c] ;  /* 0x00007180ff0477ac */ /* 0x000f280008000800 */
[----:B------:R-:W3:Y:S01]  /*0070*/  S2UR UR14, SR_CTAID.Y ;  /* 0x00000000000e79c3 */ /* 0x000ee20000002600 */
[----:B------:R-:W3:Y:S07]  /*0080*/  LDCU.64 UR12, c[0x0][0x358] ;  /* 0x00006b00ff0c77ac */ /* 0x000eee0008000a00 */
[----:B------:R-:W3:Y:S01]  /*0090*/  LDC.64 R14, c[0x0][0x3a0] ;  /* 0x0000e800ff0e7b82 */ /* 0x000ee20000000a00 */
[----:B-1----:R-:W-:-:S07]  /*00a0*/  USHF.L.U32 UR6, UR11, 0x6, URZ ;  /* 0x000000060b067899 */ /* 0x002fce00080006ff */
[----:B------:R-:W1:Y:S01]  /*00b0*/  LDC.64 R22, c[0x0][0x3a8] ;  /* 0x0000ea00ff167b82 */ /* 0x000e620000000a00 */
[----:B--2---:R-:W-:Y:S01]  /*00c0*/  UIADD3 UR10, UPT, UPT, -UR6, UR7, URZ ;  /* 0x00000007060a7290 */ /* 0x004fe2000fffe1ff */
[----:B0-----:R-:W-:Y:S02]  /*00d0*/  SHF.L.U32 R40, R0, 0x3, RZ ;  /* 0x0000000300287819 */ /* 0x001fe400000006ff */
[----:B------:R-:W-:-:S04]  /*00e0*/  SHF.R.U32.HI R2, RZ, 0x4, R0 ;  /* 0x00000004ff027819 */ /* 0x000fc80000011600 */
[----:B------:R-:W0:Y:S01]  /*00f0*/  LDC.64 R20, c[0x0][0x3c0] ;  /* 0x0000f000ff147b82 */ /* 0x000e220000000a00 */
[----:B------:R-:W-:Y:S02]  /*0100*/  LOP3.LUT R40, R40, 0x78, RZ, 0xc0, !PT ;  /* 0x0000007828287812 */ /* 0x000fe400078ec0ff */
[----:B------:R-:W-:Y:S02]  /*0110*/  IADD3 R3, PT, PT, R2, 0x10, RZ ;  /* 0x0000001002037810 */ /* 0x000fe40007ffe0ff */
[----:B----4-:R-:W-:Y:S01]  /*0120*/  ISETP.GE.AND P0, PT, R40, UR4, PT ;  /* 0x0000000428007c0c */ /* 0x010fe2000bf06270 */
[----:B------:R-:W-:Y:S01]  /*0130*/  UIMAD.WIDE.U32 UR4, UR11, 0x40, URZ ;  /* 0x000000400b0478a5 */ /* 0x000fe2000f8e00ff */
[----:B---3--:R-:W-:Y:S01]  /*0140*/  IMAD.WIDE.U32 R8, R14, UR14, R40 ;  /* 0x0000000e0e087c25 */ /* 0x008fe2000f8e0028 */
[----:B------:R-:W2:Y:S01]  /*0150*/  LDC.64 R12, c[0x0][0x3c8] ;  /* 0x0000f200ff0c7b82 */ /* 0x000ea20000000a00 */
[----:B------:R-:W-:Y:S02]  /*0160*/  ISETP.GE.OR P1, PT, R3, UR10, P0 ;  /* 0x0000000a03007c0c */ /* 0x000fe40008726670 */
[C---:B------:R-:W-:Y:S01]  /*0170*/  ISETP.GE.OR P2, PT, R2.reuse, UR10, P0 ;  /* 0x0000000a02007c0c */ /* 0x040fe20008746670 */
[----:B------:R-:W-:Y:S01]  /*0180*/  IMAD R9, R15, UR14, R9 ;  /* 0x0000000e0f097c24 */ /* 0x000fe2000f8e0209 */
[----:B------:R-:W-:-:S02]  /*0190*/  LOP3.LUT R7, R2, UR4, RZ, 0xfc, !PT ;  /* 0x0000000402077c12 */ /* 0x000fc4000f8efcff */
[----:B------:R-:W-:Y:S01]  /*01a0*/  IADD3 R6, PT, PT, R2, 0x30, RZ ;  /* 0x0000003002067810 */ /* 0x000fe20007ffe0ff */
[----:B------:R-:W3:Y:S01]  /*01b0*/  LDC.64 R14, c[0x0][0x3b8] ;  /* 0x0000ee00ff0e7b82 */ /* 0x000ee20000000a00 */
[----:B-1----:R-:W-:-:S04]  /*01c0*/  IMAD.WIDE.U32 R28, R4, R22, R8 ;  /* 0x00000016041c7225 */ /* 0x002fc800078e0008 */
[----:B------:R-:W-:Y:S01]  /*01d0*/  IMAD R29, R4, R23, R29 ;  /* 0x00000017041d7224 */ /* 0x000fe200078e021d */
[C---:B------:R-:W-:Y:S02]  /*01e0*/  @!P1 IADD3 R19, P3, PT, R7.reuse, 0x10, RZ ;  /* 0x0000001007139810 */ /* 0x040fe40007f7e0ff */
[----:B------:R-:W1:Y:S01]  /*01f0*/  @!P1 LDC.64 R16, c[0x0][0x398] ;  /* 0x0000e600ff109b82 */ /* 0x000e620000000a00 */
[----:B0-----:R-:W-:Y:S01]  /*0200*/  IMAD.WIDE.U32 R10, R20, UR14, R40 ;  /* 0x0000000e140a7c25 */ /* 0x001fe2000f8e0028 */
[----:B------:R-:W-:Y:S02]  /*0210*/  @!P1 IADD3.X R5, PT, PT, RZ, UR5, RZ, P3, !PT ;  /* 0x00000005ff059c10 */ /* 0x000fe40009ffe4ff */
[----:B------:R-:W-:Y:S01]  /*0220*/  @!P1 IADD3 R25, P4, PT, R7, 0x10, RZ ;  /* 0x0000001007199810 */ /* 0x000fe20007f9e0ff */
[----:B------:R-:W-:-:S03]  /*0230*/  IMAD R11, R21, UR14, R11 ;  /* 0x0000000e150b7c24 */ /* 0x000fc6000f8e020b */
[----:B------:R-:W0:Y:S01]  /*0240*/  @!P1 LDC.64 R52, c[0x0][0x380] ;  /* 0x0000e000ff349b82 */ /* 0x000e220000000a00 */
[C---:B--2---:R-:W-:Y:S01]  /*0250*/  IMAD.WIDE.U32 R26, R4.reuse, R12, R10 ;  /* 0x0000000c041a7225 */ /* 0x044fe200078e000a */
[----:B------:R-:W-:Y:S02]  /*0260*/  @!P1 IADD3.X R23, PT, PT, RZ, UR5, RZ, P4, !PT ;  /* 0x00000005ff179c10 */ /* 0x000fe4000a7fe4ff */
[----:B------:R-:W-:Y:S01]  /*0270*/  @!P2 MOV R12, R28 ;  /* 0x0000001c000ca202 */ /* 0x000fe20000000f00 */
[----:B------:R-:W-:Y:S01]  /*0280*/  IMAD R27, R4, R13, R27 ;  /* 0x0000000d041b7224 */ /* 0x000fe200078e021b */
[----:B------:R-:W-:Y:S02]  /*0290*/  @!P2 MOV R13, R29 ;  /* 0x0000001d000da202 */ /* 0x000fe40000000f00 */
[----:B------:R-:W2:Y:S01]  /*02a0*/  LDC.64 R50, c[0x0][0x3b0] ;  /* 0x0000ec00ff327b82 */ /* 0x000ea20000000a00 */
[----:B---3--:R-:W-:Y:S02]  /*02b0*/  @!P1 IMAD R18, R23, R14, RZ ;  /* 0x0000000e17129224 */ /* 0x008fe400078e02ff */
[----:B-1----:R-:W-:Y:S01]  /*02c0*/  @!P1 IMAD R8, R5, R16, RZ ;  /* 0x0000001005089224 */ /* 0x002fe200078e02ff */
[----:B------:R-:W-:-:S04]  /*02d0*/  IADD3 R5, PT, PT, R2, 0x20, RZ ;  /* 0x0000002002057810 */ /* 0x000fc80007ffe0ff */
[----:B------:R-:W1:Y:S01]  /*02e0*/  LDC.64 R10, c[0x0][0x3b8] ;  /* 0x0000ee00ff0a7b82 */ /* 0x000e620000000a00 */
[----:B------:R-:W-:Y:S01]  /*02f0*/  @!P1 IMAD R21, R19, R17, R8 ;  /* 0x0000001113159224 */ /* 0x000fe200078e0208 */
[----:B------:R-:W-:Y:S01]  /*0300*/  ISETP.GE.OR P3, PT, R5, UR10, P0 ;  /* 0x0000000a05007c0c */ /* 0x000fe20008766670 */
[----:B------:R-:W-:Y:S01]  /*0310*/  @!P1 IMAD.WIDE.U32 R16, R19, R16, R28 ;  /* 0x0000001013109225 */ /* 0x000fe200078e001c */
[----:B------:R-:W-:-:S04]  /*0320*/  ISETP.GE.OR P0, PT, R6, UR10, P0 ;  /* 0x0000000a06007c0c */ /* 0x000fc80008706670 */
[----:B------:R-:W3:Y:S01]  /*0330*/  @!P2 LDC.64 R8, c[0x0][0x398] ;  /* 0x0000e600ff08ab82 */ /* 0x000ee20000000a00 */
[----:B------:R-:W-:Y:S01]  /*0340*/  @!P1 IMAD R19, R25, R15, R18 ;  /* 0x0000000f19139224 */ /* 0x000fe200078e0212 */
[----:B------:R-:W-:Y:S01]  /*0350*/  @!P1 IADD3 R17, PT, PT, R17, R21, RZ ;  /* 0x0000001511119210 */ /* 0x000fe20007ffe0ff */
[----:B------:R-:W-:Y:S01]  /*0360*/  @!P1 IMAD.WIDE.U32 R14, R25, R14, R26 ;  /* 0x0000000e190e9225 */ /* 0x000fe200078e001a */
[----:B0-----:R-:W-:-:S04]  /*0370*/  @!P1 LEA R52, P4, R16, R52, 0x1 ;  /* 0x0000003410349211 */ /* 0x001fc800078808ff */
[----:B------:R-:W0:Y:S01]  /*0380*/  @!P2 LDC.64 R44, c[0x0][0x380] ;  /* 0x0000e000ff2cab82 */ /* 0x000e220000000a00 */
[----:B------:R-:W-:Y:S02]  /*0390*/  @!P1 LEA.HI.X R53, R16, R53, R17, 0x1, P4 ;  /* 0x0000003510359211 */ /* 0x000fe400020f0c11 */
[----:B------:R-:W-:Y:S02]  /*03a0*/  @!P1 IADD3 R15, PT, PT, R15, R19, RZ ;  /* 0x000000130f0f9210 */ /* 0x000fe40007ffe0ff */
[----:B--2---:R-:W-:Y:S02]  /*03b0*/  @!P1 LEA R50, P4, R14, R50, 0x1 ;  /* 0x000000320e329211 */ /* 0x004fe400078808ff */
[----:B------:R-:W-:Y:S01]  /*03c0*/  @!P2 MOV R16, R26 ;  /* 0x0000001a0010a202 */ /* 0x000fe20000000f00 */
[----:B------:R-:W2:Y:S01]  /*03d0*/  LDC.64 R22, c[0x0][0x3b0] ;  /* 0x0000ec00ff167b82 */ /* 0x000ea20000000a00 */
[----:B------:R-:W-:Y:S01]  /*03e0*/  @!P2 MOV R17, R27 ;  /* 0x0000001b0011a202 */ /* 0x000fe20000000f00 */
[----:B-1----:R-:W-:Y:S01]  /*03f0*/  @!P2 IMAD R20, R10, UR5, RZ ;  /* 0x000000050a14ac24 */ /* 0x002fe2000f8e02ff */
[----:B------:R-:W-:-:S02]  /*0400*/  @!P1 LEA.HI.X R51, R14, R51, R15, 0x1, P4 ;  /* 0x000000330e339211 */ /* 0x000fc400020f0c0f */
[C---:B------:R-:W-:Y:S01]  /*0410*/  @!P3 IADD3 R15, P4, PT, R7.reuse, 0x20, RZ ;  /* 0x00000020070fb810 */ /* 0x040fe20007f9e0ff */
[C---:B------:R-:W-:Y:S01]  /*0420*/  @!P2 IMAD R31, R7.reuse, R11, R20 ;  /* 0x0000000b071fa224 */ /* 0x040fe200078e0214 */
[----:B------:R-:W-:Y:S01]  /*0430*/  @!P3 MOV R32, R28 ;  /* 0x0000001c0020b202 */ /* 0x000fe20000000f00 */
[----:B------:R-:W1:Y:S01]  /*0440*/  @!P3 LDC.64 R38, c[0x0][0x398] ;  /* 0x0000e600ff26bb82 */ /* 0x000e620000000a00 */
[----:B---3--:R-:W-:Y:S01]  /*0450*/  @!P2 IMAD R18, R8, UR5, RZ ;  /* 0x000000050812ac24 */ /* 0x008fe2000f8e02ff */
[----:B------:R-:W-:Y:S01]  /*0460*/  @!P3 IADD3.X R19, PT, PT, RZ, UR5, RZ, P4, !PT ;  /* 0x00000005ff13bc10 */ /* 0x000fe2000a7fe4ff */
[C---:B------:R-:W-:Y:S01]  /*0470*/  @!P2 IMAD.WIDE.U32 R12, R7.reuse, R8, R12 ;  /* 0x00000008070ca225 */ /* 0x040fe200078e000c */
[----:B------:R-:W-:Y:S02]  /*0480*/  @!P3 MOV R33, R29 ;  /* 0x0000001d0021b202 */ /* 0x000fe40000000f00 */
[----:B------:R-:W-:Y:S01]  /*0490*/  @!P3 MOV R24, R26 ;  /* 0x0000001a0018b202 */ /* 0x000fe20000000f00 */
[C---:B------:R-:W-:Y:S01]  /*04a0*/  @!P2 IMAD R21, R7.reuse, R9, R18 ;  /* 0x000000090715a224 */ /* 0x040fe200078e0212 */
[----:B------:R-:W3:Y:S01]  /*04b0*/  @!P0 LDC.64 R36, c[0x0][0x398] ;  /* 0x0000e600ff248b82 */ /* 0x000ee20000000a00 */
[C---:B------:R-:W-:Y:S01]  /*04c0*/  @!P0 IADD3 R9, P5, PT, R7.reuse, 0x30, RZ ;  /* 0x0000003007098810 */ /* 0x040fe20007fbe0ff */
[----:B------:R-:W-:Y:S01]  /*04d0*/  @!P2 IMAD.WIDE.U32 R16, R7, R10, R16 ;  /* 0x0000000a0710a225 */ /* 0x000fe200078e0010 */
[----:B0-----:R-:W-:-:S02]  /*04e0*/  @!P2 LEA R44, P4, R12, R44, 0x1 ;  /* 0x0000002c0c2ca211 */ /* 0x001fc400078808ff */
[----:B------:R-:W-:Y:S02]  /*04f0*/  @!P0 IADD3.X R11, PT, PT, RZ, UR5, RZ, P5, !PT ;  /* 0x00000005ff0b8c10 */ /* 0x000fe4000affe4ff */
[----:B------:R-:W-:Y:S01]  /*0500*/  @!P2 IADD3 R10, PT, PT, R13, R21, RZ ;  /* 0x000000150d0aa210 */ /* 0x000fe20007ffe0ff */
[----:B------:R-:W0:Y:S01]  /*0510*/  @!P3 LDC.64 R46, c[0x0][0x380] ;  /* 0x0000e000ff2ebb82 */ /* 0x000e220000000a00 */
[----:B------:R-:W-:Y:S02]  /*0520*/  @!P2 IADD3 R8, PT, PT, R17, R31, RZ ;  /* 0x0000001f1108a210 */ /* 0x000fe40007ffe0ff */
[----:B------:R-:W-:Y:S02]  /*0530*/  @!P2 LEA.HI.X R45, R12, R45, R10, 0x1, P4 ;  /* 0x0000002d0c2da211 */ /* 0x000fe400020f0c0a */
[----:B------:R-:W-:Y:S02]  /*0540*/  CS2R R12, SRZ ;  /* 0x00000000000c7805 */ /* 0x000fe4000001ff00 */
[----:B--2---:R-:W-:-:S02]  /*0550*/  @!P2 LEA R22, P5, R16, R22, 0x1 ;  /* 0x000000161016a211 */ /* 0x004fc400078a08ff */
[----:B------:R-:W-:Y:S01]  /*0560*/  @!P3 MOV R25, R27 ;  /* 0x0000001b0019b202 */ /* 0x000fe20000000f00 */
[-C--:B-1----:R-:W-:Y:S01]  /*0570*/  @!P3 IMAD R14, R19, R38.reuse, RZ ;  /* 0x00000026130eb224 */ /* 0x082fe200078e02ff */
[----:B------:R-:W1:Y:S01]  /*0580*/  LDC.64 R34, c[0x0][0x3b8] ;  /* 0x0000ee00ff227b82 */ /* 0x000e620000000a00 */
[----:B------:R-:W-:Y:S01]  /*0590*/  @!P2 LEA.HI.X R23, R16, R23, R8, 0x1, P5 ;  /* 0x000000171017a211 */ /* 0x000fe200028f0c08 */
[----:B------:R-:W-:-:S04]  /*05a0*/  @!P3 IMAD.WIDE.U32 R32, R15, R38, R32 ;  /* 0x000000260f20b225 */ /* 0x000fc800078e0020 */
[----:B------:R-:W-:Y:S01]  /*05b0*/  @!P3 IMAD R39, R15, R39, R14 ;  /* 0x000000270f27b224 */ /* 0x000fe200078e020e */
[----:B------:R-:W-:Y:S01]  /*05c0*/  CS2R R14, SRZ ;  /* 0x00000000000e7805 */ /* 0x000fe2000001ff00 */
[-C--:B---3--:R-:W-:Y:S01]  /*05d0*/  @!P0 IMAD R10, R11, R36.reuse, RZ ;  /* 0x000000240b0a8224 */ /* 0x088fe200078e02ff */
[----:B------:R-:W2:Y:S01]  /*05e0*/  LDC.64 R30, c[0x0][0x3b8] ;  /* 0x0000ee00ff1e7b82 */ /* 0x000ea20000000a00 */
[----:B------:R-:W-:-:S03]  /*05f0*/  @!P0 IMAD.WIDE.U32 R28, R9, R36, R28 ;  /* 0x00000024091c8225 */ /* 0x000fc600078e001c */
[----:B------:R3:W4:Y:S01]  /*0600*/  @!P2 LDG.E.128 R12, desc[UR12][R22.64] ;  /* 0x0000000c160ca981 */ /* 0x000722000c1e1d00 */
[----:B------:R-:W-:Y:S01]  /*0610*/  @!P0 IMAD R37, R9, R37, R10 ;  /* 0x0000002509258224 */ /* 0x000fe200078e020a */
[----:B------:R-:W-:Y:S02]  /*0620*/  CS2R R8, SRZ ;  /* 0x0000000000087805 */ /* 0x000fe4000001ff00 */
[----:B------:R-:W-:Y:S01]  /*0630*/  CS2R R10, SRZ ;  /* 0x00000000000a7805 */ /* 0x000fe2000001ff00 */
[----:B------:R-:W2:Y:S01]  /*0640*/  @!P0 LDC.64 R42, c[0x0][0x380] ;  /* 0x0000e000ff2a8b82 */ /* 0x000ea20000000a00 */
[----:B------:R-:W-:Y:S02]  /*0650*/  CS2R R16, SRZ ;  /* 0x0000000000107805 */ /* 0x000fe4000001ff00 */
[----:B------:R-:W-:Y:S02]  /*0660*/  CS2R R18, SRZ ;  /* 0x0000000000127805 */ /* 0x000fe4000001ff00 */
[----:B------:R0:W4:Y:S03]  /*0670*/  @!P2 LDG.E.128 R8, desc[UR12][R44.64] ;  /* 0x0000000c2c08a981 */ /* 0x000126000c1e1d00 */
[----:B------:R-:W2:Y:S01]  /*0680*/  LDC.64 R48, c[0x0][0x3b0] ;  /* 0x0000ec00ff307b82 */ /* 0x000ea20000000a00 */
[----:B------:R-:W-:-:S02]  /*0690*/  @!P3 IADD3 R41, P2, PT, R7, 0x20, RZ ;  /* 0x000000200729b810 */ /* 0x000fc40007f5e0ff */
[----:B------:R-:W-:Y:S02]  /*06a0*/  CS2R R20, SRZ ;  /* 0x0000000000147805 */ /* 0x000fe4000001ff00 */
[----:B---3--:R-:W-:Y:S01]  /*06b0*/  CS2R R22, SRZ ;  /* 0x0000000000167805 */ /* 0x008fe2000001ff00 */
[----:B------:R-:W3:Y:S02]  /*06c0*/  @!P1 LDG.E.128 R16, desc[UR12][R52.64] ;  /* 0x0000000c34109981 */ /* 0x000ee4000c1e1d00 */
[----:B0-----:R-:W0:Y:S01]  /*06d0*/  LDC.64 R44, c[0x0][0x3b0] ;  /* 0x0000ec00ff2c7b82 */ /* 0x001e220000000a00 */
[----:B------:R-:W-:Y:S02]  /*06e0*/  @!P3 IADD3.X R36, PT, PT, RZ, UR5, RZ, P2, !PT ;  /* 0x00000005ff24bc10 */ /* 0x000fe400097fe4ff */
[----:B------:R1:W3:Y:S01]  /*06f0*/  @!P1 LDG.E.128 R20, desc[UR12][R50.64] ;  /* 0x0000000c32149981 */ /* 0x0002e2000c1e1d00 */
[----:B------:R-:W-:Y:S02]  /*0700*/  @!P0 IADD3 R7, P2, PT, R7, 0x30, RZ ;  /* 0x0000003007078810 */ /* 0x000fe40007f5e0ff */
[----:B------:R-:W-:-:S02]  /*0710*/  @!P3 IADD3 R33, PT, PT, R33, R39, RZ ;  /* 0x000000272121b210 */ /* 0x000fc40007ffe0ff */
[----:B------:R-:W-:Y:S02]  /*0720*/  @!P3 LEA R46, P1, R32, R46, 0x1 ;  /* 0x0000002e202eb211 */ /* 0x000fe400078208ff */
[----:B------:R-:W-:Y:S01]  /*0730*/  @!P0 IADD3.X R39, PT, PT, RZ, UR5, RZ, P2, !PT ;  /* 0x00000005ff278c10 */ /* 0x000fe200097fe4ff */
[-C--:B-1----:R-:W-:Y:S01]  /*0740*/  @!P3 IMAD R36, R36, R34.reuse, RZ ;  /* 0x000000222424b224 */ /* 0x082fe200078e02ff */
[----:B------:R-:W-:Y:S01]  /*0750*/  @!P3 LEA.HI.X R47, R32, R47, R33, 0x1, P1 ;  /* 0x0000002f202fb211 */ /* 0x000fe200008f0c21 */
[----:B------:R-:W-:Y:S01]  /*0760*/  @!P3 IMAD.WIDE.U32 R24, R41, R34, R24 ;  /* 0x000000222918b225 */ /* 0x000fe200078e0018 */
[----:B------:R-:W-:Y:S01]  /*0770*/  @!P0 IADD3 R37, PT, PT, R29, R37, RZ ;  /* 0x000000251d258210 */ /* 0x000fe20007ffe0ff */
[----:B------:R-:W1:Y:S02]  /*0780*/  LDC.64 R50, c[0x0][0x400] ;  /* 0x00010000ff327b82 */ /* 0x000e640000000a00 */
[----:B--2---:R-:W-:Y:S02]  /*0790*/  @!P0 IMAD R32, R39, R30, RZ ;  /* 0x0000001e27208224 */ /* 0x004fe400078e02ff */
[----:B------:R-:W-:Y:S01]  /*07a0*/  @!P3 IMAD R35, R41, R35, R36 ;  /* 0x000000232923b224 */ /* 0x000fe200078e0224 */
[----:B------:R-:W-:Y:S01]  /*07b0*/  @!P0 LEA R42, P1, R28, R42, 0x1 ;  /* 0x0000002a1c2a8211 */ /* 0x000fe200078208ff */
[----:B------:R-:W-:-:S02]  /*07c0*/  @!P0 IMAD R31, R7, R31, R32 ;  /* 0x0000001f071f8224 */ /* 0x000fc400078e0220 */
[----:B------:R-:W-:Y:S01]  /*07d0*/  @!P0 IMAD.WIDE.U32 R32, R7, R30, R26 ;  /* 0x0000001e07208225 */ /* 0x000fe200078e001a */
[----:B------:R-:W-:Y:S02]  /*07e0*/  @!P3 IADD3 R35, PT, PT, R25, R35, RZ ;  /* 0x000000231923b210 */ /* 0x000fe40007ffe0ff */
[----:B------:R-:W-:Y:S02]  /*07f0*/  @!P3 LEA R48, P2, R24, R48, 0x1 ;  /* 0x000000301830b211 */ /* 0x000fe400078408ff */
[----:B------:R-:W-:Y:S02]  /*0800*/  @!P0 LEA.HI.X R43, R28, R43, R37, 0x1, P1 ;  /* 0x0000002b1c2b8211 */ /* 0x000fe400008f0c25 */
[----:B------:R-:W-:Y:S02]  /*0810*/  @!P0 IADD3 R7, PT, PT, R33, R31, RZ ;  /* 0x0000001f21078210 */ /* 0x000fe40007ffe0ff */
[----:B0-----:R-:W-:Y:S02]  /*0820*/  @!P0 LEA R44, P1, R32, R44, 0x1 ;  /* 0x0000002c202c8211 */ /* 0x001fe400078208ff */
[----:B------:R-:W-:-:S02]  /*0830*/  CS2R R26, SRZ ;  /* 0x00000000001a7805 */ /* 0x000fc4000001ff00 */
[----:B------:R-:W-:Y:S02]  /*0840*/  @!P3 LEA.HI.X R49, R24, R49, R35, 0x1, P2 ;  /* 0x000000311831b211 */ /* 0x000fe400010f0c23 */
[----:B------:R-:W-:Y:S02]  /*0850*/  CS2R R24, SRZ ;  /* 0x0000000000187805 */ /* 0x000fe4000001ff00 */
[----:B------:R-:W-:Y:S02]  /*0860*/  CS2R R28, SRZ ;  /* 0x00000000001c7805 */ /* 0x000fe4000001ff00 */
[----:B------:R-:W-:Y:S02]  /*0870*/  CS2R R30, SRZ ;  /* 0x00000000001e7805 */ /* 0x000fe4000001ff00 */
[----:B------:R-:W-:Y:S02]  /*0880*/  @!P0 LEA.HI.X R45, R32, R45, R7, 0x1, P1 ;  /* 0x0000002d202d8211 */ /* 0x000fe400008f0c07 */
[----:B------:R-:W-:-:S02]  /*0890*/  CS2R R32, SRZ ;  /* 0x0000000000207805 */ /* 0x000fc4000001ff00 */
[----:B------:R-:W-:Y:S02]  /*08a0*/  CS2R R34, SRZ ;  /* 0x0000000000227805 */ /* 0x000fe4000001ff00 */
[----:B------:R-:W-:Y:S02]  /*08b0*/  CS2R R36, SRZ ;  /* 0x0000000000247805 */ /* 0x000fe4000001ff00 */
[----:B------:R-:W-:Y:S01]  /*08c0*/  CS2R R38, SRZ ;  /* 0x0000000000267805 */ /* 0x000fe2000001ff00 */
[----:B------:R-:W2:Y:S04]  /*08d0*/  @!P3 LDG.E.128 R24, desc[UR12][R46.64] ;  /* 0x0000000c2e18b981 */ /* 0x000ea8000c1e1d00 */
[----:B------:R0:W2:Y:S04]  /*08e0*/  @!P3 LDG.E.128 R28, desc[UR12][R48.64] ;  /* 0x0000000c301cb981 */ /* 0x0000a8000c1e1d00 */
[----:B------:R1:W2:Y:S04]  /*08f0*/  @!P0 LDG.E.128 R32, desc[UR12][R42.64] ;  /* 0x0000000c2a208981 */ /* 0x0002a8000c1e1d00 */
[----:B------:R4:W2:Y:S01]  /*0900*/  @!P0 LDG.E.128 R36, desc[UR12][R44.64] ;  /* 0x0000000c2c248981 */ /* 0x0008a2000c1e1d00 */
[C---:B------:R-:W-:Y:S01]  /*0910*/  ISETP.GE.AND P0, PT, R0.reuse, UR10, PT ;  /* 0x0000000a00007c0c */ /* 0x040fe2000bf06270 */
[----:B0-----:R-:W0:Y:S03]  /*0920*/  LDC.64 R48, c[0x0][0x408] ;  /* 0x00010200ff307b82 */ /* 0x001e260000000a00 */
[----:B------:R-:W-:-:S13]  /*0930*/  ISETP.GT.U32.OR P0, PT, R0, 0x3f, P0 ;  /* 0x0000003f0000780c */ /* 0x000fda0000704470 */
[----:B------:R-:W0:Y:S01]  /*0940*/  @!P0 LDC.64 R46, c[0x0][0x3f8] ;  /* 0x0000fe00ff2e8b82 */ /* 0x000e220000000a00 */
[----:B------:R-:W-:Y:S02]  /*0950*/  @!P0 IADD3 R52, PT, PT, R0, UR6, RZ ;  /* 0x0000000600348c10 */ /* 0x000fe4000fffe0ff */
[----:B------:R-:W-:-:S03]  /*0960*/  @!P0 MOV R53, RZ ;  /* 0x000000ff00358202 */ /* 0x000fc60000000f00 */
[----:B-1----:R-:W-:-:S04]  /*0970*/  @!P0 IMAD.WIDE.U32 R52, R50, UR14, R52 ;  /* 0x0000000e32348c25 */ /* 0x002fc8000f8e0034 */
[----:B------:R-:W-:Y:S02]  /*0980*/  @!P0 IMAD R53, R51, UR14, R53 ;  /* 0x0000000e33358c24 */ /* 0x000fe4000f8e0235 */
[----:B0-----:R-:W-:-:S04]  /*0990*/  @!P0 IMAD.WIDE.U32 R42, R4, R48, R52 ;  /* 0x00000030042a8225 */ /* 0x001fc800078e0034 */
[----:B------:R-:W-:Y:S01]  /*09a0*/  @!P0 IMAD R49, R4, R49, R43 ;  /* 0x0000003104318224 */ /* 0x000fe200078e022b */
[----:B------:R-:W-:Y:S02]  /*09b0*/  MOV R48, 0x7f800000 ;  /* 0x7f80000000307802 */ /* 0x000fe40000000f00 */
[----:B------:R-:W-:-:S04]  /*09c0*/  @!P0 LEA R46, P1, R42, R46, 0x2 ;  /* 0x0000002e2a2e8211 */ /* 0x000fc800078210ff */
[----:B------:R-:W-:-:S05]  /*09d0*/  @!P0 LEA.HI.X R47, R42, R47, R49, 0x2, P1 ;  /* 0x0000002f2a2f8211 */ /* 0x000fca00008f1431 */
[----:B------:R0:W5:Y:S01]  /*09e0*/  @!P0 LDG.E R48, desc[UR12][R46.64] ;  /* 0x0000000c2e308981 */ /* 0x000162000c1e1900 */
[----:B------:R-:W-:Y:S01]  /*09f0*/  ISETP.NE.AND P0, PT, R40, RZ, PT ;  /* 0x000000ff2800720c */ /* 0x000fe20003f05270 */
[----:B------:R-:W-:Y:S01]  /*0a00*/  BSSY.RECONVERGENT B0, `(.L_x_59) ;  /* 0x000009b000007945 */ /* 0x000fe20003800200 */
[--C-:B----4-:R-:W-:Y:S02]  /*0a10*/  HADD2.F32 R45, -RZ, R12.reuse.H1_H1 ;  /* 0x3000000cff2d7230 */ /* 0x110fe40000004100 */
[----:B------:R-:W-:Y:S02]  /*0a20*/  HADD2.F32 R44, -RZ, R12.H0_H0 ;  /* 0x2000000cff2c7230 */ /* 0x000fe40000004100 */
[----:B0-----:R-:W-:Y:S02]  /*0a30*/  HADD2.F32 R46, -RZ, R14.H0_H0 ;  /* 0x2000000eff2e7230 */ /* 0x001fe40000004100 */
[--C-:B------:R-:W-:Y:S02]  /*0a40*/  HADD2.F32 R7, -RZ, R8.reuse.H0_H0 ;  /* 0x20000008ff077230 */ /* 0x100fe40000004100 */
[----:B------:R-:W-:-:S02]  /*0a50*/  HADD2.F32 R8, -RZ, R8.H1_H1 ;  /* 0x30000008ff087230 */ /* 0x000fc40000004100 */
[----:B------:R-:W-:Y:S02]  /*0a60*/  HADD2.F32 R50, -RZ, R14.H1_H1 ;  /* 0x3000000eff327230 */ /* 0x000fe40000004100 */
[----:B---3--:R-:W-:Y:S02]  /*0a70*/  HADD2.F32 R49, -RZ, R16.H1_H1 ;  /* 0x30000010ff317230 */ /* 0x008fe40000004100 */
[----:B------:R-:W-:Y:S01]  /*0a80*/  FMUL.FTZ R8, R8, R45 ;  /* 0x0000002d08087220 */ /* 0x000fe20000410000 */
[--C-:B------:R-:W-:Y:S02]  /*0a90*/  HADD2.F32 R47, -RZ, R15.reuse.H0_H0 ;  /* 0x2000000fff2f7230 */ /* 0x100fe40000004100 */
[----:B------:R-:W-:Y:S02]  /*0aa0*/  HADD2.F32 R52, -RZ, R20.H1_H1 ;  /* 0x30000014ff347230 */ /* 0x000fe40000004100 */
[----:B------:R-:W-:Y:S02]  /*0ab0*/  HADD2.F32 R14, -RZ, R15.H1_H1 ;  /* 0x3000000fff0e7230 */ /* 0x000fe40000004100 */
[----:B------:R-:W-:-:S02]  /*0ac0*/  HADD2.F32 R16, -RZ, R16.H0_H0 ;  /* 0x20000010ff107230 */ /* 0x000fc40000004100 */
[----:B------:R-:W-:Y:S01]  /*0ad0*/  FMUL.FTZ R49, R49, R52 ;  /* 0x0000003431317220 */ /* 0x000fe20000410000 */
[----:B------:R-:W-:Y:S02]  /*0ae0*/  HADD2.F32 R15, -RZ, R20.H0_H0 ;  /* 0x20000014ff0f7230 */ /* 0x000fe40000004100 */
[----:B------:R-:W-:Y:S01]  /*0af0*/  FFMA.FTZ R44, R7, R44, R8 ;  /* 0x0000002c072c7223 */ /* 0x000fe20000010008 */
[----:B------:R-:W-:Y:S02]  /*0b00*/  HADD2.F32 R41, -RZ, R9.H0_H0 ;  /* 0x20000009ff297230 */ /* 0x000fe40000004100 */
[----:B------:R-:W-:Y:S02]  /*0b10*/  HADD2.F32 R12, -RZ, R13.H0_H0 ;  /* 0x2000000dff0c7230 */ /* 0x000fe40000004100 */
[----:B------:R-:W-:Y:S01]  /*0b20*/  FFMA.FTZ R16, R16, R15, R49 ;  /* 0x0000000f10107223 */ /* 0x000fe20000010031 */
[----:B------:R-:W-:Y:S02]  /*0b30*/  HADD2.F32 R7, -RZ, R17.H0_H0 ;  /* 0x20000011ff077230 */ /* 0x000fe40000004100 */
[----:B------:R-:W-:-:S02]  /*0b40*/  HADD2.F32 R8, -RZ, R21.H0_H0 ;  /* 0x20000015ff087230 */ /* 0x000fc40000004100 */
[----:B------:R-:W-:Y:S01]  /*0b50*/  FFMA.FTZ R41, R41, R12, R44 ;  /* 0x0000000c29297223 */ /* 0x000fe2000001002c */
[----:B------:R-:W-:Y:S02]  /*0b60*/  HADD2.F32 R42, -RZ, R9.H1_H1 ;  /* 0x30000009ff2a7230 */ /* 0x000fe40000004100 */
[----:B------:R-:W-:Y:S02]  /*0b70*/  HADD2.F32 R13, -RZ, R13.H1_H1 ;  /* 0x3000000dff0d7230 */ /* 0x000fe40000004100 */
[----:B------:R-:W-:Y:S01]  /*0b80*/  FFMA.FTZ R16, R7, R8, R16 ;  /* 0x0000000807107223 */ /* 0x000fe20000010010 */
[----:B------:R-:W-:Y:S02]  /*0b90*/  HADD2.F32 R17, -RZ, R17.H1_H1 ;  /* 0x30000011ff117230 */ /* 0x000fe40000004100 */
[----:B------:R-:W-:Y:S02]  /*0ba0*/  HADD2.F32 R12, -RZ, R21.H1_H1 ;  /* 0x30000015ff0c7230 */ /* 0x000fe40000004100 */
[----:B------:R-:W-:Y:S01]  /*0bb0*/  FFMA.FTZ R42, R42, R13, R41 ;  /* 0x0000000d2a2a7223 */ /* 0x000fe20000010029 */
[----:B------:R-:W-:-:S02]  /*0bc0*/  HADD2.F32 R9, -RZ, R10.H0_H0 ;  /* 0x2000000aff097230 */ /* 0x000fc40000004100 */
[----:B------:R-:W-:Y:S02]  /*0bd0*/  HADD2.F32 R7, -RZ, R18.H0_H0 ;  /* 0x20000012ff077230 */ /* 0x000fe40000004100 */
[----:B------:R-:W-:Y:S01]  /*0be0*/  FFMA.FTZ R12, R17, R12, R16 ;  /* 0x0000000c110c7223 */ /* 0x000fe20000010010 */
[----:B------:R-:W-:Y:S02]  /*0bf0*/  HADD2.F32 R8, -RZ, R22.H0_H0 ;  /* 0x20000016ff087230 */ /* 0x000fe40000004100 */
[----:B------:R-:W-:Y:S01]  /*0c00*/  FFMA.FTZ R42, R9, R46, R42 ;  /* 0x0000002e092a7223 */ /* 0x000fe2000001002a */
[----:B------:R-:W-:Y:S02]  /*0c10*/  HADD2.F32 R43, -RZ, R10.H1_H1 ;  /* 0x3000000aff2b7230 */ /* 0x000fe40000004100 */
[----:B------:R-:W-:Y:S01]  /*0c20*/  FFMA.FTZ R13, R7, R8, R12 ;  /* 0x00000008070d7223 */ /* 0x000fe2000001000c */
[--C-:B------:R-:W-:Y:S02]  /*0c30*/  HADD2.F32 R7, -RZ, R23.reuse.H0_H0 ;  /* 0x20000017ff077230 */ /* 0x100fe40000004100 */
[----:B------:R-:W-:Y:S01]  /*0c40*/  FFMA.FTZ R43, R43, R50, R42 ;  /* 0x000000322b2b7223 */ /* 0x000fe2000001002a */
[----:B------:R-:W-:-:S02]  /*0c50*/  HADD2.F32 R8, -RZ, R23.H1_H1 ;  /* 0x30000017ff087230 */ /* 0x000fc40000004100 */
[--C-:B--2---:R-:W-:Y:S02]  /*0c60*/  HADD2.F32 R17, -RZ, R24.reuse.H0_H0 ;  /* 0x20000018ff117230 */ /* 0x104fe40000004100 */
[----:B------:R-:W-:Y:S02]  /*0c70*/  HADD2.F32 R24, -RZ, R24.H1_H1 ;  /* 0x30000018ff187230 */ /* 0x000fe40000004100 */
[--C-:B------:R-:W-:Y:S02]  /*0c80*/  HADD2.F32 R23, -RZ, R28.reuse.H1_H1 ;  /* 0x3000001cff177230 */ /* 0x100fe40000004100 */
[----:B------:R-:W-:Y:S02]  /*0c90*/  HADD2.F32 R42, -RZ, R28.H0_H0 ;  /* 0x2000001cff2a7230 */ /* 0x000fe40000004100 */
[----:B------:R-:W-:Y:S02]  /*0ca0*/  HADD2.F32 R21, -RZ, R32.H1_H1 ;  /* 0x30000020ff157230 */ /* 0x000fe40000004100 */
[----:B------:R-:W-:Y:S01]  /*0cb0*/  FMUL.FTZ R24, R24, R23 ;  /* 0x0000001718187220 */ /* 0x000fe20000410000 */
[----:B------:R-:W-:-:S02]  /*0cc0*/  HADD2.F32 R28, -RZ, R36.H1_H1 ;  /* 0x30000024ff1c7230 */ /* 0x000fc40000004100 */
[----:B------:R-:W-:Y:S02]  /*0cd0*/  HADD2.F32 R18, -RZ, R18.H1_H1 ;  /* 0x30000012ff127230 */ /* 0x000fe40000004100 */
[----:B------:R-:W-:Y:S02]  /*0ce0*/  HADD2.F32 R9, -RZ, R22.H1_H1 ;  /* 0x30000016ff097230 */ /* 0x000fe40000004100 */
[----:B------:R-:W-:Y:S01]  /*0cf0*/  FMUL.FTZ R21, R21, R28 ;  /* 0x0000001c15157220 */ /* 0x000fe20000410000 */
[----:B------:R-:W-:Y:S02]  /*0d00*/  HADD2.F32 R32, -RZ, R32.H0_H0 ;  /* 0x20000020ff207230 */ /* 0x000fe40000004100 */
[----:B------:R-:W-:Y:S02]  /*0d10*/  HADD2.F32 R23, -RZ, R36.H0_H0 ;  /* 0x20000024ff177230 */ /* 0x000fe40000004100 */
[----:B------:R-:W-:Y:S01]  /*0d20*/  FFMA.FTZ R42, R17, R42, R24 ;  /* 0x0000002a112a7223 */ /* 0x000fe20000010018 */
[----:B------:R-:W-:-:S02]  /*0d30*/  HADD2.F32 R15, -RZ, R25.H0_H0 ;  /* 0x20000019ff0f7230 */ /* 0x000fc40000004100 */
[----:B------:R-:W-:Y:S02]  /*0d40*/  HADD2.F32 R44, -RZ, R29.H0_H0 ;  /* 0x2000001dff2c7230 */ /* 0x000fe40000004100 */
[----:B------:R-:W-:Y:S01]  /*0d50*/  FFMA.FTZ R9, R18, R9, R13 ;  /* 0x0000000912097223 */ /* 0x000fe2000001000d */
[----:B------:R-:W-:Y:S02]  /*0d60*/  HADD2.F32 R12, -RZ, R19.H0_H0 ;  /* 0x20000013ff0c7230 */ /* 0x000fe40000004100 */
[----:B------:R-:W-:Y:S01]  /*0d70*/  FFMA.FTZ R32, R32, R23, R21 ;  /* 0x0000001720207223 */ /* 0x000fe20000010015 */
[----:B------:R-:W-:Y:S02]  /*0d80*/  HADD2.F32 R17, -RZ, R33.H0_H0 ;  /* 0x20000021ff117230 */ /* 0x000fe40000004100 */
[----:B------:R-:W-:Y:S02]  /*0d90*/  HADD2.F32 R24, -RZ, R37.H0_H0 ;  /* 0x20000025ff187230 */ /* 0x000fe40000004100 */
[----:B------:R-:W-:Y:S01]  /*0da0*/  FFMA.FTZ R42, R15, R44, R42 ;  /* 0x0000002c0f2a7223 */ /* 0x000fe2000001002a */
[----:B------:R-:W-:-:S02]  /*0db0*/  HADD2.F32 R25, -RZ, R25.H1_H1 ;  /* 0x30000019ff197230 */ /* 0x000fc40000004100 */
[----:B------:R-:W-:Y:S02]  /*0dc0*/  HADD2.F32 R22, -RZ, R29.H1_H1 ;  /* 0x3000001dff167230 */ /* 0x000fe40000004100 */
[----:B------:R-:W-:Y:S01]  /*0dd0*/  FFMA.FTZ R12, R12, R7, R9 ;  /* 0x000000070c0c7223 */ /* 0x000fe20000010009 */
[----:B------:R-:W-:Y:S02]  /*0de0*/  HADD2.F32 R33, -RZ, R33.H1_H1 ;  /* 0x30000021ff217230 */ /* 0x000fe40000004100 */
[----:B------:R-:W-:Y:S01]  /*0df0*/  FFMA.FTZ R24, R17, R24, R32 ;  /* 0x0000001811187223 */ /* 0x000fe20000010020 */
[----:B------:R-:W-:Y:S02]  /*0e00*/  HADD2.F32 R28, -RZ, R37.H1_H1 ;  /* 0x30000025ff1c7230 */ /* 0x000fe40000004100 */
[----:B------:R-:W-:Y:S01]  /*0e10*/  FFMA.FTZ R42, R25, R22, R42 ;  /* 0x00000016192a7223 */ /* 0x000fe2000001002a */
[----:B------:R-:W-:Y:S02]  /*0e20*/  HADD2.F32 R9, -RZ, R26.H0_H0 ;  /* 0x2000001aff097230 */ /* 0x000fe40000004100 */
[----:B------:R-:W-:-:S02]  /*0e30*/  HADD2.F32 R20, -RZ, R30.H0_H0 ;  /* 0x2000001eff147230 */ /* 0x000fc40000004100 */
[----:B------:R-:W-:Y:S01]  /*0e40*/  FFMA.FTZ R24, R33, R28, R24 ;  /* 0x0000001c21187223 */ /* 0x000fe20000010018 */
[----:B------:R-:W-:Y:S02]  /*0e50*/  HADD2.F32 R15, -RZ, R34.H0_H0 ;  /* 0x20000022ff0f7230 */ /* 0x000fe40000004100 */
[----:B------:R-:W-:Y:S02]  /*0e60*/  HADD2.F32 R22, -RZ, R38.H0_H0 ;  /* 0x20000026ff167230 */ /* 0x000fe40000004100 */
[----:B------:R-:W-:Y:S01]  /*0e70*/  FFMA.FTZ R9, R9, R20, R42 ;  /* 0x0000001409097223 */ /* 0x000fe2000001002a */
[----:B------:R-:W-:Y:S02]  /*0e80*/  HADD2.F32 R26, -RZ, R26.H1_H1 ;  /* 0x3000001aff1a7230 */ /* 0x000fe40000004100 */
[----:B------:R-:W-:Y:S02]  /*0e90*/  HADD2.F32 R13, -RZ, R30.H1_H1 ;  /* 0x3000001eff0d7230 */ /* 0x000fe40000004100 */
[----:B------:R-:W-:Y:S01]  /*0ea0*/  FFMA.FTZ R15, R15, R22, R24 ;  /* 0x000000160f0f7223 */ /* 0x000fe20000010018 */
[----:B------:R-:W-:-:S02]  /*0eb0*/  HADD2.F32 R34, -RZ, R34.H1_H1 ;  /* 0x30000022ff227230 */ /* 0x000fc40000004100 */
[----:B------:R-:W-:Y:S02]  /*0ec0*/  HADD2.F32 R17, -RZ, R38.H1_H1 ;  /* 0x30000026ff117230 */ /* 0x000fe40000004100 */
[----:B------:R-:W-:Y:S01]  /*0ed0*/  FFMA.FTZ R26, R26, R13, R9 ;  /* 0x0000000d1a1a7223 */ /* 0x000fe20000010009 */
[----:B------:R-:W-:Y:S02]  /*0ee0*/  HADD2.F32 R7, -RZ, R27.H0_H0 ;  /* 0x2000001bff077230 */ /* 0x000fe40000004100 */
[----:B------:R-:W-:Y:S02]  /*0ef0*/  HADD2.F32 R18, -RZ, R31.H0_H0 ;  /* 0x2000001fff127230 */ /* 0x000fe40000004100 */
[----:B------:R-:W-:Y:S01]  /*0f00*/  FFMA.FTZ R34, R34, R17, R15 ;  /* 0x0000001122227223 */ /* 0x000fe2000001000f */
[----:B------:R-:W-:Y:S02]  /*0f10*/  HADD2.F32 R10, -RZ, R11.H0_H0 ;  /* 0x2000000bff0a7230 */ /* 0x000fe40000004100 */
[----:B------:R-:W-:-:S02]  /*0f20*/  HADD2.F32 R9, -RZ, R35.H0_H0 ;  /* 0x20000023ff097230 */ /* 0x000fc40000004100 */
[----:B------:R-:W-:Y:S02]  /*0f30*/  HADD2.F32 R20, -RZ, R39.H0_H0 ;  /* 0x20000027ff147230 */ /* 0x000fe40000004100 */
[----:B------:R-:W-:Y:S01]  /*0f40*/  FFMA.FTZ R26, R7, R18, R26 ;  /* 0x00000012071a7223 */ /* 0x000fe2000001001a */
[----:B------:R-:W-:Y:S02]  /*0f50*/  HADD2.F32 R11, -RZ, R11.H1_H1 ;  /* 0x3000000bff0b7230 */ /* 0x000fe40000004100 */
[----:B------:R-:W-:Y:S01]  /*0f60*/  FFMA.FTZ R10, R10, R47, R43 ;  /* 0x0000002f0a0a7223 */ /* 0x000fe2000001002b */
[----:B------:R-:W-:Y:S02]  /*0f70*/  HADD2.F32 R19, -RZ, R19.H1_H1 ;  /* 0x30000013ff137230 */ /* 0x000fe40000004100 */
[----:B------:R-:W-:Y:S01]  /*0f80*/  FFMA.FTZ R20, R9, R20, R34 ;  /* 0x0000001409147223 */ /* 0x000fe20000010022 */
[----:B------:R-:W-:Y:S02]  /*0f90*/  HADD2.F32 R27, -RZ, R27.H1_H1 ;  /* 0x3000001bff1b7230 */ /* 0x000fe40000004100 */
[----:B------:R-:W-:-:S02]  /*0fa0*/  HADD2.F32 R16, -RZ, R31.H1_H1 ;  /* 0x3000001fff107230 */ /* 0x000fc40000004100 */
[----:B------:R-:W-:Y:S02]  /*0fb0*/  HADD2.F32 R35, -RZ, R35.H1_H1 ;  /* 0x30000023ff237230 */ /* 0x000fe40000004100 */
[----:B------:R-:W-:Y:S02]  /*0fc0*/  HADD2.F32 R18, -RZ, R39.H1_H1 ;  /* 0x30000027ff127230 */ /* 0x000fe40000004100 */
[----:B------:R-:W-:Y:S01]  /*0fd0*/  FFMA.FTZ R10, R11, R14, R10 ;  /* 0x0000000e0b0a7223 */ /* 0x000fe2000001000a */
[----:B------:R-:W-:Y:S01]  /*0fe0*/  FFMA.FTZ R12, R19, R8, R12 ;  /* 0x00000008130c7223 */ /* 0x000fe2000001000c */
[----:B------:R-:W-:Y:S01]  /*0ff0*/  FFMA.FTZ R16, R27, R16, R26 ;  /* 0x000000101b107223 */ /* 0x000fe2000001001a */
[----:B------:R-:W-:Y:S02]  /*1000*/  FFMA.FTZ R20, R35, R18, R20 ;  /* 0x0000001223147223 */ /* 0x000fe40000010014 */
[----:B------:R-:W0:Y:S04]  /*1010*/  SHFL.BFLY PT, R7, R10, 0x8, 0x1f ;  /* 0x0d001f000a077f89 */ /* 0x000e2800000e0000 */
[----:B------:R-:W1:Y:S04]  /*1020*/  SHFL.BFLY PT, R9, R12, 0x8, 0x1f ;  /* 0x0d001f000c097f89 */ /* 0x000e6800000e0000 */
[----:B------:R-:W2:Y:S04]  /*1030*/  SHFL.BFLY PT, R13, R16, 0x8, 0x1f ;  /* 0x0d001f00100d7f89 */ /* 0x000ea800000e0000 */
[----:B------:R-:W3:Y:S01]  /*1040*/  SHFL.BFLY PT, R17, R20, 0x8, 0x1f ;  /* 0x0d001f0014117f89 */ /* 0x000ee200000e0000 */
[----:B0-----:R-:W-:Y:S01]  /*1050*/  FADD.FTZ R7, R10, R7 ;  /* 0x000000070a077221 */ /* 0x001fe20000010000 */
[----:B-1----:R-:W-:Y:S01]  /*1060*/  FADD.FTZ R11, R12, R9 ;  /* 0x000000090c0b7221 */ /* 0x002fe20000010000 */
[----:B--2---:R-:W-:Y:S01]  /*1070*/  FADD.FTZ R15, R16, R13 ;  /* 0x0000000d100f7221 */ /* 0x004fe20000010000 */
[----:B---3--:R-:W-:-:S02]  /*1080*/  FADD.FTZ R19, R20, R17 ;  /* 0x0000001114137221 */ /* 0x008fc40000010000 */
        /* <DEDUP_REMOVED lines=23> */
[----:B---3--:R-:W-:Y:S01]  /*1200*/  FADD.FTZ R15, R7, R8 ;  /* 0x00000008070f7221 */ /* 0x008fe20000010000 */
[----:B------:R-:W-:Y:S06]  /*1210*/  @P0 BRA `(.L_x_60) ;  /* 0x0000000000640947 */ /* 0x000fec0003800000 */
[----:B------:R-:W0:Y:S01]  /*1220*/  LDCU.64 UR8, c[0x0][0x3e8] ;  /* 0x00007d00ff0877ac */ /* 0x000e220008000a00 */
[----:B------:R-:W1:Y:S01]  /*1230*/  LDC.64 R10, c[0x0][0x3f0] ;  /* 0x0000fc00ff0a7b82 */ /* 0x000e620000000a00 */
[----:B------:R-:W-:Y:S01]  /*1240*/  ISETP.GE.AND P0, PT, R6, UR10, PT ;  /* 0x0000000a06007c0c */ /* 0x000fe2000bf06270 */
[----:B------:R-:W-:Y:S01]  /*1250*/  UMOV UR4, UR6 ;  /* 0x0000000600047c82 */ /* 0x000fe20008000000 */
[----:B------:R-:W-:Y:S01]  /*1260*/  UMOV UR5, URZ ;  /* 0x000000ff00057c82 */ /* 0x000fe20008000000 */
[----:B------:R-:W2:Y:S01]  /*1270*/  LDCU.64 UR16, c[0x0][0x3d0] ;  /* 0x00007a00ff1077ac */ /* 0x000ea20008000a00 */
[----:B------:R-:W-:Y:S02]  /*1280*/  ISETP.GE.AND P3, PT, R2, UR10, PT ;  /* 0x0000000a02007c0c */ /* 0x000fe4000bf66270 */
[----:B------:R-:W-:Y:S02]  /*1290*/  ISETP.GE.AND P2, PT, R3, UR10, PT ;  /* 0x0000000a03007c0c */ /* 0x000fe4000bf46270 */
[----:B------:R-:W-:Y:S01]  /*12a0*/  FSEL R3, R14, RZ, !P3 ;  /* 0x000000ff0e037208 */ /* 0x000fe20005800000 */
[----:B0-----:R-:W-:-:S04]  /*12b0*/  UIMAD.WIDE.U32 UR4, UR14, UR8, UR4 ;  /* 0x000000080e0472a5 */ /* 0x001fc8000f8e0004 */
[----:B------:R-:W-:-:S06]  /*12c0*/  UIMAD UR5, UR14, UR9, UR5 ;  /* 0x000000090e0572a4 */ /* 0x000fcc000f8e0205 */
[----:B-1----:R-:W-:-:S04]  /*12d0*/  IMAD.WIDE.U32 R8, R4, R10, UR4 ;  /* 0x0000000404087e25 */ /* 0x002fc8000f8e000a */
[----:B------:R-:W-:Y:S01]  /*12e0*/  IMAD R7, R4, R11, R9 ;  /* 0x0000000b04077224 */ /* 0x000fe200078e0209 */
[----:B------:R-:W-:Y:S02]  /*12f0*/  IADD3 R8, P1, PT, R2, R8, RZ ;  /* 0x0000000802087210 */ /* 0x000fe40007f3e0ff */
[----:B------:R-:W-:Y:S02]  /*1300*/  FSEL R11, R15, RZ, !P0 ;  /* 0x000000ff0f0b7208 */ /* 0x000fe40004000000 */
[----:B------:R-:W-:Y:S02]  /*1310*/  IADD3.X R7, PT, PT, RZ, R7, RZ, P1, !PT ;  /* 0x00000007ff077210 */ /* 0x000fe40000ffe4ff */
[C---:B--2---:R-:W-:Y:S02]  /*1320*/  LEA R6, P4, R8.reuse, UR16, 0x2 ;  /* 0x0000001008067c11 */ /* 0x044fe4000f8810ff */
[----:B------:R-:W-:Y:S02]  /*1330*/  ISETP.GE.AND P1, PT, R5, UR10, PT ;  /* 0x0000000a05007c0c */ /* 0x000fe4000bf26270 */
[----:B------:R-:W-:-:S02]  /*1340*/  LEA.HI.X R7, R8, UR17, R7, 0x2, P4 ;  /* 0x0000001108077c11 */ /* 0x000fc4000a0f1407 */
[----:B------:R-:W-:Y:S02]  /*1350*/  FSEL R5, R12, RZ, !P2 ;  /* 0x000000ff0c057208 */ /* 0x000fe40005000000 */
[----:B------:R-:W-:Y:S01]  /*1360*/  FSEL R9, R16, RZ, !P1 ;  /* 0x000000ff10097208 */ /* 0x000fe20004800000 */
[----:B------:R0:W-:Y:S04]  /*1370*/  STG.E desc[UR12][R6.64], R3 ;  /* 0x0000000306007986 */ /* 0x0001e8000c10190c */
[----:B------:R0:W-:Y:S04]  /*1380*/  STG.E desc[UR12][R6.64+0x40], R5 ;  /* 0x0000400506007986 */ /* 0x0001e8000c10190c */
[----:B------:R0:W-:Y:S04]  /*1390*/  STG.E desc[UR12][R6.64+0x80], R9 ;  /* 0x0000800906007986 */ /* 0x0001e8000c10190c */
[----:B------:R0:W-:Y:S02]  /*13a0*/  STG.E desc[UR12][R6.64+0xc0], R11 ;  /* 0x0000c00b06007986 */ /* 0x0001e4000c10190c */
.L_x_60:
[----:B------:R-:W-:Y:S05]  /*13b0*/  BSYNC.RECONVERGENT B0 ;  /* 0x0000000000007941 */ /* 0x000fea0003800200 */
.L_x_59:
[----:B------:R-:W-:Y:S01]  /*13c0*/  UIADD3 UR4, UPT, UPT, UR7, 0x3f, URZ ;  /* 0x0000003f07047890 */ /* 0x000fe2000fffe0ff */
[----:B0-----:R-:W0:Y:S01]  /*13d0*/  LDC.64 R10, c[0x0][0x440] ;  /* 0x00011000ff0a7b82 */ /* 0x001e220000000a00 */
[----:B------:R-:W-:Y:S02]  /*13e0*/  BSSY.RECONVERGENT B0, `(.L_x_61) ;  /* 0x0000019000007945 */ /* 0x000fe40003800200 */
[----:B------:R-:W-:-:S04]  /*13f0*/  USHF.R.S32.HI UR5, URZ, 0x1f, UR4 ;  /* 0x0000001fff057899 */ /* 0x000fc80008011404 */
[----:B------:R-:W-:Y:S01]  /*1400*/  ULEA.HI UR5, UR5, UR4, URZ, 0x6 ;  /* 0x0000000405057291 */ /* 0x000fe2000f8f30ff */
[----:B------:R-:W1:Y:S03]  /*1410*/  LDC.64 R12, c[0x0][0x448] ;  /* 0x00011200ff0c7b82 */ /* 0x000e660000000a00 */
[----:B------:R-:W-:-:S04]  /*1420*/  ULOP3.LUT UR5, UR5, 0xffffffc0, URZ, 0xc0, !UPT ;  /* 0xffffffc005057892 */ /* 0x000fc8000f8ec0ff */
[----:B------:R-:W-:-:S04]  /*1430*/  UIADD3 UR5, UPT, UPT, UR6, UR4, -UR5 ;  /* 0x0000000406057290 */ /* 0x000fc8000fffe805 */
[----:B------:R-:W-:-:S06]  /*1440*/  UIADD3 UR5, UPT, UPT, UR4, -UR5, URZ ;  /* 0x8000000504057290 */ /* 0x000fcc000fffe0ff */
[----:B------:R-:W-:-:S04]  /*1450*/  ISETP.GE.AND P0, PT, R0, UR5, PT ;  /* 0x0000000500007c0c */ /* 0x000fc8000bf06270 */
[----:B------:R-:W-:-:S13]  /*1460*/  ISETP.GT.U32.OR P0, PT, R0, 0x3f, P0 ;  /* 0x0000003f0000780c */ /* 0x000fda0000704470 */
[----:B------:R-:W-:Y:S05]  /*1470*/  @P0 BRA `(.L_x_62) ;  /* 0x00000000003c0947 */ /* 0x000fea0003800000 */
[----:B------:R-:W2:Y:S01]  /*1480*/  LDC.64 R6, c[0x0][0x418] ;  /* 0x00010600ff067b82 */ /* 0x000ea20000000a00 */
[----:B------:R-:W3:Y:S01]  /*1490*/  LDCU.64 UR4, c[0x0][0x420] ;  /* 0x00008400ff0477ac */ /* 0x000ee20008000a00 */
[----:B------:R-:W-:Y:S01]  /*14a0*/  IADD3 R2, PT, PT, R0, UR6, RZ ;  /* 0x0000000600027c10 */ /* 0x000fe2000fffe0ff */
[----:B------:R-:W-:Y:S02]  /*14b0*/  HFMA2 R3, -RZ, RZ, 0, 0 ;  /* 0x00000000ff037431 */ /* 0x000fe400000001ff */
[C---:B-----5:R-:W-:Y:S01]  /*14c0*/  FMUL.FTZ R5, R48.reuse, 1.4426950216293334961 ;  /* 0x3fb8aa3b30057820 */ /* 0x060fe20000410000 */
[----:B------:R-:W-:Y:S02]  /*14d0*/  FSETP.NEU.FTZ.AND P0, PT, R48, -INF , PT ;  /* 0xff8000003000780b */ /* 0x000fe40003f1d000 */
[----:B------:R-:W4:Y:S02]  /*14e0*/  LDC.64 R8, c[0x0][0x410] ;  /* 0x00010400ff087b82 */ /* 0x000f240000000a00 */
[----:B------:R-:W-:Y:S01]  /*14f0*/  FSEL R5, R5, RZ, P0 ;  /* 0x000000ff05057208 */ /* 0x000fe20000000000 */
[----:B--2---:R-:W-:-:S04]  /*1500*/  IMAD.WIDE.U32 R2, R6, UR14, R2 ;  /* 0x0000000e06027c25 */ /* 0x004fc8000f8e0002 */
[----:B------:R-:W-:Y:S02]  /*1510*/  IMAD R3, R7, UR14, R3 ;  /* 0x0000000e07037c24 */ /* 0x000fe4000f8e0203 */
[----:B---3--:R-:W-:-:S04]  /*1520*/  IMAD.WIDE.U32 R2, R4, UR4, R2 ;  /* 0x0000000404027c25 */ /* 0x008fc8000f8e0002 */
[----:B------:R-:W-:Y:S01]  /*1530*/  IMAD R3, R4, UR5, R3 ;  /* 0x0000000504037c24 */ /* 0x000fe2000f8e0203 */
[----:B----4-:R-:W-:-:S04]  /*1540*/  LEA R6, P1, R2, R8, 0x2 ;  /* 0x0000000802067211 */ /* 0x010fc800078210ff */
[----:B------:R-:W-:-:S05]  /*1550*/  LEA.HI.X R7, R2, R9, R3, 0x2, P1 ;  /* 0x0000000902077211 */ /* 0x000fca00008f1403 */
[----:B------:R2:W-:Y:S04]  /*1560*/  STG.E desc[UR12][R6.64], R5 ;  /* 0x0000000506007986 */ /* 0x0005e8000c10190c */
.L_x_62:
[----:B------:R-:W-:Y:S05]  /*1570*/  BSYNC.RECONVERGENT B0 ;  /* 0x0000000000007941 */ /* 0x000fea0003800200 */
.L_x_61:
[----:B------:R-:W-:Y:S01]  /*1580*/  USHF.L.U32 UR4, UR11, 0xd, URZ ;  /* 0x0000000d0b047899 */ /* 0x000fe200080006ff */
[----:B------:R-:W-:Y:S01]  /*1590*/  SHF.L.U32 R2, R0, 0x2, RZ ;  /* 0x0000000200027819 */ /* 0x000fe200000006ff */
[----:B------:R-:W3:Y:S01]  /*15a0*/  LDCU.64 UR8, c[0x0][0x458] ;  /* 0x00008b00ff0877ac */ /* 0x000ee20008000a00 */
[----:B------:R-:W-:-:S03]  /*15b0*/  MOV R3, RZ ;  /* 0x000000ff00037202 */ /* 0x000fc60000000f00 */
[----:B------:R-:W-:-:S05]  /*15c0*/  LOP3.LUT R2, R2, UR4, RZ, 0xfc, !PT ;  /* 0x0000000402027c12 */ /* 0x000fca000f8efcff */
[----:B------:R-:W2:Y:S01]  /*15d0*/  LDCU.64 UR4, c[0x0][0x428] ;  /* 0x00008500ff0477ac */ /* 0x000ea20008000a00 */
[----:B0-----:R-:W-:-:S04]  /*15e0*/  IMAD.WIDE.U32 R2, R10, UR14, R2 ;  /* 0x0000000e0a027c25 */ /* 0x001fc8000f8e0002 */
[----:B------:R-:W-:Y:S01]  /*15f0*/  IMAD R3, R11, UR14, R3 ;  /* 0x0000000e0b037c24 */ /* 0x000fe2000f8e0203 */
[----:B---3--:R-:W-:Y:S01]  /*1600*/  ISETP.NE.U32.AND P0, PT, RZ, UR8, PT ;  /* 0x00000008ff007c0c */ /* 0x008fe2000bf05070 */
[----:B-1----:R-:W-:-:S03]  /*1610*/  IMAD.WIDE.U32 R2, R4, R12, R2 ;  /* 0x0000000c04027225 */ /* 0x002fc600078e0002 */
[----:B------:R-:W-:Y:S01]  /*1620*/  ISETP.NE.AND.EX P0, PT, RZ, UR9, PT, P0 ;  /* 0x00000009ff007c0c */ /* 0x000fe2000bf05300 */
[----:B------:R-:W-:-:S03]  /*1630*/  IMAD R3, R4, R13, R3 ;  /* 0x0000000d04037224 */ /* 0x000fc600078e0203 */
[----:B------:R-:W-:Y:S02]  /*1640*/  ISETP.NE.OR P0, PT, R0, RZ, !P0 ;  /* 0x000000ff0000720c */ /* 0x000fe40004705670 */
[----:B--2---:R-:W-:-:S04]  /*1650*/  LEA R6, P1, R2, UR4, 0x2 ;  /* 0x0000000402067c11 */ /* 0x004fc8000f8210ff */
[----:B------:R-:W-:-:S05]  /*1660*/  LEA.HI.X R7, R2, UR5, R3, 0x2, P1 ;  /* 0x0000000502077c11 */ /* 0x000fca00088f1403 */
[----:B------:R0:W-:Y:S04]  /*1670*/  STG.E.128 desc[UR12][R6.64], RZ ;  /* 0x000000ff06007986 */ /* 0x0001e8000c101d0c */
[----:B------:R0:W-:Y:S04]  /*1680*/  STG.E.128 desc[UR12][R6.64+0x1000], RZ ;  /* 0x001000ff06007986 */ /* 0x0001e8000c101d0c */
[----:B------:R0:W-:Y:S04]  /*1690*/  STG.E.128 desc[UR12][R6.64+0x2000], RZ ;  /* 0x002000ff06007986 */ /* 0x0001e8000c101d0c */
[----:B------:R0:W-:Y:S04]  /*16a0*/  STG.E.128 desc[UR12][R6.64+0x3000], RZ ;  /* 0x003000ff06007986 */ /* 0x0001e8000c101d0c */
[----:B------:R0:W-:Y:S04]  /*16b0*/  STG.E.128 desc[UR12][R6.64+0x4000], RZ ;  /* 0x004000ff06007986 */ /* 0x0001e8000c101d0c */
[----:B------:R0:W-:Y:S04]  /*16c0*/  STG.E.128 desc[UR12][R6.64+0x5000], RZ ;  /* 0x005000ff06007986 */ /* 0x0001e8000c101d0c */
[----:B------:R0:W-:Y:S04]  /*16d0*/  STG.E.128 desc[UR12][R6.64+0x6000], RZ ;  /* 0x006000ff06007986 */ /* 0x0001e8000c101d0c */
[----:B------:R0:W-:Y:S01]  /*16e0*/  STG.E.128 desc[UR12][R6.64+0x7000], RZ ;  /* 0x007000ff06007986 */ /* 0x0001e2000c101d0c */
[----:B------:R-:W-:Y:S05]  /*16f0*/  @P0 EXIT ;  /* 0x000000000000094d */ /* 0x000fea0003800000 */
[----:B------:R-:W1:Y:S08]  /*1700*/  LDC R5, c[0x0][0x450] ;  /* 0x00011400ff057b82 */ /* 0x000e700000000800 */
[----:B0-----:R-:W0:Y:S08]  /*1710*/  LDC R7, c[0x0][0x390] ;  /* 0x0000e400ff077b82 */ /* 0x001e300000000800 */
[----:B------:R-:W2:Y:S01]  /*1720*/  LDC.64 R2, c[0x0][0x458] ;  /* 0x00011600ff027b82 */ /* 0x000ea20000000a00 */
[----:B-1----:R-:W-:-:S04]  /*1730*/  IMAD R4, R5, UR11, R4 ;  /* 0x0000000b05047c24 */ /* 0x002fc8000f8e0204 */
[----:B0-----:R-:W-:-:S04]  /*1740*/  IMAD R5, R4, R7, UR14 ;  /* 0x0000000e04057e24 */ /* 0x001fc8000f8e0207 */
[----:B--2---:R-:W-:-:S05]  /*1750*/  IMAD.WIDE R2, R5, 0x4, R2 ;  /* 0x0000000405027825 */ /* 0x004fca00078e0202 */
[----:B------:R-:W-:Y:S01]  /*1760*/  STG.E desc[UR12][R2.64], RZ ;  /* 0x000000ff02007986 */ /* 0x000fe2000c10190c */
[----:B------:R-:W-:Y:S05]  /*1770*/  EXIT ;  /* 0x000000000000794d */ /* 0x000fea0003800000 */
.L_x_63:
        /* <DEDUP_REMOVED lines=16> */
.L_x_152:


//--------------------- .text._ZN7cutlass13device_kernelIN5flash19enable_sm80_to_sm89INS1_16FlashAttnBwdSm80INS1_25CollectiveMainloopBwdSm80ILi2ELi2EN4cute5tupleIJNS5_1CILi64EEENS7_ILi128EEES9_EEENS_6half_tEfNS_4arch4Sm80ELb1ELb0ELb0ELb1ELb0ELb0ELb0ELb0ELi2ELi2ELi2ELi2ELb0EEENS1_21CollectiveEpilogueBwdISA_SB_SD_Li256ELb1ELb0ELi4EEENS1_25SingleTileBwdLPTSchedulerILb1ELi128ELb0EEEEEEEEEvNT_6ParamsE --------------------------
	.section	.text._ZN7cutlass13device_kernelIN5flash19enable_sm80_to_sm89INS1_16FlashAttnBwdSm80INS1_25CollectiveMainloopBwdSm80ILi2ELi2EN4cute5tupleIJNS5_1CILi64EEENS7_ILi128EEES9_EEENS_6half_tEfNS_4arch4Sm80ELb1ELb0ELb0ELb1ELb0ELb0ELb0ELb0ELi2ELi2ELi2ELi2ELb0EEENS1_21CollectiveEpilogueBwdISA_SB_SD_Li256ELb1ELb0ELi4EEENS1_25SingleTileBwdLPTSchedulerILb1ELi128ELb0EEEEEEEEEvNT_6ParamsE,"ax",@progbits
	.align	128
.text._ZN7cutlass13device_kernelIN5flash19enable_sm80_to_sm89INS1_16FlashAttnBwdSm80INS1_25CollectiveMainloopBwdSm80ILi2ELi2EN4cute5tupleIJNS5_1CILi64EEENS7_ILi128EEES9_EEENS_6half_tEfNS_4arch4Sm80ELb1ELb0ELb0ELb1ELb0ELb0ELb0ELb0ELi2ELi2ELi2ELi2ELb0EEENS1_21CollectiveEpilogueBwdISA_SB_SD_Li256ELb1ELb0ELi4EEENS1_25SingleTileBwdLPTSchedulerILb1ELi128ELb0EEEEEEEEEvNT_6ParamsE:
        .type           _ZN7cutlass13device_kernelIN5flash19enable_sm80_to_sm89INS1_16FlashAttnBwdSm80INS1_25CollectiveMainloopBwdSm80ILi2ELi2EN4cute5tupleIJNS5_1CILi64EEENS7_ILi128EEES9_EEENS_6half_tEfNS_4arch4Sm80ELb1ELb0ELb0ELb1ELb0ELb0ELb0ELb0ELi2ELi2ELi2ELi2ELb0EEENS1_21CollectiveEpilogueBwdISA_SB_SD_Li256ELb1ELb0ELi4EEENS1_25SingleTileBwdLPTSchedulerILb1ELi128ELb0EEEEEEEEEvNT_6ParamsE,@function
        .size           _ZN7cutlass13device_kernelIN5flash19enable_sm80_to_sm89INS1_16FlashAttnBwdSm80INS1_25CollectiveMainloopBwdSm80ILi2ELi2EN4cute5tupleIJNS5_1CILi64EEENS7_ILi128EEES9_EEENS_6half_tEfNS_4arch4Sm80ELb1ELb0ELb0ELb1ELb0ELb0ELb0ELb0ELi2ELi2ELi2ELi2ELb0EEENS1_21CollectiveEpilogueBwdISA_SB_SD_Li256ELb1ELb0ELi4EEENS1_25SingleTileBwdLPTSchedulerILb1ELi128ELb0EEEEEEEEEvNT_6ParamsE,(.L_x_153 - _ZN7cutlass13device_kernelIN5flash19enable_sm80_to_sm89INS1_16FlashAttnBwdSm80INS1_25CollectiveMainloopBwdSm80ILi2ELi2EN4cute5tupleIJNS5_1CILi64EEENS7_ILi128EEES9_EEENS_6half_tEfNS_4arch4Sm80ELb1ELb0ELb0ELb1ELb0ELb0ELb0ELb0ELi2ELi2ELi2ELi2ELb0EEENS1_21CollectiveEpilogueBwdISA_SB_SD_Li256ELb1ELb0ELi4EEENS1_25SingleTileBwdLPTSchedulerILb1ELi128ELb0EEEEEEEEEvNT_6ParamsE)
        .other          _ZN7cutlass13device_kernelIN5flash19enable_sm80_to_sm89INS1_16FlashAttnBwdSm80INS1_25CollectiveMainloopBwdSm80ILi2ELi2EN4cute5tupleIJNS5_1CILi64EEENS7_ILi128EEES9_EEENS_6half_tEfNS_4arch4Sm80ELb1ELb0ELb0ELb1ELb0ELb0ELb0ELb0ELi2ELi2ELi2ELi2ELb0EEENS1_21CollectiveEpilogueBwdISA_SB_SD_Li256ELb1ELb0ELi4EEENS1_25SingleTileBwdLPTSchedulerILb1ELi128ELb0EEEEEEEEEvNT_6ParamsE,@"STO_CUDA_ENTRY STV_DEFAULT"
_ZN7cutlass13device_kernelIN5flash19enable_sm80_to_sm89INS1_16FlashAttnBwdSm80INS1_25CollectiveMainloopBwdSm80ILi2ELi2EN4cute5tupleIJNS5_1CILi64EEENS7_ILi128EEES9_EEENS_6half_tEfNS_4arch4Sm80ELb1ELb0ELb0ELb1ELb0ELb0ELb0ELb0ELi2ELi2ELi2ELi2ELb0EEENS1_21CollectiveEpilogueBwdISA_SB_SD_Li256ELb1ELb0ELi4EEENS1_25SingleTileBwdLPTSchedulerILb1ELi128ELb0EEEEEEEEEvNT_6ParamsE:
[----:B------:R-:W-:Y:S01]  /*0000*/  LDC R1, c[0x0][0x37c] ;  /* 0x0000df00ff017b82 */ /* 0x000fe20000000800 */
[----:B------:R-:W-:Y:S05]  /*0010*/  EXIT ;  /* 0x000000000000794d */ /* 0x000fea0003800000 */
.L_x_64:
        /* <DEDUP_REMOVED lines=14> */
.L_x_153:


//--------------------- .text._ZN7cutlass13device_kernelIN5flash19enable_sm80_to_sm89INS1_16FlashAttnBwdSm80INS1_25CollectiveMainloopBwdSm80ILi2ELi2EN4cute5tupleIJNS5_1CILi64EEENS7_ILi128EEES9_EEENS_6half_tEfNS_4arch4Sm80ELb1ELb0ELb0ELb1ELb1ELb0ELb0ELb0ELi2ELi2ELi2ELi2ELb0EEENS1_21CollectiveEpilogueBwdISA_SB_SD_Li256ELb1ELb0ELi4EEENS1_25SingleTileBwdLPTSchedulerILb1ELi128ELb1EEEEEEEEEvNT_6ParamsE --------------------------
	.section	.text._ZN7cutlass13device_kernelIN5flash19enable_sm80_to_sm89INS1_16FlashAttnBwdSm80INS1_25CollectiveMainloopBwdSm80ILi2ELi2EN4cute5tupleIJNS5_1CILi64EEENS7_ILi128EEES9_EEENS_6half_tEfNS_4arch4Sm80ELb1ELb0ELb0ELb1ELb1ELb0ELb0ELb0ELi2ELi2ELi2ELi2ELb0EEENS1_21CollectiveEpilogueBwdISA_SB_SD_Li256ELb1ELb0ELi4EEENS1_25SingleTileBwdLPTSchedulerILb1ELi128ELb1EEEEEEEEEvNT_6ParamsE,"ax",@progbits
	.align	128
.text._ZN7cutlass13device_kernelIN5flash19enable_sm80_to_sm89INS1_16FlashAttnBwdSm80INS1_25CollectiveMainloopBwdSm80ILi2ELi2EN4cute5tupleIJNS5_1CILi64EEENS7_ILi128EEES9_EEENS_6half_tEfNS_4arch4Sm80ELb1ELb0ELb0ELb1ELb1ELb0ELb0ELb0ELi2ELi2ELi2ELi2ELb0EEENS1_21CollectiveEpilogueBwdISA_SB_SD_Li256ELb1ELb0ELi4EEENS1_25SingleTileBwdLPTSchedulerILb1ELi128ELb1EEEEEEEEEvNT_6ParamsE:
        .type           _ZN7cutlass13device_kernelIN5flash19enable_sm80_to_sm89INS1_16FlashAttnBwdSm80INS1_25CollectiveMainloopBwdSm80ILi2ELi2EN4cute5tupleIJNS5_1CILi64EEENS7_ILi128EEES9_EEENS_6half_tEfNS_4arch4Sm80ELb1ELb0ELb0ELb1ELb1ELb0ELb0ELb0ELi2ELi2ELi2ELi2ELb0EEENS1_21CollectiveEpilogueBwdISA_SB_SD_Li256ELb1ELb0ELi4EEENS1_25SingleTileBwdLPTSchedulerILb1ELi128ELb1EEEEEEEEEvNT_6ParamsE,@function
        .size           _ZN7cutlass13device_kernelIN5flash19enable_sm80_to_sm89INS1_16FlashAttnBwdSm80INS1_25CollectiveMainloopBwdSm80ILi2ELi2EN4cute5tupleIJNS5_1CILi64EEENS7_ILi128EEES9_EEENS_6half_tEfNS_4arch4Sm80ELb1ELb0ELb0ELb1ELb1ELb0ELb0ELb0ELi2ELi2ELi2ELi2ELb0EEENS1_21CollectiveEpilogueBwdISA_SB_SD_Li256ELb1ELb0ELi4EEENS1_25SingleTileBwdLPTSchedulerILb1ELi128ELb1EEEEEEEEEvNT_6ParamsE,(.L_x_154 - _ZN7cutlass13device_kernelIN5flash19enable_sm80_to_sm89INS1_16FlashAttnBwdSm80INS1_25CollectiveMainloopBwdSm80ILi2ELi2EN4cute5tupleIJNS5_1CILi64EEENS7_ILi128EEES9_EEENS_6half_tEfNS_4arch4Sm80ELb1ELb0ELb0ELb1ELb1ELb0ELb0ELb0ELi2ELi2ELi2ELi2ELb0EEENS1_21CollectiveEpilogueBwdISA_SB_SD_Li256ELb1ELb0ELi4EEENS1_25SingleTileBwdLPTSchedulerILb1ELi128ELb1EEEEEEEEEvNT_6ParamsE)
        .other          _ZN7cutlass13device_kernelIN5flash19enable_sm80_to_sm89INS1_16FlashAttnBwdSm80INS1_25CollectiveMainloopBwdSm80ILi2ELi2EN4cute5tupleIJNS5_1CILi64EEENS7_ILi128EEES9_EEENS_6half_tEfNS_4arch4Sm80ELb1ELb0ELb0ELb1ELb1ELb0ELb0ELb0ELi2ELi2ELi2ELi2ELb0EEENS1_21CollectiveEpilogueBwdISA_SB_SD_Li256ELb1ELb0ELi4EEENS1_25SingleTileBwdLPTSchedulerILb1ELi128ELb1EEEEEEEEEvNT_6ParamsE,@"STO_CUDA_ENTRY STV_DEFAULT"
_ZN7cutlass13device_kernelIN5flash19enable_sm80_to_sm89INS1_16FlashAttnBwdSm80INS1_25CollectiveMainloopBwdSm80ILi2ELi2EN4cute5tupleIJNS5_1CILi64EEENS7_ILi128EEES9_EEENS_6half_tEfNS_4arch4Sm80ELb1ELb0ELb0ELb1ELb1ELb0ELb0ELb0ELi2ELi2ELi2ELi2ELb0EEENS1_21CollectiveEpilogueBwdISA_SB_SD_Li256ELb1ELb0ELi4EEENS1_25SingleTileBwdLPTSchedulerILb1ELi128ELb1EEEEEEEEEvNT_6ParamsE:
[----:B------:R-:W-:Y:S01]  /*0000*/  LDC R1, c[0x0][0x37c] ;  /* 0x0000df00ff017b82 */ /* 0x000fe20000000800 */
[----:B------:R-:W-:Y:S05]  /*0010*/  EXIT ;  /* 0x000000000000794d */ /* 0x000fea0003800000 */
.L_x_65:
        /* <DEDUP_REMOVED lines=14> */
.L_x_154:


//--------------------- .text._ZN7cutlass13device_kernelIN5flash19enable_sm80_to_sm89INS1_16FlashAttnBwdSm80INS1_25CollectiveMainloopBwdSm80ILi2ELi2EN4cute5tupleIJNS5_1CILi64EEENS7_ILi128EEES9_EEENS_6half_tEfNS_4arch4Sm80ELb1ELb0ELb0ELb1ELb0ELb0ELb0ELb0ELi2ELi2ELi2ELi2ELb0EEENS1_24CollectiveEpilogueBwdGQAISA_fSD_Li256ELb1ELb0EEENS1_25SingleTileBwdLPTSchedulerILb1ELi128ELb0EEEEEEEEEvNT_6ParamsE --------------------------
	.section	.text._ZN7cutlass13device_kernelIN5flash19enable_sm80_to_sm89INS1_16FlashAttnBwdSm80INS1_25CollectiveMainloopBwdSm80ILi2ELi2EN4cute5tupleIJNS5_1CILi64EEENS7_ILi128EEES9_EEENS_6half_tEfNS_4arch4Sm80ELb1ELb0ELb0ELb1ELb0ELb0ELb0ELb0ELi2ELi2ELi2ELi2ELb0EEENS1_24CollectiveEpilogueBwdGQAISA_fSD_Li256ELb1ELb0EEENS1_25SingleTileBwdLPTSchedulerILb1ELi128ELb0EEEEEEEEEvNT_6ParamsE,"ax",@progbits
	.align	128
.text._ZN7cutlass13device_kernelIN5flash19enable_sm80_to_sm89INS1_16FlashAttnBwdSm80INS1_25CollectiveMainloopBwdSm80ILi2ELi2EN4cute5tupleIJNS5_1CILi64EEENS7_ILi128EEES9_EEENS_6half_tEfNS_4arch4Sm80ELb1ELb0ELb0ELb1ELb0ELb0ELb0ELb0ELi2ELi2ELi2ELi2ELb0EEENS1_24CollectiveEpilogueBwdGQAISA_fSD_Li256ELb1ELb0EEENS1_25SingleTileBwdLPTSchedulerILb1ELi128ELb0EEEEEEEEEvNT_6ParamsE:
        .type           _ZN7cutlass13device_kernelIN5flash19enable_sm80_to_sm89INS1_16FlashAttnBwdSm80INS1_25CollectiveMainloopBwdSm80ILi2ELi2EN4cute5tupleIJNS5_1CILi64EEENS7_ILi128EEES9_EEENS_6half_tEfNS_4arch4Sm80ELb1ELb0ELb0ELb1ELb0ELb0ELb0ELb0ELi2ELi2ELi2ELi2ELb0EEENS1_24CollectiveEpilogueBwdGQAISA_fSD_Li256ELb1ELb0EEENS1_25SingleTileBwdLPTSchedulerILb1ELi128ELb0EEEEEEEEEvNT_6ParamsE,@function
        .size           _ZN7cutlass13device_kernelIN5flash19enable_sm80_to_sm89INS1_16FlashAttnBwdSm80INS1_25CollectiveMainloopBwdSm80ILi2ELi2EN4cute5tupleIJNS5_1CILi64EEENS7_ILi128EEES9_EEENS_6half_tEfNS_4arch4Sm80ELb1ELb0ELb0ELb1ELb0ELb0ELb0ELb0ELi2ELi2ELi2ELi2ELb0EEENS1_24CollectiveEpilogueBwdGQAISA_fSD_Li256ELb1ELb0EEENS1_25SingleTileBwdLPTSchedulerILb1ELi128ELb0EEEEEEEEEvNT_6ParamsE,(.L_x_155 - _ZN7cutlass13device_kernelIN5flash19enable_sm80_to_sm89INS1_16FlashAttnBwdSm80INS1_25CollectiveMainloopBwdSm80ILi2ELi2EN4cute5tupleIJNS5_1CILi64EEENS7_ILi128EEES9_EEENS_6half_tEfNS_4arch4Sm80ELb1ELb0ELb0ELb1ELb0ELb0ELb0ELb0ELi2ELi2ELi2ELi2ELb0EEENS1_24CollectiveEpilogueBwdGQAISA_fSD_Li256ELb1ELb0EEENS1_25SingleTileBwdLPTSchedulerILb1ELi128ELb0EEEEEEEEEvNT_6ParamsE)
        .other          _ZN7cutlass13device_kernelIN5flash19enable_sm80_to_sm89INS1_16FlashAttnBwdSm80INS1_25CollectiveMainloopBwdSm80ILi2ELi2EN4cute5tupleIJNS5_1CILi64EEENS7_ILi128EEES9_EEENS_6half_tEfNS_4arch4Sm80ELb1ELb0ELb0ELb1ELb0ELb0ELb0ELb0ELi2ELi2ELi2ELi2ELb0EEENS1_24CollectiveEpilogueBwdGQAISA_fSD_Li256ELb1ELb0EEENS1_25SingleTileBwdLPTSchedulerILb1ELi128ELb0EEEEEEEEEvNT_6ParamsE,@"STO_CUDA_ENTRY STV_DEFAULT"
_ZN7cutlass13device_kernelIN5flash19enable_sm80_to_sm89INS1_16FlashAttnBwdSm80INS1_25CollectiveMainloopBwdSm80ILi2ELi2EN4cute5tupleIJNS5_1CILi64EEENS7_ILi128EEES9_EEENS_6half_tEfNS_4arch4Sm80ELb1ELb0ELb0ELb1ELb0ELb0ELb0ELb0ELi2ELi2ELi2ELi2ELb0EEENS1_24CollectiveEpilogueBwdGQAISA_fSD_Li256ELb1ELb0EEENS1_25SingleTileBwdLPTSchedulerILb1ELi128ELb0EEEEEEEEEvNT_6ParamsE:
[----:B------:R-:W-:Y:S01]  /*0000*/  LDC R1, c[0x0][0x37c] ;  /* 0x0000df00ff017b82 */ /* 0x000fe20000000800 */
[----:B------:R-:W-:Y:S05]  /*0010*/  EXIT ;  /* 0x000000000000794d */ /* 0x000fea0003800000 */
.L_x_66:
        /* <DEDUP_REMOVED lines=14> */
.L_x_155:


//--------------------- .text._ZN7cutlass13device_kernelIN5flash32FlashAttnBwdPostprocessConvertdQIN4cute5tupleIJNS3_1CILi128EEES6_EEENS_6half_tEfNS_4arch4Sm80ELi256ENS3_8TiledMMAINS3_8MMA_AtomIJNS3_28SM80_16x8x16_F32F16F16F32_TNEEEENS3_6LayoutINS4_IJNS5_ILi2EEENS5_ILi4EEENS5_ILi1EEEEEENS4_IJSI_SG_NS5_ILi0EEEEEEEENS4_IJNS5_ILi32EEENS5_ILi64EEENS5_ILi16EEEEEEEELb0EEEEEvNT_6ParamsE --------------------------
	.section	.text._ZN7cutlass13device_kernelIN5flash32FlashAttnBwdPostprocessConvertdQIN4cute5tupleIJNS3_1CILi128EEES6_EEENS_6half_tEfNS_4arch4Sm80ELi256ENS3_8TiledMMAINS3_8MMA_AtomIJNS3_28SM80_16x8x16_F32F16F16F32_TNEEEENS3_6LayoutINS4_IJNS5_ILi2EEENS5_ILi4EEENS5_ILi1EEEEEENS4_IJSI_SG_NS5_ILi0EEEEEEEENS4_IJNS5_ILi32EEENS5_ILi64EEENS5_ILi16EEEEEEEELb0EEEEEvNT_6ParamsE,"ax",@progbits
	.align	128
.text._ZN7cutlass13device_kernelIN5flash32FlashAttnBwdPostprocessConvertdQIN4cute5tupleIJNS3_1CILi128EEES6_EEENS_6half_tEfNS_4arch4Sm80ELi256ENS3_8TiledMMAINS3_8MMA_AtomIJNS3_28SM80_16x8x16_F32F16F16F32_TNEEEENS3_6LayoutINS4_IJNS5_ILi2EEENS5_ILi4EEENS5_ILi1EEEEEENS4_IJSI_SG_NS5_ILi0EEEEEEEENS4_IJNS5_ILi32EEENS5_ILi64EEENS5_ILi16EEEEEEEELb0EEEEEvNT_6ParamsE:
        .type           _ZN7cutlass13device_kernelIN5flash32FlashAttnBwdPostprocessConvertdQIN4cute5tupleIJNS3_1CILi128EEES6_EEENS_6half_tEfNS_4arch4Sm80ELi256ENS3_8TiledMMAINS3_8MMA_AtomIJNS3_28SM80_16x8x16_F32F16F16F32_TNEEEENS3_6LayoutINS4_IJNS5_ILi2EEENS5_ILi4EEENS5_ILi1EEEEEENS4_IJSI_SG_NS5_ILi0EEEEEEEENS4_IJNS5_ILi32EEENS5_ILi64EEENS5_ILi16EEEEEEEELb0EEEEEvNT_6ParamsE,@function
        .size           _ZN7cutlass13device_kernelIN5flash32FlashAttnBwdPostprocessConvertdQIN4cute5tupleIJNS3_1CILi128EEES6_EEENS_6half_tEfNS_4arch4Sm80ELi256ENS3_8TiledMMAINS3_8MMA_AtomIJNS3_28SM80_16x8x16_F32F16F16F32_TNEEEENS3_6LayoutINS4_IJNS5_ILi2EEENS5_ILi4EEENS5_ILi1EEEEEENS4_IJSI_SG_NS5_ILi0EEEEEEEENS4_IJNS5_ILi32EEENS5_ILi64EEENS5_ILi16EEEEEEEELb0EEEEEvNT_6ParamsE,(.L_x_156 - _ZN7cutlass13device_kernelIN5flash32FlashAttnBwdPostprocessConvertdQIN4cute5tupleIJNS3_1CILi128EEES6_EEENS_6half_tEfNS_4arch4Sm80ELi256ENS3_8TiledMMAINS3_8MMA_AtomIJNS3_28SM80_16x8x16_F32F16F16F32_TNEEEENS3_6LayoutINS4_IJNS5_ILi2EEENS5_ILi4EEENS5_ILi1EEEEEENS4_IJSI_SG_NS5_ILi0EEEEEEEENS4_IJNS5_ILi32EEENS5_ILi64EEENS5_ILi16EEEEEEEELb0EEEEEvNT_6ParamsE)
        .other          _ZN7cutlass13device_kernelIN5flash32FlashAttnBwdPostprocessConvertdQIN4cute5tupleIJNS3_1CILi128EEES6_EEENS_6half_tEfNS_4arch4Sm80ELi256ENS3_8TiledMMAINS3_8MMA_AtomIJNS3_28SM80_16x8x16_F32F16F16F32_TNEEEENS3_6LayoutINS4_IJNS5_ILi2EEENS5_ILi4EEENS5_ILi1EEEEEENS4_IJSI_SG_NS5_ILi0EEEEEEEENS4_IJNS5_ILi32EEENS5_ILi64EEENS5_ILi16EEEEEEEELb0EEEEEvNT_6ParamsE,@"STO_CUDA_ENTRY STV_DEFAULT"
_ZN7cutlass13device_kernelIN5flash32FlashAttnBwdPostprocessConvertdQIN4cute5tupleIJNS3_1CILi128EEES6_EEENS_6half_tEfNS_4arch4Sm80ELi256ENS3_8TiledMMAINS3_8MMA_AtomIJNS3_28SM80_16x8x16_F32F16F16F32_TNEEEENS3_6LayoutINS4_IJNS5_ILi2EEENS5_ILi4EEENS5_ILi1EEEEEENS4_IJSI_SG_NS5_ILi0EEEEEEEENS4_IJNS5_ILi32EEENS5_ILi64EEENS5_ILi16EEEEEEEELb0EEEEEvNT_6ParamsE:
        /* <DEDUP_REMOVED lines=9> */
[----:B------:R-:W-:Y:S02]  /*0090*/  CS2R R4, SRZ ;  /* 0x0000000000047805 */ /* 0x000fe4000001ff00 */
[----:B------:R-:W-:Y:S01]  /*00a0*/  CS2R R2, SRZ ;  /* 0x0000000000027805 */ /* 0x000fe2000001ff00 */
[----:B------:R-:W1:Y:S01]  /*00b0*/  LDCU UR8, c[0x0][0x3b0] ;  /* 0x00007600ff0877ac */ /* 0x000e620008000800 */
[----:B0-----:R-:W-:-:S04]  /*00c0*/  UISETP.NE.U32.AND UP0, UPT, UR4, URZ, UPT ;  /* 0x000000ff0400728c */ /* 0x001fc8000bf05070 */
[----:B------:R-:W-:Y:S01]  /*00d0*/  UISETP.NE.AND.EX UP0, UPT, UR5, URZ, UPT, UP0 ;  /* 0x000000ff0500728c */ /* 0x000fe2000bf05300 */
[----:B-1----:R-:W-:-:S08]  /*00e0*/  IMAD.U32 R0, RZ, RZ, UR8 ;  /* 0x00000008ff007e24 */ /* 0x002fd0000f8e00ff */
[----:B------:R-:W-:Y:S05]  /*00f0*/  BRA.U !UP0, `(.L_x_68) ;  /* 0x0000000108547547 */ /* 0x000fea000b800000 */
[----:B------:R-:W-:Y:S05]  /*0100*/  BRA `(.L_x_69) ;  /* 0x0000000000387947 */ /* 0x000fea0003800000 */
.L_x_67:
[----:B------:R-:W0:Y:S01]  /*0110*/  LDC.64 R6, c[0x0][0x3e0] ;  /* 0x0000f800ff067b82 */ /* 0x000e220000000a00 */
[----:B------:R-:W1:Y:S01]  /*0120*/  LDCU.64 UR4, c[0x0][0x3e8] ;  /* 0x00007d00ff0477ac */ /* 0x000e620008000a00 */
[----:B0-----:R-:W-:-:S05]  /*0130*/  IMAD.WIDE.U32 R6, R9, 0x4, R6 ;  /* 0x0000000409067825 */ /* 0x001fca00078e0006 */
[----:B------:R-:W2:Y:S01]  /*0140*/  LDG.E R2, desc[UR6][R6.64] ;  /* 0x0000000606027981 */ /* 0x000ea2000c1e1900 */
[----:B-1----:R-:W-:-:S04]  /*0150*/  UISETP.NE.U32.AND UP0, UPT, UR4, URZ, UPT ;  /* 0x000000ff0400728c */ /* 0x002fc8000bf05070 */
[----:B------:R-:W-:Y:S01]  /*0160*/  UISETP.NE.AND.EX UP0, UPT, UR5, URZ, UPT, UP0 ;  /* 0x000000ff0500728c */ /* 0x000fe2000bf05300 */
[----:B--2---:R-:W-:-:S05]  /*0170*/  IMAD R0, R9, 0x80, R2 ;  /* 0x0000008009007824 */ /* 0x004fca00078e0202 */
[----:B------:R-:W-:-:S04]  /*0180*/  SHF.R.S32.HI R3, RZ, 0x1f, R0 ;  /* 0x0000001fff037819 */ /* 0x000fc80000011400 */
[----:B------:R-:W-:-:S04]  /*0190*/  LEA.HI R3, R3, R0, RZ, 0x7 ;  /* 0x0000000003037211 */ /* 0x000fc800078f38ff */
[----:B------:R-:W-:-:S04]  /*01a0*/  SHF.L.U32 R3, R3, 0x7, RZ ;  /* 0x0000000703037819 */ /* 0x000fc800000006ff */
[----:B------:R-:W-:Y:S02]  /*01b0*/  LOP3.LUT R4, R3, 0xffffc000, RZ, 0xc0, !PT ;  /* 0xffffc00003047812 */ /* 0x000fe400078ec0ff */
[----:B------:R-:W-:Y:S02]  /*01c0*/  SHF.R.S32.HI R3, RZ, 0x1f, R2 ;  /* 0x0000001fff037819 */ /* 0x000fe40000011402 */
[----:B------:R-:W-:Y:S01]  /*01d0*/  SHF.R.S32.HI R5, RZ, 0x1f, R4 ;  /* 0x0000001fff057819 */ /* 0x000fe20000011404 */
[----:B------:R-:W-:Y:S06]  /*01e0*/  BRA.U !UP0, `(.L_x_70) ;  /* 0x0000000108107547 */ /* 0x000fec000b800000 */
.L_x_69:
[----:B------:R-:W0:Y:S02]  /*01f0*/  LDC.64 R6, c[0x0][0x3e8] ;  /* 0x0000fa00ff067b82 */ /* 0x000e240000000a00 */
[----:B0-----:R-:W-:-:S05]  /*0200*/  IMAD.WIDE.U32 R6, R9, 0x4, R6 ;  /* 0x0000000409067825 */ /* 0x001fca00078e0006 */
[----:B------:R0:W5:Y:S01]  /*0210*/  LDG.E R0, desc[UR6][R6.64] ;  /* 0x0000000606007981 */ /* 0x000162000c1e1900 */
[----:B------:R-:W-:Y:S05]  /*0220*/  BRA `(.L_x_68) ;  /* 0x0000000000087947 */ /* 0x000fea0003800000 */
.L_x_70:
[----:B------:R-:W2:Y:S02]  /*0230*/  LDG.E R7, desc[UR6][R6.64+0x4] ;  /* 0x0000040606077981 */ /* 0x000ea4000c1e1900 */
[----:B--2---:R-:W-:-:S07]  /*0240*/  IMAD.IADD R0, R7, 0x1, -R2 ;  /* 0x0000000107007824 */ /* 0x004fce00078e0a02 */
.L_x_68:
[----:B------:R-:W-:Y:S02]  /*0250*/  SHF.L.U32 R77, R72, 0x7, RZ ;  /* 0x00000007484d7819 */ /* 0x000fe400000006ff */
[----:B------:R-:W-:Y:S02]  /*0260*/  ISETP.NE.AND.EX P0, PT, R11, RZ, PT, P0 ;  /* 0x000000ff0b00720c */ /* 0x000fe40003f05300 */
[----:B-----5:R-:W-:-:S13]  /*0270*/  ISETP.GT.AND P2, PT, R0, R77, PT ;  /* 0x0000004d0000720c */ /* 0x020fda0003f44270 */
[----:B------:R-:W-:Y:S05]  /*0280*/  @!P2 EXIT P0 ;  /* 0x000000000000a94d */ /* 0x000fea0000000000 */
[----:B------:R-:W1:Y:S01]  /*0290*/  S2R R70, SR_TID.X ;  /* 0x0000000000467919 */ /* 0x000e620000002100 */
[----:B------:R-:W2:Y:S01]  /*02a0*/  S2UR UR8, SR_CTAID.Y ;  /* 0x00000000000879c3 */ /* 0x000ea20000002600 */
[----:B------:R-:W3:Y:S01]  /*02b0*/  LDCU.64 UR4, c[0x0][0x3a0] ;  /* 0x00007400ff0477ac */ /* 0x000ee20008000a00 */
[----:B------:R-:W-:Y:S01]  /*02c0*/  SEL R68, R9, RZ, !P1 ;  /* 0x000000ff09447207 */ /* 0x000fe20004800000 */
[----:B------:R-:W4:Y:S05]  /*02d0*/  LDCU.64 UR10, c[0x0][0x380] ;  /* 0x00007000ff0a77ac */ /* 0x000f2a0008000a00 */
[----:B------:R-:W2:Y:S01]  /*02e0*/  LDC.64 R10, c[0x0][0x398] ;  /* 0x0000e600ff0a7b82 */ /* 0x000ea20000000a00 */
[----:B-1----:R-:W-:-:S05]  /*02f0*/  IMAD.SHL.U32 R71, R70, 0x4, RZ ;  /* 0x0000000446477824 */ /* 0x002fca00078e00ff */
[----:B0-----:R-:W-:-:S04]  /*0300*/  LEA R7, R72, R71, 0xe ;  /* 0x0000004748077211 */ /* 0x001fc800078e70ff */
[----:B------:R-:W-:-:S05]  /*0310*/  IADD3 R4, P0, PT, R7, R4, RZ ;  /* 0x0000000407047210 */ /* 0x000fca0007f1e0ff */
[----:B------:R-:W-:Y:S02]  /*0320*/  IMAD.X R5, RZ, RZ, R5, P0 ;  /* 0x000000ffff057224 */ /* 0x000fe400000e0605 */
[----:B--2---:R-:W-:-:S04]  /*0330*/  IMAD.WIDE.U32 R4, R10, UR8, R4 ;  /* 0x000000080a047c25 */ /* 0x004fc8000f8e0004 */
[----:B------:R-:W-:Y:S02]  /*0340*/  IMAD R5, R11, UR8, R5 ;  /* 0x000000080b057c24 */ /* 0x000fe4000f8e0205 */
[----:B---3--:R-:W-:-:S04]  /*0350*/  IMAD.WIDE.U32 R4, R68, UR4, R4 ;  /* 0x0000000444047c25 */ /* 0x008fc8000f8e0004 */
[----:B------:R-:W-:Y:S01]  /*0360*/  IMAD R5, R68, UR5, R5 ;  /* 0x0000000544057c24 */ /* 0x000fe2000f8e0205 */
[----:B----4-:R-:W-:-:S04]  /*0370*/  LEA R74, P0, R4, UR10, 0x2 ;  /* 0x0000000a044a7c11 */ /* 0x010fc8000f8010ff */
[----:B------:R-:W-:Y:S01]  /*0380*/  LEA.HI.X R75, R4, UR11, R5, 0x2, P0 ;  /* 0x0000000b044b7c11 */ /* 0x000fe200080f1405 */
[----:B------:R-:W0:Y:S01]  /*0390*/  S2UR UR5, SR_CgaCtaId ;  /* 0x00000000000579c3 */ /* 0x000e220000008800 */
[----:B------:R-:W-:Y:S01]  /*03a0*/  UMOV UR4, 0x400 ;  /* 0x0000040000047882 */ /* 0x000fe20000000000 */
[C---:B------:R-:W-:Y:S01]  /*03b0*/  SHF.L.U32 R69, R70.reuse, 0x4, RZ ;  /* 0x0000000446457819 */ /* 0x040fe200000006ff */
[----:B------:R-:W1:Y:S01]  /*03c0*/  LDCU.64 UR10, c[0x0][0x3d0] ;  /* 0x00007a00ff0a77ac */ /* 0x000e620008000a00 */
[----:B------:R-:W2:Y:S04]  /*03d0*/  LDG.E.128 R64, desc[UR6][R74.64] ;  /* 0x000000064a407981 */ /* 0x000ea8000c1e1d00 */
[----:B------:R-:W3:Y:S04]  /*03e0*/  LDG.E.128 R60, desc[UR6][R74.64+0x1000] ;  /* 0x001000064a3c7981 */ /* 0x000ee8000c1e1d00 */
        /* <DEDUP_REMOVED lines=14> */
[----:B0-----:R-:W-:Y:S01]  /*04d0*/  ULEA UR4, UR5, UR4, 0x18 ;  /* 0x0000000405047291 */ /* 0x001fe2000f8ec0ff */
[----:B------:R-:W-:Y:S01]  /*04e0*/  LOP3.LUT R76, R70, 0x3b0, RZ, 0xc0, !PT ;  /* 0x000003b0464c7812 */ /* 0x000fe200078ec0ff */
[----:B------:R-:W0:Y:S01]  /*04f0*/  LDCU UR5, c[0x0][0x3b4] ;  /* 0x00007680ff0577ac */ /* 0x000e220008000800 */
[----:B------:R-:W-:Y:S01]  /*0500*/  SHF.R.U32.HI R73, RZ, 0x1, R70 ;  /* 0x00000001ff497819 */ /* 0x000fe20000011646 */
[----:B------:R-:W-:Y:S01]  /*0510*/  BSSY.RECONVERGENT B0, `(.L_x_71) ;  /* 0x0000110000007945 */ /* 0x000fe20003800200 */
[----:B------:R-:W-:Y:S01]  /*0520*/  VIADDMNMX R0, R0, -R77, 0x80, PT ;  /* 0x0000008000007446 */ /* 0x000fe2000380094d */
[----:B-1----:R-:W-:Y:S01]  /*0530*/  IMAD.SHL.U32 R75, R70, 0x400, RZ ;  /* 0x00000400464b7824 */ /* 0x002fe200078e00ff */
[----:B------:R-:W-:-:S04]  /*0540*/  LOP3.LUT R74, R71, 0x40, RZ, 0xc0, !PT ;  /* 0x00000040474a7812 */ /* 0x000fc800078ec0ff */
[----:B------:R-:W-:Y:S02]  /*0550*/  LOP3.LUT R75, R76, 0x3800, R75, 0xf8, !PT ;  /* 0x000038004c4b7812 */ /* 0x000fe400078ef84b */
[----:B------:R-:W-:Y:S01]  /*0560*/  LOP3.LUT R73, R74, 0x8, R73, 0xf8, !PT ;  /* 0x000000084a497812 */ /* 0x000fe200078ef849 */
[----:B--2---:R-:W-:Y:S04]  /*0570*/  STS.128 [R69+UR4], R64 ;  /* 0x0000004045007988 */ /* 0x004fe80008000c04 */
[----:B---3--:R-:W-:Y:S04]  /*0580*/  STS.128 [R69+UR4+0x1000], R60 ;  /* 0x0010003c45007988 */ /* 0x008fe80008000c04 */
[----:B----4-:R-:W-:Y:S04]  /*0590*/  STS.128 [R69+UR4+0x2000], R56 ;  /* 0x0020003845007988 */ /* 0x010fe80008000c04 */
[----:B-----5:R-:W-:Y:S04]  /*05a0*/  STS.128 [R69+UR4+0x3000], R52 ;  /* 0x0030003445007988 */ /* 0x020fe80008000c04 */
[----:B------:R1:W-:Y:S04]  /*05b0*/  STS.128 [R69+UR4+0x4000], R48 ;  /* 0x0040003045007988 */ /* 0x0003e80008000c04 */
[----:B------:R2:W-:Y:S04]  /*05c0*/  STS.128 [R69+UR4+0x5000], R44 ;  /* 0x0050002c45007988 */ /* 0x0005e80008000c04 */
[----:B------:R3:W-:Y:S04]  /*05d0*/  STS.128 [R69+UR4+0x6000], R40 ;  /* 0x0060002845007988 */ /* 0x0007e80008000c04 */
[----:B------:R-:W-:Y:S04]  /*05e0*/  STS.128 [R69+UR4+0x7000], R36 ;  /* 0x0070002445007988 */ /* 0x000fe80008000c04 */
[----:B------:R4:W-:Y:S01]  /*05f0*/  STS.128 [R69+UR4+0x8000], R32 ;  /* 0x0080002045007988 */ /* 0x0009e20008000c04 */
[----:B-1----:R-:W-:-:S03]  /*0600*/  SHF.L.U32 R48, R70, 0x3, RZ ;  /* 0x0000000346307819 */ /* 0x002fc600000006ff */
[----:B------:R1:W-:Y:S01]  /*0610*/  STS.128 [R69+UR4+0x9000], R28 ;  /* 0x0090001c45007988 */ /* 0x0003e20008000c04 */
[----:B--2---:R-:W-:-:S03]  /*0620*/  IMAD.SHL.U32 R44, R70, 0x2, RZ ;  /* 0x00000002462c7824 */ /* 0x004fc600078e00ff */
[----:B------:R-:W-:Y:S01]  /*0630*/  STS.128 [R69+UR4+0xa000], R24 ;  /* 0x00a0001845007988 */ /* 0x000fe20008000c04 */
[----:B---3--:R-:W-:Y:S02]  /*0640*/  IADD3 R41, PT, PT, R69, UR4, RZ ;  /* 0x0000000445297c10 */ /* 0x008fe4000fffe0ff */
[----:B------:R-:W-:Y:S01]  /*0650*/  LOP3.LUT R44, R44, 0x6, RZ, 0xc0, !PT ;  /* 0x000000062c2c7812 */ /* 0x000fe200078ec0ff */
[----:B------:R2:W-:Y:S04]  /*0660*/  STS.128 [R69+UR4+0xb000], R20 ;  /* 0x00b0001445007988 */ /* 0x0005e80008000c04 */
[----:B------:R3:W-:Y:S01]  /*0670*/  STS.128 [R69+UR4+0xc000], R16 ;  /* 0x00c0001045007988 */ /* 0x0007e20008000c04 */
[----:B----4-:R-:W-:-:S03]  /*0680*/  LOP3.LUT R33, R48, 0x8, RZ, 0xc0, !PT ;  /* 0x0000000830217812 */ /* 0x010fc600078ec0ff */
[----:B------:R4:W-:Y:S01]  /*0690*/  STS.128 [R69+UR4+0xd000], R12 ;  /* 0x00d0000c45007988 */ /* 0x0009e20008000c04 */
[--C-:B-1----:R-:W-:Y:S02]  /*06a0*/  SHF.R.U32.HI R28, RZ, 0x3, R70.reuse ;  /* 0x00000003ff1c7819 */ /* 0x102fe40000011646 */
[----:B------:R-:W-:Y:S01]  /*06b0*/  LOP3.LUT R33, R33, 0x40, R70, 0xf8, !PT ;  /* 0x0000004021217812 */ /* 0x000fe200078ef846 */
[----:B------:R1:W-:Y:S04]  /*06c0*/  STS.128 [R69+UR4+0xe000], R8 ;  /* 0x00e0000845007988 */ /* 0x0003e80008000c04 */
[----:B------:R5:W-:Y:S01]  /*06d0*/  STS.128 [R69+UR4+0xf000], R4 ;  /* 0x00f0000445007988 */ /* 0x000be20008000c04 */
[----:B--2---:R-:W-:Y:S01]  /*06e0*/  IMAD R20, R70, -0xc, R41 ;  /* 0xfffffff446147824 */ /* 0x004fe200078e0229 */
[----:B------:R-:W-:Y:S01]  /*06f0*/  BAR.SYNC.DEFER_BLOCKING 0x0 ;  /* 0x0000000000007b1d */ /* 0x000fe20000010000 */
[----:B---3--:R-:W-:-:S02]  /*0700*/  LOP3.LUT R16, R28, 0x8, RZ, 0xc0, !PT ;  /* 0x000000081c107812 */ /* 0x008fc400078ec0ff */
[----:B----4-:R-:W-:Y:S02]  /*0710*/  SHF.R.U32.HI R13, RZ, 0x4, R70 ;  /* 0x00000004ff0d7819 */ /* 0x010fe40000011646 */
[----:B------:R-:W-:Y:S02]  /*0720*/  LOP3.LUT R15, R44, 0x3800, R69, 0xf8, !PT ;  /* 0x000038002c0f7812 */ /* 0x000fe400078ef845 */
[----:B-1----:R-:W-:Y:S01]  /*0730*/  LOP3.LUT R8, R48, 0x78, RZ, 0xc0, !PT ;  /* 0x0000007830087812 */ /* 0x002fe200078ec0ff */
[----:B------:R-:W-:Y:S01]  /*0740*/  VIADD R17, R13, 0x10 ;  /* 0x000000100d117836 */ /* 0x000fe20000000000 */
[----:B------:R-:W-:Y:S02]  /*0750*/  LOP3.LUT R48, R15, 0x100, R48, 0xf8, !PT ;  /* 0x000001000f307812 */ /* 0x000fe400078ef830 */
[----:B0-----:R-:W-:Y:S01]  /*0760*/  ISETP.GE.AND P0, PT, R8, UR5, PT ;  /* 0x0000000508007c0c */ /* 0x001fe2000bf06270 */
[----:B------:R-:W0:Y:S01]  /*0770*/  LDCU UR5, c[0x0][0x3d8] ;  /* 0x00007b00ff0577ac */ /* 0x000e220008000800 */
[----:B-----5:R-:W-:Y:S01]  /*0780*/  VIADD R5, R13, 0x20 ;  /* 0x000000200d057836 */ /* 0x020fe20000000000 */
[----:B------:R-:W-:-:S02]  /*0790*/  LOP3.LUT R75, R75, R33, R16, 0xf6, !PT ;  /* 0x000000214b4b7212 */ /* 0x000fc400078ef610 */
[-C--:B------:R-:W-:Y:S01]  /*07a0*/  ISETP.GE.OR P6, PT, R17, R0.reuse, P0 ;  /* 0x000000001100720c */ /* 0x080fe200007c6670 */
[C---:B------:R-:W-:Y:S01]  /*07b0*/  VIADD R17, R13.reuse, 0x40 ;  /* 0x000000400d117836 */ /* 0x040fe20000000000 */
[----:B------:R-:W-:Y:S02]  /*07c0*/  IADD3 R15, PT, PT, R13, 0x30, RZ ;  /* 0x000000300d0f7810 */ /* 0x000fe40007ffe0ff */
[-C--:B------:R-:W-:Y:S02]  /*07d0*/  ISETP.GE.OR P5, PT, R5, R0.reuse, P0 ;  /* 0x000000000500720c */ /* 0x080fe400007a6670 */
[----:B------:R-:W-:Y:S01]  /*07e0*/  LOP3.LUT R48, R48, 0x30, R71, 0xf8, !PT ;  /* 0x0000003030307812 */ /* 0x000fe200078ef847 */
[----:B------:R-:W0:Y:S01]  /*07f0*/  LDS R9, [R20] ;  /* 0x0000000014097984 */ /* 0x000e220000000800 */
[----:B------:R-:W-:Y:S02]  /*0800*/  IADD3 R19, PT, PT, R13, 0x50, RZ ;  /* 0x000000500d137810 */ /* 0x000fe40007ffe0ff */
[----:B------:R-:W-:Y:S01]  /*0810*/  LOP3.LUT R73, R48, R73, R16, 0xf6, !PT ;  /* 0x0000004930497212 */ /* 0x000fe200078ef610 */
[----:B------:R-:W1:Y:S01]  /*0820*/  LDS R10, [R20+0x400] ;  /* 0x00040000140a7984 */ /* 0x000e620000000800 */
[----:B------:R-:W-:-:S02]  /*0830*/  ISETP.GE.OR P4, PT, R15, R0, P0 ;  /* 0x000000000f00720c */ /* 0x000fc40000786670 */
[-C--:B------:R-:W-:Y:S01]  /*0840*/  ISETP.GE.OR P3, PT, R17, R0.reuse, P0 ;  /* 0x000000001100720c */ /* 0x080fe20000766670 */
[----:B------:R-:W2:Y:S01]  /*0850*/  LDS R11, [R20+0x800] ;  /* 0x00080000140b7984 */ /* 0x000ea20000000800 */
[----:B------:R-:W-:Y:S02]  /*0860*/  ISETP.GE.OR P2, PT, R19, R0, P0 ;  /* 0x000000001300720c */ /* 0x000fe40000746670 */
[----:B------:R-:W-:Y:S01]  /*0870*/  LEA R73, R73, UR4, 0x1 ;  /* 0x0000000449497c11 */ /* 0x000fe2000f8e08ff */
[----:B------:R-:W3:Y:S01]  /*0880*/  LDS R14, [R20+0xc00] ;  /* 0x000c0000140e7984 */ /* 0x000ee20000000800 */
[----:B------:R-:W-:-:S03]  /*0890*/  IADD3 R2, P1, PT, R13, R2, RZ ;  /* 0x000000020d027210 */ /* 0x000fc60007f3e0ff */
[----:B------:R-:W4:Y:S01]  /*08a0*/  LDS R26, [R20+0x2c00] ;  /* 0x002c0000141a7984 */ /* 0x000f220000000800 */
[----:B------:R-:W-:Y:S02]  /*08b0*/  IADD3.X R3, PT, PT, RZ, R3, RZ, P1, !PT ;  /* 0x00000003ff037210 */ /* 0x000fe40000ffe4ff */
[----:B------:R-:W-:Y:S01]  /*08c0*/  ISETP.GE.OR P1, PT, R13, R0, P0 ;  /* 0x000000000d00720c */ /* 0x000fe20000726670 */
[----:B------:R-:W5:Y:S01]  /*08d0*/  LDS R6, [R20+0x1000] ;  /* 0x0010000014067984 */ /* 0x000f620000000800 */
[----:B------:R-:W-:-:S03]  /*08e0*/  IMAD.WIDE.U32 R2, R72, 0x80, R2 ;  /* 0x0000008048027825 */ /* 0x000fc600078e0002 */
        /* <DEDUP_REMOVED lines=39> */
[----:B---3--:R-:W-:-:S03]  /*0b60*/  FMUL.FTZ R28, R28, UR5 ;  /* 0x000000051c1c7c20 */ /* 0x008fc60008410000 */
[----:B------:R-:W3:Y:S01]  /*0b70*/  LDS R15, [R20+0x6c00] ;  /* 0x006c0000140f7984 */ /* 0x000ee20000000800 */
[----:B----4-:R-:W-:Y:S01]  /*0b80*/  FMUL.FTZ R35, R35, UR5 ;  /* 0x0000000523237c20 */ /* 0x010fe20008410000 */
[----:B------:R-:W-:Y:S02]  /*0b90*/  F2FP.F16.F32.PACK_AB R11, R28, R27 ;  /* 0x0000001b1c0b723e */ /* 0x000fe400000000ff */
        /* <DEDUP_REMOVED lines=33> */
[----:B------:R-:W-:Y:S01]  /*0db0*/  FMUL.FTZ R24, R37, UR5 ;  /* 0x0000000525187c20 */ /* 0x000fe20008410000 */
[----:B------:R-:W-:Y:S02]  /*0dc0*/  F2FP.F16.F32.PACK_AB R14, R35, R14 ;  /* 0x0000000e230e723e */ /* 0x000fe400000000ff */
[----:B------:R-:W5:Y:S01]  /*0dd0*/  LDS R28, [R20+0xa800] ;  /* 0x00a80000141c7984 */ /* 0x000f620000000800 */
[----:B------:R-:W-:Y:S01]  /*0de0*/  FMUL.FTZ R40, R26, UR5 ;  /* 0x000000051a287c20 */ /* 0x000fe20008410000 */
[----:B------:R-:W-:-:S02]  /*0df0*/  F2FP.F16.F32.PACK_AB R24, R27, R24 ;  /* 0x000000181b18723e */ /* 0x000fc400000000ff */
[----:B------:R-:W5:Y:S01]  /*0e00*/  LDS R31, [R20+0xac00] ;  /* 0x00ac0000141f7984 */ /* 0x000f620000000800 */
[----:B------:R-:W-:-:S03]  /*0e10*/  FMUL.FTZ R43, R25, UR5 ;  /* 0x00000005192b7c20 */ /* 0x000fc60008410000 */
[----:B------:R-:W5:Y:S01]  /*0e20*/  LDS R33, [R20+0x9c00] ;  /* 0x009c000014217984 */ /* 0x000f620000000800 */
[----:B------:R-:W-:Y:S01]  /*0e30*/  FMUL.FTZ R52, R48, UR5 ;  /* 0x0000000530347c20 */ /* 0x000fe20008410000 */
[----:B------:R-:W-:Y:S02]  /*0e40*/  F2FP.F16.F32.PACK_AB R40, R43, R40 ;  /* 0x000000282b28723e */ /* 0x000fe400000000ff */
        /* <DEDUP_REMOVED lines=13> */
[----:B-----5:R-:W-:-:S03]  /*0f20*/  FMUL.FTZ R30, R30, UR5 ;  /* 0x000000051e1e7c20 */ /* 0x020fc60008410000 */
        /* <DEDUP_REMOVED lines=10> */
[----:B------:R-:W-:Y:S01]  /*0fd0*/  FMUL.FTZ R54, R18, UR5 ;  /* 0x0000000512367c20 */ /* 0x000fe20008410000 */
[----:B------:R-:W-:Y:S02]  /*0fe0*/  F2FP.F16.F32.PACK_AB R18, R32, R29 ;  /* 0x0000001d2012723e */ /* 0x000fe400000000ff */
[----:B------:R-:W5:Y:S01]  /*0ff0*/  LDS R25, [R20+0xd800] ;  /* 0x00d8000014197984 */ /* 0x000f620000000800 */
[----:B0-----:R-:W-:Y:S01]  /*1000*/  FMUL.FTZ R33, R17, UR5 ;  /* 0x0000000511217c20 */ /* 0x001fe20008410000 */
[----:B------:R-:W-:-:S02]  /*1010*/  F2FP.F16.F32.PACK_AB R17, R53, R30 ;  /* 0x0000001e3511723e */ /* 0x000fc400000000ff */
[----:B------:R-:W0:Y:S01]  /*1020*/  LDS R41, [R20+0xdc00] ;  /* 0x00dc000014297984 */ /* 0x000e220000000800 */
[----:B-1----:R-:W-:-:S03]  /*1030*/  FMUL.FTZ R19, R19, UR5 ;  /* 0x0000000513137c20 */ /* 0x002fc60008410000 */
[----:B------:R-:W1:Y:S01]  /*1040*/  LDS R44, [R20+0xe000] ;  /* 0x00e00000142c7984 */ /* 0x000e620000000800 */
[----:B--2---:R-:W-:-:S03]  /*1050*/  FMUL.FTZ R32, R37, UR5 ;  /* 0x0000000525207c20 */ /* 0x004fc60008410000 */
        /* <DEDUP_REMOVED lines=15> */
[----:B------:R-:W-:Y:S02]  /*1150*/  FMUL.FTZ R36, R36, UR5 ;  /* 0x0000000524247c20 */ /* 0x000fe40008410000 */
[----:B------:R0:W5:Y:S01]  /*1160*/  LDS R51, [R20+0xfc00] ;  /* 0x00fc000014337984 */ /* 0x0001620000000800 */
[----:B------:R-:W-:-:S03]  /*1170*/  FMUL.FTZ R29, R38, UR5 ;  /* 0x00000005261d7c20 */ /* 0x000fc60008410000 */
[----:B------:R1:W-:Y:S01]  /*1180*/  STS [R73+0x10800], R9 ;  /* 0x0108000949007388 */ /* 0x0003e20000000800 */
[----:B------:R-:W-:Y:S01]  /*1190*/  FMUL.FTZ R25, R25, UR5 ;  /* 0x0000000519197c20 */ /* 0x000fe20008410000 */
[----:B------:R-:W-:Y:S02]  /*11a0*/  F2FP.F16.F32.PACK_AB R29, R29, R36 ;  /* 0x000000241d1d723e */ /* 0x000fe400000000ff */
[----:B0-----:R-:W-:Y:S01]  /*11b0*/  F2FP.F16.F32.PACK_AB R20, R34, R27 ;  /* 0x0000001b2214723e */ /* 0x001fe200000000ff */
[----:B------:R-:W-:Y:S01]  /*11c0*/  FMUL.FTZ R34, R41, UR5 ;  /* 0x0000000529227c20 */ /* 0x000fe20008410000 */
[----:B------:R-:W-:Y:S01]  /*11d0*/  F2FP.F16.F32.PACK_AB R27, R54, R33 ;  /* 0x00000021361b723e */ /* 0x000fe200000000ff */
[----:B------:R-:W-:Y:S01]  /*11e0*/  STS [R73+0x10000], R4 ;  /* 0x0100000449007388 */ /* 0x000fe20000000800 */
[----:B-1----:R-:W-:Y:S01]  /*11f0*/  FMUL.FTZ R44, R44, UR5 ;  /* 0x000000052c2c7c20 */ /* 0x002fe20008410000 */
[----:B------:R-:W-:Y:S01]  /*1200*/  IMAD.MOV.U32 R9, RZ, RZ, RZ ;  /* 0x000000ffff097224 */ /* 0x000fe200078e00ff */
[----:B------:R-:W-:Y:S01]  /*1210*/  F2FP.F16.F32.PACK_AB R25, R34, R25 ;  /* 0x000000192219723e */ /* 0x000fe200000000ff */
[----:B--2---:R-:W-:Y:S01]  /*1220*/  FMUL.FTZ R47, R47, UR5 ;  /* 0x000000052f2f7c20 */ /* 0x004fe20008410000 */
[----:B------:R0:W-:Y:S01]  /*1230*/  STS [R73+0x10100], R5 ;  /* 0x0101000549007388 */ /* 0x0001e20000000800 */
[----:B---3--:R-:W-:Y:S01]  /*1240*/  FMUL.FTZ R43, R43, UR5 ;  /* 0x000000052b2b7c20 */ /* 0x008fe20008410000 */
[----:B----4-:R-:W-:-:S02]  /*1250*/  IMAD.WIDE.U32 R8, R30, UR8, R8 ;  /* 0x000000081e087c25 */ /* 0x010fc4000f8e0008 */
[----:B------:R-:W-:Y:S01]  /*1260*/  F2FP.F16.F32.PACK_AB R44, R47, R44 ;  /* 0x0000002c2f2c723e */ /* 0x000fe200000000ff */
[----:B------:R-:W-:Y:S01]  /*1270*/  STS [R73+0x12000], R21 ;  /* 0x0120001549007388 */ /* 0x000fe20000000800 */
[----:B------:R-:W-:Y:S01]  /*1280*/  FMUL.FTZ R46, R46, UR5 ;  /* 0x000000052e2e7c20 */ /* 0x000fe20008410000 */
[----:B------:R-:W-:Y:S02]  /*1290*/  IMAD R9, R31, UR8, R9 ;  /* 0x000000081f097c24 */ /* 0x000fe4000f8e0209 */
[----:B------:R-:W-:Y:S01]  /*12a0*/  STS [R73+0x12100], R22 ;  /* 0x0121001649007388 */ /* 0x000fe20000000800 */
[----:B-----5:R-:W-:Y:S01]  /*12b0*/  FMUL.FTZ R45, R45, UR5 ;  /* 0x000000052d2d7c20 */ /* 0x020fe20008410000 */
[----:B------:R-:W-:Y:S01]  /*12c0*/  F2FP.F16.F32.PACK_AB R43, R46, R43 ;  /* 0x0000002b2e2b723e */ /* 0x000fe200000000ff */
[C---:B0-----:R-:W-:Y:S01]  /*12d0*/  IMAD.WIDE.U32 R4, R68.reuse, UR10, R8 ;  /* 0x0000000a44047c25 */ /* 0x041fe2000f8e0008 */
[----:B------:R-:W-:Y:S03]  /*12e0*/  STS [R73+0x10400], R6 ;  /* 0x0104000649007388 */ /* 0x000fe60000000800 */
[----:B------:R-:W-:Y:S01]  /*12f0*/  FMUL.FTZ R26, R49, UR5 ;  /* 0x00000005311a7c20 */ /* 0x000fe20008410000 */
[----:B------:R-:W-:Y:S01]  /*1300*/  IMAD R69, R68, UR11, R5 ;  /* 0x0000000b44457c24 */ /* 0x000fe2000f8e0205 */
[----:B------:R-:W-:Y:S01]  /*1310*/  STS [R73+0x10500], R7 ;  /* 0x0105000749007388 */ /* 0x000fe20000000800 */
[----:B------:R-:W-:-:S02]  /*1320*/  FMUL.FTZ R48, R48, UR5 ;  /* 0x0000000530307c20 */ /* 0x000fc40008410000 */
[----:B------:R-:W-:Y:S01]  /*1330*/  F2FP.F16.F32.PACK_AB R26, R26, R45 ;  /* 0x0000002d1a1a723e */ /* 0x000fe200000000ff */
[----:B------:R-:W-:Y:S01]  /*1340*/  STS [R73+0x12400], R23 ;  /* 0x0124001749007388 */ /* 0x000fe20000000800 */
[----:B------:R-:W-:Y:S01]  /*1350*/  FMUL.FTZ R51, R51, UR5 ;  /* 0x0000000533337c20 */ /* 0x000fe20008410000 */
[----:B------:R-:W-:Y:S02]  /*1360*/  UIADD3 UR5, UPT, UPT, UR4, 0x10000, URZ ;  /* 0x0001000004057890 */ /* 0x000fe4000fffe0ff */
[----:B------:R-:W-:Y:S02]  /*1370*/  STS [R73+0x12500], R24 ;  /* 0x0125001849007388 */ /* 0x000fe40000000800 */
[----:B------:R-:W-:Y:S02]  /*1380*/  F2FP.F16.F32.PACK_AB R48, R51, R48 ;  /* 0x000000303330723e */ /* 0x000fe400000000ff */
[----:B------:R-:W-:Y:S01]  /*1390*/  STS [R73+0x10900], R10 ;  /* 0x0109000a49007388 */ /* 0x000fe20000000800 */
[----:B------:R-:W-:-:S02]  /*13a0*/  LEA R8, R75, UR5, 0x1 ;  /* 0x000000054b087c11 */ /* 0x000fc4000f8e08ff */
[----:B------:R-:W-:Y:S01]  /*13b0*/  LEA R75, R75, UR4, 0x1 ;  /* 0x000000044b4b7c11 */ /* 0x000fe2000f8e08ff */
[----:B------:R-:W-:Y:S04]  /*13c0*/  STS [R73+0x12800], R14 ;  /* 0x0128000e49007388 */ /* 0x000fe80000000800 */
[----:B------:R0:W-:Y:S04]  /*13d0*/  STS [R73+0x12900], R15 ;  /* 0x0129000f49007388 */ /* 0x0001e80000000800 */
[----:B------:R-:W-:Y:S04]  /*13e0*/  STS [R73+0x10c00], R11 ;  /* 0x010c000b49007388 */ /* 0x000fe80000000800 */
[----:B------:R-:W-:Y:S01]  /*13f0*/  STS [R73+0x10d00], R12 ;  /* 0x010d000c49007388 */ /* 0x000fe20000000800 */
[----:B0-----:R-:W-:-:S03]  /*1400*/  IADD3 R15, PT, PT, R13, 0x60, RZ ;  /* 0x000000600d0f7810 */ /* 0x001fc60007ffe0ff */
[----:B------:R-:W-:Y:S04]  /*1410*/  STS [R73+0x12c00], R16 ;  /* 0x012c001049007388 */ /* 0x000fe80000000800 */
[----:B------:R-:W-:Y:S04]  /*1420*/  STS [R73+0x12d00], R40 ;  /* 0x012d002849007388 */ /* 0x000fe80000000800 */
[----:B------:R-:W-:Y:S04]  /*1430*/  STS [R73+0x14000], R50 ;  /* 0x0140003249007388 */ /* 0x000fe80000000800 */
[----:B------:R-:W-:Y:S04]  /*1440*/  STS [R73+0x14100], R52 ;  /* 0x0141003449007388 */ /* 0x000fe80000000800 */
[----:B------:R-:W-:Y:S04]  /*1450*/  STS [R73+0x16000], R29 ;  /* 0x0160001d49007388 */ /* 0x000fe80000000800 */
[----:B------:R-:W-:Y:S04]  /*1460*/  STS [R73+0x16100], R19 ;  /* 0x0161001349007388 */ /* 0x000fe80000000800 */
[----:B------:R0:W-:Y:S04]  /*1470*/  STS [R73+0x14400], R17 ;  /* 0x0144001149007388 */ /* 0x0001e80000000800 */
[----:B------:R1:W-:Y:S04]  /*1480*/  STS [R73+0x14500], R20 ;  /* 0x0145001449007388 */ /* 0x0003e80000000800 */
[----:B------:R1:W-:Y:S01]  /*1490*/  STS [R73+0x16400], R32 ;  /* 0x0164002049007388 */ /* 0x0003e20000000800 */
[----:B0-----:R-:W-:-:S03]  /*14a0*/  VIADD R17, R13, 0x70 ;  /* 0x000000700d117836 */ /* 0x001fc60000000000 */
        /* <DEDUP_REMOVED lines=11> */
[----:B------:R-:W0:Y:S01]  /*1560*/  LDS.128 R8, [R8] ;  /* 0x0000000008087984 */ /* 0x000e220000000c00 */
[----:B------:R-:W2:Y:S01]  /*1570*/  LDCU.64 UR4, c[0x0][0x3c0] ;  /* 0x00007800ff0477ac */ /* 0x000ea20008000a00 */
[----:B------:R-:W-:Y:S01]  /*1580*/  MOV R68, R4 ;  /* 0x0000000400447202 */ /* 0x000fe20000000f00 */
[----:B------:R-:W3:Y:S01]  /*1590*/  LDCU.64 UR8, c[0x0][0x3a8] ;  /* 0x00007500ff0877ac */ /* 0x000ee20008000a00 */
[----:B--2---:R-:W-:-:S03]  /*15a0*/  IMAD R13, R3, UR4, RZ ;  /* 0x00000004030d7c24 */ /* 0x004fc6000f8e02ff */
[----:B------:R-:W-:-:S04]  /*15b0*/  IMAD.WIDE.U32 R6, R2, UR4, R68 ;  /* 0x0000000402067c25 */ /* 0x000fc8000f8e0044 */
[----:B------:R-:W-:Y:S01]  /*15c0*/  IMAD R13, R2, UR5, R13 ;  /* 0x00000005020d7c24 */ /* 0x000fe2000f8e020d */
[----:B---3--:R-:W-:-:S03]  /*15d0*/  LEA R12, P1, R6, UR8, 0x1 ;  /* 0x00000008060c7c11 */ /* 0x008fc6000f8208ff */
[----:B------:R-:W-:-:S05]  /*15e0*/  IMAD.IADD R7, R7, 0x1, R13 ;  /* 0x0000000107077824 */ /* 0x000fca00078e020d */
[----:B------:R-:W-:-:S05]  /*15f0*/  LEA.HI.X R13, R6, UR9, R7, 0x1, P1 ;  /* 0x00000009060d7c11 */ /* 0x000fca00088f0c07 */
[----:B0-----:R0:W-:Y:S02]  /*1600*/  STG.E.128 desc[UR6][R12.64], R8 ;  /* 0x000000080c007986 */ /* 0x0011e4000c101d06 */
.L_x_72:
[----:B------:R-:W-:Y:S05]  /*1610*/  BSYNC.RECONVERGENT B0 ;  /* 0x0000000000007941 */ /* 0x000fea0003800200 */
.L_x_71:
[----:B0-----:R0:W2:Y:S01]  /*1620*/  LDS.128 R8, [R75+0x10200] ;  /* 0x010200004b087984 */ /* 0x0010a20000000c00 */
[----:B------:R-:W-:Y:S01]  /*1630*/  BSSY.RECONVERGENT B0, `(.L_x_73) ;  /* 0x0000011000007945 */ /* 0x000fe20003800200 */
[-C--:B------:R-:W-:Y:S02]  /*1640*/  ISETP.GE.OR P1, PT, R15, R0.reuse, P0 ;  /* 0x000000000f00720c */ /* 0x080fe40000726670 */
[----:B------:R-:W-:Y:S01]  /*1650*/  ISETP.GE.OR P0, PT, R17, R0, P0 ;  /* 0x000000001100720c */ /* 0x000fe20000706670 */
[----:B------:R-:W-:-:S12]  /*1660*/  @P6 BRA `(.L_x_74) ;  /* 0x0000000000346947 */ /* 0x000fd80003800000 */
        /* <DEDUP_REMOVED lines=13> */
.L_x_74:
[----:B------:R-:W-:Y:S05]  /*1740*/  BSYNC.RECONVERGENT B0 ;  /* 0x0000000000007941 */ /* 0x000fea0003800200 */
.L_x_73:
        /* <DEDUP_REMOVED lines=16> */
.L_x_76:
[----:B------:R-:W-:Y:S05]  /*1850*/  BSYNC.RECONVERGENT B0 ;  /* 0x0000000000007941 */ /* 0x000fea0003800200 */
.L_x_75:
        /* <DEDUP_REMOVED lines=16> */
.L_x_78:
[----:B------:R-:W-:Y:S05]  /*1960*/  BSYNC.RECONVERGENT B0 ;  /* 0x0000000000007941 */ /* 0x000fea0003800200 */
.L_x_77:
[----:B0---4-:R0:W4:Y:S01]  /*1970*/  LDS.128 R8, [R75+0x10800] ;  /* 0x010800004b087984 */ /* 0x0111220000000c00 */
[----:B------:R-:W-:Y:S04]  /*1980*/  BSSY.RECONVERGENT B0, `(.L_x_79) ;  /* 0x000000f000007945 */ /* 0x000fe80003800200 */
[----:B------:R-:W-:Y:S05]  /*1990*/  @P3 BRA `(.L_x_80) ;  /* 0x0000000000343947 */ /* 0x000fea0003800000 */
[----:B------:R-:W5:Y:S01]  /*19a0*/  LDCU.64 UR4, c[0x0][0x3c0] ;  /* 0x00007800ff0477ac */ /* 0x000f620008000a00 */
[----:B------:R-:W-:Y:S01]  /*19b0*/  IADD3 R13, P3, PT, R2, 0x40, RZ ;  /* 0x00000040020d7810 */ /* 0x000fe20007f7e0ff */
[----:B------:R-:W-:Y:S01]  /*19c0*/  IMAD.MOV.U32 R6, RZ, RZ, R4 ;  /* 0x000000ffff067224 */ /* 0x000fe200078e0004 */
[----:B------:R-:W-:Y:S01]  /*19d0*/  MOV R7, R69 ;  /* 0x0000004500077202 */ /* 0x000fe20000000f00 */
[----:B------:R-:W1:Y:S01]  /*19e0*/  LDCU.64 UR8, c[0x0][0x3a8] ;  /* 0x00007500ff0877ac */ /* 0x000e620008000a00 */
[----:B------:R-:W-:-:S05]  /*19f0*/  IADD3.X R0, PT, PT, RZ, R3, RZ, P3, !PT ;  /* 0x00000003ff007210 */ /* 0x000fca0001ffe4ff */
[----:B-----5:R-:W-:Y:S02]  /*1a00*/  IMAD R0, R0, UR4, RZ ;  /* 0x0000000400007c24 */ /* 0x020fe4000f8e02ff */
[----:B------:R-:W-:-:S04]  /*1a10*/  IMAD.WIDE.U32 R6, R13, UR4, R6 ;  /* 0x000000040d067c25 */ /* 0x000fc8000f8e0006 */
[----:B------:R-:W-:Y:S01]  /*1a20*/  IMAD R13, R13, UR5, R0 ;  /* 0x000000050d0d7c24 */ /* 0x000fe2000f8e0200 */
[----:B-1----:R-:W-:-:S03]  /*1a30*/  LEA R12, P3, R6, UR8, 0x1 ;  /* 0x00000008060c7c11 */ /* 0x002fc6000f8608ff */
[----:B------:R-:W-:-:S05]  /*1a40*/  IMAD.IADD R7, R7, 0x1, R13 ;  /* 0x0000000107077824 */ /* 0x000fca00078e020d */
[----:B------:R-:W-:-:S05]  /*1a50*/  LEA.HI.X R13, R6, UR9, R7, 0x1, P3 ;  /* 0x00000009060d7c11 */ /* 0x000fca00098f0c07 */
[----:B----4-:R1:W-:Y:S02]  /*1a60*/  STG.E.128 desc[UR6][R12.64], R8 ;  /* 0x000000080c007986 */ /* 0x0103e4000c101d06 */
.L_x_80:
[----:B------:R-:W-:Y:S05]  /*1a70*/  BSYNC.RECONVERGENT B0 ;  /* 0x0000000000007941 */ /* 0x000fea0003800200 */
.L_x_79:
[----:B-1--4-:R1:W4:Y:S01]  /*1a80*/  LDS.128 R8, [R75+0x10a00] ;  /* 0x010a00004b087984 */ /* 0x0123220000000c00 */
        /* <DEDUP_REMOVED lines=15> */
.L_x_82:
[----:B------:R-:W-:Y:S05]  /*1b80*/  BSYNC.RECONVERGENT B0 ;  /* 0x0000000000007941 */ /* 0x000fea0003800200 */
.L_x_81:
        /* <DEDUP_REMOVED lines=16> */
.L_x_84:
[----:B------:R-:W-:Y:S05]  /*1c90*/  BSYNC.RECONVERGENT B0 ;  /* 0x0000000000007941 */ /* 0x000fea0003800200 */
.L_x_83:
[----:B-1--4-:R1:W4:Y:S01]  /*1ca0*/  LDS.128 R8, [R75+0x10e00] ;  /* 0x010e00004b087984 */ /* 0x0123220000000c00 */
        /* <DEDUP_REMOVED lines=15> */
.L_x_85:
        /* <DEDUP_REMOVED lines=14> */
.L_x_156:


//--------------------- .text._ZN7cutlass13device_kernelIN5flash32FlashAttnBwdPostprocessConvertdQIN4cute5tupleIJNS3_1CILi64EEENS5_ILi128EEEEEENS_6half_tEfNS_4arch4Sm80ELi256ENS3_8TiledMMAINS3_8MMA_AtomIJNS3_28SM80_16x8x16_F32F16F16F32_TNEEEENS3_6LayoutINS4_IJNS5_ILi2EEENS5_ILi4EEENS5_ILi1EEEEEENS4_IJSJ_SH_NS5_ILi0EEEEEEEENS4_IJNS5_ILi32EEES6_NS5_ILi16EEEEEEEELb0EEEEEvNT_6ParamsE --------------------------
	.section	.text._ZN7cutlass13device_kernelIN5flash32FlashAttnBwdPostprocessConvertdQIN4cute5tupleIJNS3_1CILi64EEENS5_ILi128EEEEEENS_6half_tEfNS_4arch4Sm80ELi256ENS3_8TiledMMAINS3_8MMA_AtomIJNS3_28SM80_16x8x16_F32F16F16F32_TNEEEENS3_6LayoutINS4_IJNS5_ILi2EEENS5_ILi4EEENS5_ILi1EEEEEENS4_IJSJ_SH_NS5_ILi0EEEEEEEENS4_IJNS5_ILi32EEES6_NS5_ILi16EEEEEEEELb0EEEEEvNT_6ParamsE,"ax",@progbits
	.align	128
.text._ZN7cutlass13device_kernelIN5flash32FlashAttnBwdPostprocessConvertdQIN4cute5tupleIJNS3_1CILi64EEENS5_ILi128EEEEEENS_6half_tEfNS_4arch4Sm80ELi256ENS3_8TiledMMAINS3_8MMA_AtomIJNS3_28SM80_16x8x16_F32F16F16F32_TNEEEENS3_6LayoutINS4_IJNS5_ILi2EEENS5_ILi4EEENS5_ILi1EEEEEENS4_IJSJ_SH_NS5_ILi0EEEEEEEENS4_IJNS5_ILi32EEES6_NS5_ILi16EEEEEEEELb0EEEEEvNT_6ParamsE:
        .type           _ZN7cutlass13device_kernelIN5flash32FlashAttnBwdPostprocessConvertdQIN4cute5tupleIJNS3_1CILi64EEENS5_ILi128EEEEEENS_6half_tEfNS_4arch4Sm80ELi256ENS3_8TiledMMAINS3_8MMA_AtomIJNS3_28SM80_16x8x16_F32F16F16F32_TNEEEENS3_6LayoutINS4_IJNS5_ILi2EEENS5_ILi4EEENS5_ILi1EEEEEENS4_IJSJ_SH_NS5_ILi0EEEEEEEENS4_IJNS5_ILi32EEES6_NS5_ILi16EEEEEEEELb0EEEEEvNT_6ParamsE,@function
        .size           _ZN7cutlass13device_kernelIN5flash32FlashAttnBwdPostprocessConvertdQIN4cute5tupleIJNS3_1CILi64EEENS5_ILi128EEEEEENS_6half_tEfNS_4arch4Sm80ELi256ENS3_8TiledMMAINS3_8MMA_AtomIJNS3_28SM80_16x8x16_F32F16F16F32_TNEEEENS3_6LayoutINS4_IJNS5_ILi2EEENS5_ILi4EEENS5_ILi1EEEEEENS4_IJSJ_SH_NS5_ILi0EEEEEEEENS4_IJNS5_ILi32EEES6_NS5_ILi16EEEEEEEELb0EEEEEvNT_6ParamsE,(.L_x_157 - _ZN7cutlass13device_kernelIN5flash32FlashAttnBwdPostprocessConvertdQIN4cute5tupleIJNS3_1CILi64EEENS5_ILi128EEEEEENS_6half_tEfNS_4arch4Sm80ELi256ENS3_8TiledMMAINS3_8MMA_AtomIJNS3_28SM80_16x8x16_F32F16F16F32_TNEEEENS3_6LayoutINS4_IJNS5_ILi2EEENS5_ILi4EEENS5_ILi1EEEEEENS4_IJSJ_SH_NS5_ILi0EEEEEEEENS4_IJNS5_ILi32EEES6_NS5_ILi16EEEEEEEELb0EEEEEvNT_6ParamsE)
        .other          _ZN7cutlass13device_kernelIN5flash32FlashAttnBwdPostprocessConvertdQIN4cute5tupleIJNS3_1CILi64EEENS5_ILi128EEEEEENS_6half_tEfNS_4arch4Sm80ELi256ENS3_8TiledMMAINS3_8MMA_AtomIJNS3_28SM80_16x8x16_F32F16F16F32_TNEEEENS3_6LayoutINS4_IJNS5_ILi2EEENS5_ILi4EEENS5_ILi1EEEEEENS4_IJSJ_SH_NS5_ILi0EEEEEEEENS4_IJNS5_ILi32EEES6_NS5_ILi16EEEEEEEELb0EEEEEvNT_6ParamsE,@"STO_CUDA_ENTRY STV_DEFAULT"
_ZN7cutlass13device_kernelIN5flash32FlashAttnBwdPostprocessConvertdQIN4cute5tupleIJNS3_1CILi64EEENS5_ILi128EEEEEENS_6half_tEfNS_4arch4Sm80ELi256ENS3_8TiledMMAINS3_8MMA_AtomIJNS3_28SM80_16x8x16_F32F16F16F32_TNEEEENS3_6LayoutINS4_IJNS5_ILi2EEENS5_ILi4EEENS5_ILi1EEEEEENS4_IJSJ_SH_NS5_ILi0EEEEEEEENS4_IJNS5_ILi32EEES6_NS5_ILi16EEEEEEEELb0EEEEEvNT_6ParamsE:
        /* <DEDUP_REMOVED lines=17> */
.L_x_86:
[----:B------:R-:W0:Y:S01]  /*0110*/  LDC.64 R2, c[0x0][0x3e0] ;  /* 0x0000f800ff027b82 */ /* 0x000e220000000a00 */
[----:B------:R-:W1:Y:S01]  /*0120*/  LDCU.64 UR4, c[0x0][0x3e8] ;  /* 0x00007d00ff0477ac */ /* 0x000e620008000a00 */
[----:B0-----:R-:W-:-:S05]  /*0130*/  IMAD.WIDE.U32 R2, R9, 0x4, R2 ;  /* 0x0000000409027825 */ /* 0x001fca00078e0002 */
[----:B------:R-:W2:Y:S01]  /*0140*/  LDG.E R36, desc[UR6][R2.64] ;  /* 0x0000000602247981 */ /* 0x000ea2000c1e1900 */
[----:B-1----:R-:W-:-:S04]  /*0150*/  UISETP.NE.U32.AND UP0, UPT, UR4, URZ, UPT ;  /* 0x000000ff0400728c */ /* 0x002fc8000bf05070 */
[----:B------:R-:W-:Y:S01]  /*0160*/  UISETP.NE.AND.EX UP0, UPT, UR5, URZ, UPT, UP0 ;  /* 0x000000ff0500728c */ /* 0x000fe2000bf05300 */
[--C-:B--2---:R-:W-:Y:S01]  /*0170*/  IMAD R0, R9, 0x40, R36.reuse ;  /* 0x0000004009007824 */ /* 0x104fe200078e0224 */
[----:B------:R-:W-:-:S04]  /*0180*/  SHF.R.S32.HI R37, RZ, 0x1f, R36 ;  /* 0x0000001fff257819 */ /* 0x000fc80000011424 */
[----:B------:R-:W-:-:S04]  /*0190*/  SHF.R.S32.HI R5, RZ, 0x1f, R0 ;  /* 0x0000001fff057819 */ /* 0x000fc80000011400 */
[----:B------:R-:W-:-:S05]  /*01a0*/  LEA.HI R5, R5, R0, RZ, 0x6 ;  /* 0x0000000005057211 */ /* 0x000fca00078f30ff */
[----:B------:R-:W-:-:S05]  /*01b0*/  IMAD.SHL.U32 R5, R5, 0x80, RZ ;  /* 0x0000008005057824 */ /* 0x000fca00078e00ff */
[----:B------:R-:W-:-:S04]  /*01c0*/  LOP3.LUT R4, R5, 0xffffe000, RZ, 0xc0, !PT ;  /* 0xffffe00005047812 */ /* 0x000fc800078ec0ff */
[----:B------:R-:W-:Y:S01]  /*01d0*/  SHF.R.S32.HI R5, RZ, 0x1f, R4 ;  /* 0x0000001fff057819 */ /* 0x000fe20000011404 */
[----:B------:R-:W-:Y:S06]  /*01e0*/  BRA.U !UP0, `(.L_x_89) ;  /* 0x0000000108107547 */ /* 0x000fec000b800000 */
.L_x_88:
[----:B------:R-:W0:Y:S02]  /*01f0*/  LDC.64 R40, c[0x0][0x3e8] ;  /* 0x0000fa00ff287b82 */ /* 0x000e240000000a00 */
[----:B0-----:R-:W-:-:S06]  /*0200*/  IMAD.WIDE.U32 R40, R9, 0x4, R40 ;  /* 0x0000000409287825 */ /* 0x001fcc00078e0028 */
[----:B------:R0:W5:Y:S01]  /*0210*/  LDG.E R40, desc[UR6][R40.64] ;  /* 0x0000000628287981 */ /* 0x000162000c1e1900 */
[----:B------:R-:W-:Y:S05]  /*0220*/  BRA `(.L_x_87) ;  /* 0x0000000000087947 */ /* 0x000fea0003800000 */
.L_x_89:
[----:B------:R-:W2:Y:S02]  /*0230*/  LDG.E R3, desc[UR6][R2.64+0x4] ;  /* 0x0000040602037981 */ /* 0x000ea4000c1e1900 */
[----:B--2---:R-:W-:-:S07]  /*0240*/  IADD3 R40, PT, PT, -R36, R3, RZ ;  /* 0x0000000324287210 */ /* 0x004fce0007ffe1ff */
.L_x_87:
[----:B------:R-:W-:Y:S01]  /*0250*/  IMAD.SHL.U32 R3, R39, 0x40, RZ ;  /* 0x0000004027037824 */ /* 0x000fe200078e00ff */
[----:B------:R-:W-:-:S04]  /*0260*/  ISETP.NE.AND.EX P0, PT, R7, RZ, PT, P0 ;  /* 0x000000ff0700720c */ /* 0x000fc80003f05300 */
        /* <DEDUP_REMOVED lines=8> */
[----:B------:R-:W5:Y:S01]  /*02f0*/  LDCU UR9, c[0x0][0x3b4] ;  /* 0x00007680ff0977ac */ /* 0x000f620008000800 */
[----:B-1----:R-:W-:-:S05]  /*0300*/  IMAD.SHL.U32 R38, R43, 0x4, RZ ;  /* 0x000000042b267824 */ /* 0x002fca00078e00ff */
[----:B------:R-:W-:-:S04]  /*0310*/  LEA R7, R39, R38, 0xd ;  /* 0x0000002627077211 */ /* 0x000fc800078e68ff */
        /* <DEDUP_REMOVED lines=10> */
[----:B------:R-:W-:Y:S01]  /*03c0*/  VIADDMNMX R40, R40, -R3, 0x40, PT ;  /* 0x0000004028287446 */ /* 0x000fe20003800903 */
[----:B0-----:R-:W-:Y:S01]  /*03d0*/  IMAD.SHL.U32 R41, R43, 0x8, RZ ;  /* 0x000000082b297824 */ /* 0x001fe200078e00ff */
[----:B------:R-:W2:Y:S01]  /*03e0*/  LDG.E.128 R4, desc[UR6][R46.64] ;  /* 0x000000062e047981 */ /* 0x000ea2000c1e1d00 */
[----:B------:R-:W-:Y:S01]  /*03f0*/  SHF.R.U32.HI R44, RZ, 0x1, R43 ;  /* 0x00000001ff2c7819 */ /* 0x000fe2000001162b */
[----:B------:R-:W0:Y:S02]  /*0400*/  LDCU.64 UR10, c[0x0][0x3d0] ;  /* 0x00007a00ff0a77ac */ /* 0x000e240008000a00 */
[----:B------:R-:W3:Y:S04]  /*0410*/  LDG.E.128 R8, desc[UR6][R46.64+0x1000] ;  /* 0x001000062e087981 */ /* 0x000ee8000c1e1d00 */
[----:B------:R-:W4:Y:S04]  /*0420*/  LDG.E.128 R12, desc[UR6][R46.64+0x2000] ;  /* 0x002000062e0c7981 */ /* 0x000f28000c1e1d00 */
[----:B------:R-:W4:Y:S04]  /*0430*/  LDG.E.128 R16, desc[UR6][R46.64+0x3000] ;  /* 0x003000062e107981 */ /* 0x000f28000c1e1d00 */
[----:B------:R-:W4:Y:S04]  /*0440*/  LDG.E.128 R20, desc[UR6][R46.64+0x4000] ;  /* 0x004000062e147981 */ /* 0x000f28000c1e1d00 */
[----:B------:R-:W4:Y:S04]  /*0450*/  LDG.E.128 R24, desc[UR6][R46.64+0x5000] ;  /* 0x005000062e187981 */ /* 0x000f28000c1e1d00 */
[----:B------:R-:W4:Y:S04]  /*0460*/  LDG.E.128 R28, desc[UR6][R46.64+0x6000] ;  /* 0x006000062e1c7981 */ /* 0x000f28000c1e1d00 */
[----:B------:R5:W4:Y:S01]  /*0470*/  LDG.E.128 R32, desc[UR6][R46.64+0x7000] ;  /* 0x007000062e207981 */ /* 0x000b22000c1e1d00 */
[----:B-1----:R-:W-:Y:S01]  /*0480*/  ULEA UR4, UR5, UR4, 0x18 ;  /* 0x0000000405047291 */ /* 0x002fe2000f8ec0ff */
[----:B------:R-:W-:Y:S01]  /*0490*/  LOP3.LUT R3, R38, 0x40, RZ, 0xc0, !PT ;  /* 0x0000004026037812 */ /* 0x000fe200078ec0ff */
[----:B------:R-:W1:Y:S01]  /*04a0*/  LDCU UR5, c[0x0][0x3d8] ;  /* 0x00007b00ff0577ac */ /* 0x000e620008000800 */
[----:B------:R-:W-:Y:S01]  /*04b0*/  LOP3.LUT R2, R41, 0x78, RZ, 0xc0, !PT ;  /* 0x0000007829027812 */ /* 0x000fe200078ec0ff */
[----:B------:R-:W-:Y:S01]  /*04c0*/  BSSY.RECONVERGENT B0, `(.L_x_90) ;  /* 0x000009e000007945 */ /* 0x000fe20003800200 */
[----:B------:R-:W-:-:S02]  /*04d0*/  LOP3.LUT R3, R3, 0x8, R44, 0xf8, !PT ;  /* 0x0000000803037812 */ /* 0x000fc400078ef82c */
[----:B------:R-:W-:Y:S02]  /*04e0*/  SHF.R.U32.HI R45, RZ, 0x4, R43 ;  /* 0x00000004ff2d7819 */ /* 0x000fe4000001162b */
[----:B-----5:R-:W-:Y:S02]  /*04f0*/  LEA R47, R43, UR4, 0x4 ;  /* 0x000000042b2f7c11 */ /* 0x020fe4000f8e20ff */
[----:B------:R-:W-:Y:S01]  /*0500*/  ISETP.GE.AND P0, PT, R2, UR9, PT ;  /* 0x0000000902007c0c */ /* 0x000fe2000bf06270 */
[----:B------:R-:W-:Y:S01]  /*0510*/  VIADD R51, R45, 0x10 ;  /* 0x000000102d337836 */ /* 0x000fe20000000000 */
[C---:B------:R-:W-:Y:S01]  /*0520*/  SHF.L.U32 R46, R43.reuse, 0x1, RZ ;  /* 0x000000012b2e7819 */ /* 0x040fe200000006ff */
[----:B------:R-:W-:Y:S01]  /*0530*/  IMAD R44, R43, -0xc, R47 ;  /* 0xfffffff42b2c7824 */ /* 0x000fe200078e022f */
[----:B------:R-:W-:Y:S02]  /*0540*/  LOP3.LUT R48, R41, 0x8, RZ, 0xc0, !PT ;  /* 0x0000000829307812 */ /* 0x000fe400078ec0ff */
[----:B------:R-:W-:-:S02]  /*0550*/  SHF.L.U32 R42, R43, 0x9, RZ ;  /* 0x000000092b2a7819 */ /* 0x000fc400000006ff */
[----:B------:R-:W-:Y:S02]  /*0560*/  LOP3.LUT R49, R43, 0x3b0, RZ, 0xc0, !PT ;  /* 0x000003b02b317812 */ /* 0x000fe400078ec0ff */
[C---:B------:R-:W-:Y:S02]  /*0570*/  IADD3 R36, P1, PT, R45.reuse, R36, RZ ;  /* 0x000000242d247210 */ /* 0x040fe40007f3e0ff */
[-C--:B------:R-:W-:Y:S02]  /*0580*/  ISETP.GE.OR P3, PT, R45, R40.reuse, P0 ;  /* 0x000000282d00720c */ /* 0x080fe40000766670 */
[----:B------:R-:W-:Y:S01]  /*0590*/  LOP3.LUT R46, R46, 0x6, RZ, 0xc0, !PT ;  /* 0x000000062e2e7812 */ /* 0x000fe200078ec0ff */
[----:B------:R-:W-:Y:S01]  /*05a0*/  IMAD.X R37, RZ, RZ, R37, P1 ;  /* 0x000000ffff257224 */ /* 0x000fe200008e0625 */
[----:B------:R-:W-:Y:S02]  /*05b0*/  LOP3.LUT R42, R49, 0x1c00, R42, 0xf8, !PT ;  /* 0x00001c00312a7812 */ /* 0x000fe400078ef82a */
[----:B------:R-:W-:Y:S01]  /*05c0*/  ISETP.GE.OR P2, PT, R51, R40, P0 ;  /* 0x000000283300720c */ /* 0x000fe20000746670 */
[----:B------:R-:W-:Y:S01]  /*05d0*/  IMAD.WIDE.U32 R36, R39, 0x40, R36 ;  /* 0x0000004027247825 */ /* 0x000fe200078e0024 */
[----:B------:R-:W-:-:S04]  /*05e0*/  LOP3.LUT R46, R46, 0x1c00, R41, 0xf8, !PT ;  /* 0x00001c002e2e7812 */ /* 0x000fc800078ef829 */
[----:B------:R-:W-:-:S04]  /*05f0*/  LOP3.LUT R41, R46, 0x100, R41, 0xf8, !PT ;  /* 0x000001002e297812 */ /* 0x000fc800078ef829 */
[----:B------:R-:W-:Y:S01]  /*0600*/  LOP3.LUT R41, R41, 0x30, R38, 0xf8, !PT ;  /* 0x0000003029297812 */ /* 0x000fe200078ef826 */
[----:B--2---:R2:W-:Y:S04]  /*0610*/  STS.128 [R47], R4 ;  /* 0x000000042f007388 */ /* 0x0045e80000000c00 */
[----:B---3--:R-:W-:Y:S04]  /*0620*/  STS.128 [R47+0x1000], R8 ;  /* 0x001000082f007388 */ /* 0x008fe80000000c00 */
[----:B----4-:R-:W-:Y:S04]  /*0630*/  STS.128 [R47+0x2000], R12 ;  /* 0x0020000c2f007388 */ /* 0x010fe80000000c00 */
[----:B------:R-:W-:Y:S04]  /*0640*/  STS.128 [R47+0x3000], R16 ;  /* 0x003000102f007388 */ /* 0x000fe80000000c00 */
[----:B------:R-:W-:Y:S01]  /*0650*/  STS.128 [R47+0x4000], R20 ;  /* 0x004000142f007388 */ /* 0x000fe20000000c00 */
[--C-:B--2---:R-:W-:Y:S01]  /*0660*/  SHF.R.U32.HI R4, RZ, 0x3, R43.reuse ;  /* 0x00000003ff047819 */ /* 0x104fe2000001162b */
[C---:B------:R-:W-:Y:S01]  /*0670*/  VIADD R7, R45.reuse, 0x20 ;  /* 0x000000202d077836 */ /* 0x040fe20000000000 */
[----:B------:R-:W-:Y:S01]  /*0680*/  LOP3.LUT R5, R48, 0x40, R43, 0xf8, !PT ;  /* 0x0000004030057812 */ /* 0x000fe200078ef82b */
[----:B------:R-:W-:Y:S01]  /*0690*/  STS.128 [R47+0x5000], R24 ;  /* 0x005000182f007388 */ /* 0x000fe20000000c00 */
[----:B------:R-:W-:-:S02]  /*06a0*/  VIADD R45, R45, 0x30 ;  /* 0x000000302d2d7836 */ /* 0x000fc40000000000 */
[-C--:B------:R-:W-:Y:S01]  /*06b0*/  ISETP.GE.OR P1, PT, R7, R40.reuse, P0 ;  /* 0x000000280700720c */ /* 0x080fe20000726670 */
[----:B------:R2:W-:Y:S02]  /*06c0*/  STS.128 [R47+0x6000], R28 ;  /* 0x0060001c2f007388 */ /* 0x0005e40000000c00 */
[----:B------:R-:W-:Y:S02]  /*06d0*/  ISETP.GE.OR P0, PT, R45, R40, P0 ;  /* 0x000000282d00720c */ /* 0x000fe40000706670 */
[----:B------:R-:W-:Y:S01]  /*06e0*/  STS.128 [R47+0x7000], R32 ;  /* 0x007000202f007388 */ /* 0x000fe20000000c00 */
[----:B------:R-:W-:Y:S01]  /*06f0*/  BAR.SYNC.DEFER_BLOCKING 0x0 ;  /* 0x0000000000007b1d */ /* 0x000fe20000010000 */
[----:B--2---:R-:W-:-:S04]  /*0700*/  LOP3.LUT R30, R4, 0x8, RZ, 0xc0, !PT ;  /* 0x00000008041e7812 */ /* 0x004fc800078ec0ff */
[--C-:B------:R-:W-:Y:S02]  /*0710*/  LOP3.LUT R4, R42, R5, R30.reuse, 0xf6, !PT ;  /* 0x000000052a047212 */ /* 0x100fe400078ef61e */
[----:B------:R-:W-:Y:S01]  /*0720*/  LOP3.LUT R3, R41, R3, R30, 0xf6, !PT ;  /* 0x0000000329037212 */ /* 0x000fe200078ef61e */
[----:B------:R-:W1:Y:S04]  /*0730*/  LDS R31, [R44+0x1400] ;  /* 0x001400002c1f7984 */ /* 0x000e680000000800 */
[----:B------:R-:W2:Y:S04]  /*0740*/  LDS R34, [R44+0x800] ;  /* 0x000800002c227984 */ /* 0x000ea80000000800 */
[----:B------:R-:W3:Y:S04]  /*0750*/  LDS R33, [R44+0xc00] ;  /* 0x000c00002c217984 */ /* 0x000ee80000000800 */
[----:B------:R-:W4:Y:S04]  /*0760*/  LDS R22, [R44+0x1800] ;  /* 0x001800002c167984 */ /* 0x000f280000000800 */
[----:B------:R-:W5:Y:S04]  /*0770*/  LDS R29, [R44+0x1c00] ;  /* 0x001c00002c1d7984 */ /* 0x000f680000000800 */
[----:B------:R-:W0:Y:S04]  /*0780*/  LDS R35, [R44+0x400] ;  /* 0x000400002c237984 */ /* 0x000e280000000800 */
[----:B------:R-:W0:Y:S04]  /*0790*/  LDS R24, [R44+0x3000] ;  /* 0x003000002c187984 */ /* 0x000e280000000800 */
[----:B------:R-:W0:Y:S04]  /*07a0*/  LDS R26, [R44+0x3400] ;  /* 0x003400002c1a7984 */ /* 0x000e280000000800 */
[----:B------:R-:W0:Y:S04]  /*07b0*/  LDS R32, [R44+0x1000] ;  /* 0x001000002c207984 */ /* 0x000e280000000800 */
[----:B------:R-:W0:Y:S04]  /*07c0*/  LDS R23, [R44+0x3800] ;  /* 0x003800002c177984 */ /* 0x000e280000000800 */
        /* <DEDUP_REMOVED lines=11> */
[----:B0-----:R-:W-:-:S03]  /*0880*/  FMUL.FTZ R38, R35, UR5 ;  /* 0x0000000523267c20 */ /* 0x001fc60008410000 */
[----:B------:R-:W0:Y:S01]  /*0890*/  LDS R19, [R44+0x4400] ;  /* 0x004400002c137984 */ /* 0x000e220000000800 */
[----:B------:R-:W-:-:S03]  /*08a0*/  FMUL.FTZ R24, R24, UR5 ;  /* 0x0000000518187c20 */ /* 0x000fc60008410000 */
[----:B------:R-:W0:Y:S01]  /*08b0*/  LDS R15, [R44+0x5000] ;  /* 0x005000002c0f7984 */ /* 0x000e220000000800 */
[----:B------:R-:W-:-:S03]  /*08c0*/  FMUL.FTZ R39, R26, UR5 ;  /* 0x000000051a277c20 */ /* 0x000fc60008410000 */
[----:B------:R-:W0:Y:S01]  /*08d0*/  LDS R14, [R44+0x5400] ;  /* 0x005400002c0e7984 */ /* 0x000e220000000800 */
[----:B------:R-:W-:Y:S01]  /*08e0*/  FMUL.FTZ R35, R32, UR5 ;  /* 0x0000000520237c20 */ /* 0x000fe20008410000 */
[----:B------:R-:W-:Y:S02]  /*08f0*/  F2FP.F16.F32.PACK_AB R32, R33, R34 ;  /* 0x000000222120723e */ /* 0x000fe400000000ff */
[----:B------:R-:W0:Y:S01]  /*0900*/  LDS R11, [R44+0x6400] ;  /* 0x006400002c0b7984 */ /* 0x000e220000000800 */
[----:B------:R-:W-:Y:S01]  /*0910*/  FMUL.FTZ R26, R23, UR5 ;  /* 0x00000005171a7c20 */ /* 0x000fe20008410000 */
[----:B------:R-:W-:Y:S02]  /*0920*/  F2FP.F16.F32.PACK_AB R33, R40, R35 ;  /* 0x000000232821723e */ /* 0x000fe400000000ff */
[----:B------:R-:W0:Y:S01]  /*0930*/  LDS R28, [R44+0x2400] ;  /* 0x002400002c1c7984 */ /* 0x000e220000000800 */
[----:B------:R-:W-:-:S03]  /*0940*/  FMUL.FTZ R25, R25, UR5 ;  /* 0x0000000519197c20 */ /* 0x000fc60008410000 */
[----:B------:R-:W0:Y:S01]  /*0950*/  LDS R10, [R44+0x6c00] ;  /* 0x006c00002c0a7984 */ /* 0x000e220000000800 */
[----:B-1----:R-:W-:-:S03]  /*0960*/  FMUL.FTZ R13, R13, UR5 ;  /* 0x000000050d0d7c20 */ /* 0x002fc60008410000 */
[----:B------:R-:W1:Y:S01]  /*0970*/  LDS R43, [R44] ;  /* 0x000000002c2b7984 */ /* 0x000e620000000800 */
[----:B--2---:R-:W-:-:S03]  /*0980*/  FMUL.FTZ R18, R18, UR5 ;  /* 0x0000000512127c20 */ /* 0x004fc60008410000 */
[----:B------:R-:W2:Y:S01]  /*0990*/  LDS R21, [R44+0x2800] ;  /* 0x002800002c157984 */ /* 0x000ea20000000800 */
[----:B---3--:R-:W-:Y:S01]  /*09a0*/  FMUL.FTZ R34, R20, UR5 ;  /* 0x0000000514227c20 */ /* 0x008fe20008410000 */
[----:B------:R-:W-:Y:S02]  /*09b0*/  F2FP.F16.F32.PACK_AB R20, R29, R22 ;  /* 0x000000161d14723e */ /* 0x000fe400000000ff */
[----:B------:R-:W3:Y:S01]  /*09c0*/  LDS R27, [R44+0x2c00] ;  /* 0x002c00002c1b7984 */ /* 0x000ee20000000800 */
[----:B------:R-:W-:Y:S02]  /*09d0*/  F2FP.F16.F32.PACK_AB R22, R39, R24 ;  /* 0x000000182716723e */ /* 0x000fe400000000ff */
[----:B------:R-:W-:Y:S01]  /*09e0*/  F2FP.F16.F32.PACK_AB R24, R25, R26 ;  /* 0x0000001a1918723e */ /* 0x000fe200000000ff */
[----:B------:R-:W3:Y:S01]  /*09f0*/  LDS R17, [R44+0x5800] ;  /* 0x005800002c117984 */ /* 0x000ee20000000800 */
[----:B----4-:R-:W-:Y:S01]  /*0a00*/  FMUL.FTZ R26, R12, UR5 ;  /* 0x000000050c1a7c20 */ /* 0x010fe20008410000 */
[----:B------:R-:W-:Y:S01]  /*0a10*/  F2FP.F16.F32.PACK_AB R18, R18, R13 ;  /* 0x0000000d1212723e */ /* 0x000fe200000000ff */
[----:B-----5:R-:W-:Y:S01]  /*0a20*/  FMUL.FTZ R16, R16, UR5 ;  /* 0x0000000510107c20 */ /* 0x020fe20008410000 */
[----:B------:R-:W4:Y:S01]  /*0a30*/  LDS R5, [R44+0x6000] ;  /* 0x006000002c057984 */ /* 0x000f220000000800 */
[----:B------:R-:W5:Y:S01]  /*0a40*/  LDC.64 R12, c[0x0][0x3c8] ;  /* 0x0000f200ff0c7b82 */ /* 0x000f620000000a00 */
[----:B0-----:R-:W-:-:S02]  /*0a50*/  FMUL.FTZ R19, R19, UR5 ;  /* 0x0000000513137c20 */ /* 0x001fc40008410000 */
[----:B------:R-:W0:Y:S01]  /*0a60*/  LDS R6, [R44+0x6800] ;  /* 0x006800002c067984 */ /* 0x000e220000000800 */
[----:B------:R-:W-:Y:S02]  /*0a70*/  FMUL.FTZ R15, R15, UR5 ;  /* 0x000000050f0f7c20 */ /* 0x000fe40008410000 */
[----:B------:R-:W-:Y:S01]  /*0a80*/  F2FP.F16.F32.PACK_AB R16, R19, R16 ;  /* 0x000000101310723e */ /* 0x000fe200000000ff */
[----:B------:R-:W0:Y:S01]  /*0a90*/  LDS R8, [R44+0x7000] ;  /* 0x007000002c087984 */ /* 0x000e220000000800 */
[----:B------:R-:W-:Y:S01]  /*0aa0*/  FMUL.FTZ R14, R14, UR5 ;  /* 0x000000050e0e7c20 */ /* 0x000fe20008410000 */
[----:B------:R-:W-:Y:S01]  /*0ab0*/  LEA R19, R3, UR4, 0x1 ;  /* 0x0000000403137c11 */ /* 0x000fe2000f8e08ff */
[----:B------:R-:W-:Y:S01]  /*0ac0*/  HFMA2 R3, -RZ, RZ, 0, 0 ;  /* 0x00000000ff037431 */ /* 0x000fe200000001ff */
[----:B------:R-:W0:Y:S02]  /*0ad0*/  LDS R9, [R44+0x7400] ;  /* 0x007400002c097984 */ /* 0x000e240000000800 */
[----:B------:R-:W-:Y:S01]  /*0ae0*/  F2FP.F16.F32.PACK_AB R15, R14, R15 ;  /* 0x0000000f0e0f723e */ /* 0x000fe200000000ff */
[----:B------:R-:W-:Y:S01]  /*0af0*/  FMUL.FTZ R14, R11, UR5 ;  /* 0x000000050b0e7c20 */ /* 0x000fe20008410000 */
[----:B------:R-:W0:Y:S01]  /*0b00*/  LDS R7, [R44+0x7800] ;  /* 0x007800002c077984 */ /* 0x000e220000000800 */
[----:B------:R-:W-:-:S03]  /*0b10*/  FMUL.FTZ R35, R28, UR5 ;  /* 0x000000051c237c20 */ /* 0x000fc60008410000 */
[----:B------:R-:W0:Y:S01]  /*0b20*/  LDS R31, [R44+0x7c00] ;  /* 0x007c00002c1f7984 */ /* 0x000e220000000800 */
[----:B------:R-:W-:Y:S01]  /*0b30*/  FMUL.FTZ R11, R10, UR5 ;  /* 0x000000050a0b7c20 */ /* 0x000fe20008410000 */
[----:B-1----:R-:W-:Y:S01]  /*0b40*/  FMUL.FTZ R43, R43, UR5 ;  /* 0x000000052b2b7c20 */ /* 0x002fe20008410000 */
[----:B-----5:R-:W-:Y:S01]  /*0b50*/  IMAD.WIDE.U32 R2, R12, UR8, R2 ;  /* 0x000000080c027c25 */ /* 0x020fe2000f8e0002 */
[----:B------:R1:W-:Y:S03]  /*0b60*/  STS [R19+0x8100], R32 ;  /* 0x0081002013007388 */ /* 0x0003e60000000800 */
[----:B--2---:R-:W-:Y:S01]  /*0b70*/  FMUL.FTZ R28, R21, UR5 ;  /* 0x00000005151c7c20 */ /* 0x004fe20008410000 */
[----:B------:R-:W-:Y:S01]  /*0b80*/  IMAD R3, R13, UR8, R3 ;  /* 0x000000080d037c24 */ /* 0x000fe2000f8e0203 */
[----:B------:R-:W-:Y:S01]  /*0b90*/  F2FP.F16.F32.PACK_AB R30, R38, R43 ;  /* 0x0000002b261e723e */ /* 0x000fe200000000ff */
[----:B------:R1:W-:Y:S01]  /*0ba0*/  STS [R19+0x8400], R33 ;  /* 0x0084002113007388 */ /* 0x0003e20000000800 */
[----:B---3--:R-:W-:Y:S01]  /*0bb0*/  FMUL.FTZ R27, R27, UR5 ;  /* 0x000000051b1b7c20 */ /* 0x008fe20008410000 */
[----:B------:R-:W-:Y:S01]  /*0bc0*/  F2FP.F16.F32.PACK_AB R21, R35, R34 ;  /* 0x000000222315723e */ /* 0x000fe200000000ff */
[----:B------:R-:W-:Y:S01]  /*0bd0*/  IMAD.WIDE.U32 R2, R0, UR10, R2 ;  /* 0x0000000a00027c25 */ /* 0x000fe2000f8e0002 */
[----:B------:R1:W-:Y:S03]  /*0be0*/  STS [R19+0x8000], R30 ;  /* 0x0080001e13007388 */ /* 0x0003e60000000800 */
[----:B------:R-:W-:Y:S01]  /*0bf0*/  FMUL.FTZ R17, R17, UR5 ;  /* 0x0000000511117c20 */ /* 0x000fe20008410000 */
[----:B------:R-:W-:Y:S01]  /*0c00*/  F2FP.F16.F32.PACK_AB R23, R27, R28 ;  /* 0x0000001c1b17723e */ /* 0x000fe200000000ff */
[----:B------:R1:W-:Y:S01]  /*0c10*/  STS [R19+0x9000], R21 ;  /* 0x0090001513007388 */ /* 0x0003e20000000800 */
[----:B----4-:R-:W-:-:S02]  /*0c20*/  FMUL.FTZ R5, R5, UR5 ;  /* 0x0000000505057c20 */ /* 0x010fc40008410000 */
[----:B------:R-:W-:Y:S01]  /*0c30*/  F2FP.F16.F32.PACK_AB R17, R26, R17 ;  /* 0x000000111a11723e */ /* 0x000fe200000000ff */
[----:B------:R1:W-:Y:S01]  /*0c40*/  STS [R19+0x9100], R23 ;  /* 0x0091001713007388 */ /* 0x0003e20000000800 */
[----:B0-----:R-:W-:Y:S01]  /*0c50*/  FMUL.FTZ R6, R6, UR5 ;  /* 0x0000000506067c20 */ /* 0x001fe20008410000 */
[----:B------:R-:W-:Y:S01]  /*0c60*/  F2FP.F16.F32.PACK_AB R14, R14, R5 ;  /* 0x000000050e0e723e */ /* 0x000fe200000000ff */
[----:B------:R-:W-:Y:S01]  /*0c70*/  IMAD R5, R0, UR11, R3 ;  /* 0x0000000b00057c24 */ /* 0x000fe2000f8e0203 */
[----:B------:R1:W-:Y:S01]  /*0c80*/  STS [R19+0x8500], R20 ;  /* 0x0085001413007388 */ /* 0x0003e20000000800 */
[----:B------:R-:W-:Y:S01]  /*0c90*/  FMUL.FTZ R8, R8, UR5 ;  /* 0x0000000508087c20 */ /* 0x000fe20008410000 */
[----:B------:R-:W-:Y:S02]  /*0ca0*/  F2FP.F16.F32.PACK_AB R6, R11, R6 ;  /* 0x000000060b06723e */ /* 0x000fe400000000ff */
[----:B------:R1:W-:Y:S01]  /*0cb0*/  STS [R19+0x9400], R22 ;  /* 0x0094001613007388 */ /* 0x0003e20000000800 */
[----:B------:R-:W-:Y:S01]  /*0cc0*/  FMUL.FTZ R9, R9, UR5 ;  /* 0x0000000509097c20 */ /* 0x000fe20008410000 */
[----:B------:R-:W-:-:S02]  /*0cd0*/  LEA R0, R4, UR4, 0x1 ;  /* 0x0000000404007c11 */ /* 0x000fc4000f8e08ff */
[----:B------:R1:W-:Y:S01]  /*0ce0*/  STS [R19+0x9500], R24 ;  /* 0x0095001813007388 */ /* 0x0003e20000000800 */
[----:B------:R-:W-:Y:S01]  /*0cf0*/  FMUL.FTZ R7, R7, UR5 ;  /* 0x0000000507077c20 */ /* 0x000fe20008410000 */
[----:B------:R-:W-:Y:S02]  /*0d00*/  F2FP.F16.F32.PACK_AB R8, R9, R8 ;  /* 0x000000080908723e */ /* 0x000fe400000000ff */
[----:B------:R1:W-:Y:S01]  /*0d10*/  STS [R19+0xa000], R16 ;  /* 0x00a0001013007388 */ /* 0x0003e20000000800 */
[----:B------:R-:W-:Y:S01]  /*0d20*/  FMUL.FTZ R10, R31, UR5 ;  /* 0x000000051f0a7c20 */ /* 0x000fe20008410000 */
[----:B------:R-:W-:Y:S02]  /*0d30*/  UIADD3 UR5, UPT, UPT, UR4, 0x8000, URZ ;  /* 0x0000800004057890 */ /* 0x000fe4000fffe0ff */
[----:B------:R1:W-:Y:S02]  /*0d40*/  STS [R19+0xa100], R18 ;  /* 0x00a1001213007388 */ /* 0x0003e40000000800 */
[----:B------:R-:W-:-:S02]  /*0d50*/  F2FP.F16.F32.PACK_AB R7, R10, R7 ;  /* 0x000000070a07723e */ /* 0x000fc400000000ff */
[----:B------:R1:W-:Y:S01]  /*0d60*/  STS [R19+0xb000], R14 ;  /* 0x00b0000e13007388 */ /* 0x0003e20000000800 */
[----:B------:R-:W-:-:S03]  /*0d70*/  LEA R9, R4, UR5, 0x1 ;  /* 0x0000000504097c11 */ /* 0x000fc6000f8e08ff */
[----:B------:R1:W-:Y:S04]  /*0d80*/  STS [R19+0xb100], R6 ;  /* 0x00b1000613007388 */ /* 0x0003e80000000800 */
[----:B------:R1:W-:Y:S04]  /*0d90*/  STS [R19+0xa400], R15 ;  /* 0x00a4000f13007388 */ /* 0x0003e80000000800 */
[----:B------:R1:W-:Y:S04]  /*0da0*/  STS [R19+0xa500], R17 ;  /* 0x00a5001113007388 */ /* 0x0003e80000000800 */
[----:B------:R1:W-:Y:S04]  /*0db0*/  STS [R19+0xb400], R8 ;  /* 0x00b4000813007388 */ /* 0x0003e80000000800 */
[----:B------:R1:W-:Y:S01]  /*0dc0*/  STS [R19+0xb500], R7 ;  /* 0x00b5000713007388 */ /* 0x0003e20000000800 */
[----:B------:R-:W-:Y:S06]  /*0dd0*/  BAR.SYNC.DEFER_BLOCKING 0x0 ;  /* 0x0000000000007b1d */ /* 0x000fec0000010000 */
[----:B------:R-:W-:Y:S05]  /*0de0*/  @P3 BRA `(.L_x_91) ;  /* 0x00000000002c3947 */ /* 0x000fea0003800000 */
[----:B-1----:R-:W0:Y:S01]  /*0df0*/  LDS.128 R8, [R9] ;  /* 0x0000000009087984 */ /* 0x002e220000000c00 */
[----:B------:R-:W1:Y:S01]  /*0e00*/  LDCU.64 UR4, c[0x0][0x3c0] ;  /* 0x00007800ff0477ac */ /* 0x000e620008000a00 */
[----:B------:R-:W-:Y:S01]  /*0e10*/  IMAD.MOV.U32 R4, RZ, RZ, R2 ;  /* 0x000000ffff047224 */ /* 0x000fe200078e0002 */
[----:B------:R-:W2:Y:S01]  /*0e20*/  LDCU.64 UR8, c[0x0][0x3a8] ;  /* 0x00007500ff0877ac */ /* 0x000ea20008000a00 */
[----:B-1----:R-:W-:Y:S02]  /*0e30*/  IMAD R13, R37, UR4, RZ ;  /* 0x00000004250d7c24 */ /* 0x002fe4000f8e02ff */
[----:B------:R-:W-:-:S04]  /*0e40*/  IMAD.WIDE.U32 R6, R36, UR4, R4 ;  /* 0x0000000424067c25 */ /* 0x000fc8000f8e0004 */
[----:B------:R-:W-:Y:S01]  /*0e50*/  IMAD R13, R36, UR5, R13 ;  /* 0x00000005240d7c24 */ /* 0x000fe2000f8e020d */
[----:B--2---:R-:W-:-:S03]  /*0e60*/  LEA R12, P3, R6, UR8, 0x1 ;  /* 0x00000008060c7c11 */ /* 0x004fc6000f8608ff */
[----:B------:R-:W-:-:S05]  /*0e70*/  IMAD.IADD R7, R7, 0x1, R13 ;  /* 0x0000000107077824 */ /* 0x000fca00078e020d */
[----:B------:R-:W-:-:S05]  /*0e80*/  LEA.HI.X R13, R6, UR9, R7, 0x1, P3 ;  /* 0x00000009060d7c11 */ /* 0x000fca00098f0c07 */
[----:B0-----:R0:W-:Y:S02]  /*0e90*/  STG.E.128 desc[UR6][R12.64], R8 ;  /* 0x000000080c007986 */ /* 0x0011e4000c101d06 */
.L_x_91:
[----:B------:R-:W-:Y:S05]  /*0ea0*/  BSYNC.RECONVERGENT B0 ;  /* 0x0000000000007941 */ /* 0x000fea0003800200 */
.L_x_90:
[----:B01----:R0:W1:Y:S01]  /*0eb0*/  LDS.128 R8, [R0+0x8200] ;  /* 0x0082000000087984 */ /* 0x0030620000000c00 */
[----:B------:R-:W-:Y:S04]  /*0ec0*/  BSSY.RECONVERGENT B0, `(.L_x_92) ;  /* 0x000000f000007945 */ /* 0x000fe80003800200 */
[----:B------:R-:W-:Y:S05]  /*0ed0*/  @P2 BRA `(.L_x_93) ;  /* 0x0000000000342947 */ /* 0x000fea0003800000 */
[----:B------:R-:W2:Y:S01]  /*0ee0*/  LDCU.64 UR4, c[0x0][0x3c0] ;  /* 0x00007800ff0477ac */ /* 0x000ea20008000a00 */
[----:B------:R-:W-:Y:S01]  /*0ef0*/  IADD3 R13, P2, PT, R36, 0x10, RZ ;  /* 0x00000010240d7810 */ /* 0x000fe20007f5e0ff */
[----:B------:R-:W-:Y:S01]  /*0f00*/  IMAD.MOV.U32 R7, RZ, RZ, R5 ;  /* 0x000000ffff077224 */ /* 0x000fe200078e0005 */
[----:B------:R-:W3:Y:S02]  /*0f10*/  LDCU.64 UR8, c[0x0][0x3a8] ;  /* 0x00007500ff0877ac */ /* 0x000ee40008000a00 */
[----:B------:R-:W-:-:S05]  /*0f20*/  IADD3.X R6, PT, PT, RZ, R37, RZ, P2, !PT ;  /* 0x00000025ff067210 */ /* 0x000fca00017fe4ff */
[----:B--2---:R-:W-:Y:S02]  /*0f30*/  IMAD R12, R6, UR4, RZ ;  /* 0x00000004060c7c24 */ /* 0x004fe4000f8e02ff */
[----:B------:R-:W-:-:S04]  /*0f40*/  IMAD.MOV.U32 R6, RZ, RZ, R2 ;  /* 0x000000ffff067224 */ /* 0x000fc800078e0002 */
[----:B------:R-:W-:-:S04]  /*0f50*/  IMAD.WIDE.U32 R6, R13, UR4, R6 ;  /* 0x000000040d067c25 */ /* 0x000fc8000f8e0006 */
[----:B------:R-:W-:Y:S01]  /*0f60*/  IMAD R13, R13, UR5, R12 ;  /* 0x000000050d0d7c24 */ /* 0x000fe2000f8e020c */
[----:B---3--:R-:W-:-:S04]  /*0f70*/  LEA R12, P2, R6, UR8, 0x1 ;  /* 0x00000008060c7c11 */ /* 0x008fc8000f8408ff */
[----:B------:R-:W-:-:S04]  /*0f80*/  IADD3 R7, PT, PT, R7, R13, RZ ;  /* 0x0000000d07077210 */ /* 0x000fc80007ffe0ff */
[----:B------:R-:W-:-:S05]  /*0f90*/  LEA.HI.X R13, R6, UR9, R7, 0x1, P2 ;  /* 0x00000009060d7c11 */ /* 0x000fca00090f0c07 */
[----:B-1----:R2:W-:Y:S02]  /*0fa0*/  STG.E.128 desc[UR6][R12.64], R8 ;  /* 0x000000080c007986 */ /* 0x0025e4000c101d06 */
.L_x_93:
[----:B------:R-:W-:Y:S05]  /*0fb0*/  BSYNC.RECONVERGENT B0 ;  /* 0x0000000000007941 */ /* 0x000fea0003800200 */
.L_x_92:
[----:B-12---:R1:W2:Y:S01]  /*0fc0*/  LDS.128 R8, [R0+0x8400] ;  /* 0x0084000000087984 */ /* 0x0062a20000000c00 */
[----:B------:R-:W-:Y:S04]  /*0fd0*/  BSSY.RECONVERGENT B0, `(.L_x_94) ;  /* 0x000000f000007945 */ /* 0x000fe80003800200 */
[----:B------:R-:W-:Y:S05]  /*0fe0*/  @P1 BRA `(.L_x_95) ;  /* 0x0000000000341947 */ /* 0x000fea0003800000 */
[----:B------:R-:W3:Y:S01]  /*0ff0*/  LDCU.64 UR4, c[0x0][0x3c0] ;  /* 0x00007800ff0477ac */ /* 0x000ee20008000a00 */
[----:B------:R-:W-:Y:S02]  /*1000*/  IADD3 R13, P1, PT, R36, 0x20, RZ ;  /* 0x00000020240d7810 */ /* 0x000fe40007f3e0ff */
[----:B------:R-:W-:Y:S01]  /*1010*/  MOV R7, R5 ;  /* 0x0000000500077202 */ /* 0x000fe20000000f00 */
[----:B------:R-:W4:Y:S02]  /*1020*/  LDCU.64 UR8, c[0x0][0x3a8] ;  /* 0x00007500ff0877ac */ /* 0x000f240008000a00 */
[----:B------:R-:W-:-:S04]  /*1030*/  IMAD.X R6, RZ, RZ, R37, P1 ;  /* 0x000000ffff067224 */ /* 0x000fc800008e0625 */
[----:B---3--:R-:W-:Y:S02]  /*1040*/  IMAD R12, R6, UR4, RZ ;  /* 0x00000004060c7c24 */ /* 0x008fe4000f8e02ff */
[----:B------:R-:W-:-:S04]  /*1050*/  IMAD.MOV.U32 R6, RZ, RZ, R2 ;  /* 0x000000ffff067224 */ /* 0x000fc800078e0002 */
[----:B------:R-:W-:-:S04]  /*1060*/  IMAD.WIDE.U32 R6, R13, UR4, R6 ;  /* 0x000000040d067c25 */ /* 0x000fc8000f8e0006 */
[----:B------:R-:W-:Y:S01]  /*1070*/  IMAD R13, R13, UR5, R12 ;  /* 0x000000050d0d7c24 */ /* 0x000fe2000f8e020c */
[----:B----4-:R-:W-:-:S03]  /*1080*/  LEA R12, P1, R6, UR8, 0x1 ;  /* 0x00000008060c7c11 */ /* 0x010fc6000f8208ff */
[----:B------:R-:W-:-:S05]  /*1090*/  IMAD.IADD R7, R7, 0x1, R13 ;  /* 0x0000000107077824 */ /* 0x000fca00078e020d */
[----:B------:R-:W-:-:S05]  /*10a0*/  LEA.HI.X R13, R6, UR9, R7, 0x1, P1 ;  /* 0x00000009060d7c11 */ /* 0x000fca00088f0c07 */
[----:B--2---:R3:W-:Y:S02]  /*10b0*/  STG.E.128 desc[UR6][R12.64], R8 ;  /* 0x000000080c007986 */ /* 0x0047e4000c101d06 */
.L_x_95:
[----:B------:R-:W-:Y:S05]  /*10c0*/  BSYNC.RECONVERGENT B0 ;  /* 0x0000000000007941 */ /* 0x000fea0003800200 */
.L_x_94:
[----:B--23--:R2:W3:Y:S01]  /*10d0*/  LDS.128 R8, [R0+0x8600] ;  /* 0x0086000000087984 */ /* 0x00c4e20000000c00 */
[----:B------:R-:W-:Y:S05]  /*10e0*/  @P0 EXIT ;  /* 0x000000000000094d */ /* 0x000fea0003800000 */
[----:B------:R-:W4:Y:S01]  /*10f0*/  LDCU.64 UR4, c[0x0][0x3c0] ;  /* 0x00007800ff0477ac */ /* 0x000f220008000a00 */
[----:B------:R-:W-:Y:S02]  /*1100*/  IADD3 R7, P0, PT, R36, 0x30, RZ ;  /* 0x0000003024077810 */ /* 0x000fe40007f1e0ff */
[----:B------:R-:W-:Y:S01]  /*1110*/  MOV R3, R5 ;  /* 0x0000000500037202 */ /* 0x000fe20000000f00 */
[----:B------:R-:W5:Y:S02]  /*1120*/  LDCU.64 UR8, c[0x0][0x3a8] ;  /* 0x00007500ff0877ac */ /* 0x000f640008000a00 */
[----:B------:R-:W-:-:S04]  /*1130*/  IMAD.X R36, RZ, RZ, R37, P0 ;  /* 0x000000ffff247224 */ /* 0x000fc800000e0625 */
[----:B----4-:R-:W-:Y:S02]  /*1140*/  IMAD R36, R36, UR4, RZ ;  /* 0x0000000424247c24 */ /* 0x010fe4000f8e02ff */
[----:B------:R-:W-:-:S04]  /*1150*/  IMAD.WIDE.U32 R2, R7, UR4, R2 ;  /* 0x0000000407027c25 */ /* 0x000fc8000f8e0002 */
[----:B------:R-:W-:Y:S01]  /*1160*/  IMAD R7, R7, UR5, R36 ;  /* 0x0000000507077c24 */ /* 0x000fe2000f8e0224 */
[----:B-----5:R-:W-:-:S03]  /*1170*/  LEA R4, P0, R2, UR8, 0x1 ;  /* 0x0000000802047c11 */ /* 0x020fc6000f8008ff */
[----:B------:R-:W-:-:S05]  /*1180*/  IMAD.IADD R3, R3, 0x1, R7 ;  /* 0x0000000103037824 */ /* 0x000fca00078e0207 */
[----:B------:R-:W-:-:S05]  /*1190*/  LEA.HI.X R5, R2, UR9, R3, 0x1, P0 ;  /* 0x0000000902057c11 */ /* 0x000fca00080f0c03 */
[----:B---3--:R-:W-:Y:S01]  /*11a0*/  STG.E.128 desc[UR6][R4.64], R8 ;  /* 0x0000000804007986 */ /* 0x008fe2000c101d06 */
[----:B------:R-:W-:Y:S05]  /*11b0*/  EXIT ;  /* 0x000000000000794d */ /* 0x000fea0003800000 */
.L_x_96:
        /* <DEDUP_REMOVED lines=12> */
.L_x_157:


//--------------------- .text._ZN7cutlass13device_kernelIN5flash19enable_sm80_to_sm89INS1_16FlashAttnBwdSm80INS1_25CollectiveMainloopBwdSm80ILi2ELi2EN4cute5tupleIJNS5_1CILi64EEENS7_ILi128EEES9_EEENS_6half_tEfNS_4arch4Sm80ELb1ELb0ELb0ELb1ELb1ELb0ELb0ELb0ELi2ELi2ELi2ELi2ELb0EEENS1_24CollectiveEpilogueBwdGQAISA_fSD_Li256ELb1ELb1EEENS1_25SingleTileBwdLPTSchedulerILb1ELi128ELb1EEEEEEEEEvNT_6ParamsE --------------------------
	.section	.text._ZN7cutlass13device_kernelIN5flash19enable_sm80_to_sm89INS1_16FlashAttnBwdSm80INS1_25CollectiveMainloopBwdSm80ILi2ELi2EN4cute5tupleIJNS5_1CILi64EEENS7_ILi128EEES9_EEENS_6half_tEfNS_4arch4Sm80ELb1ELb0ELb0ELb1ELb1ELb0ELb0ELb0ELi2ELi2ELi2ELi2ELb0EEENS1_24CollectiveEpilogueBwdGQAISA_fSD_Li256ELb1ELb1EEENS1_25SingleTileBwdLPTSchedulerILb1ELi128ELb1EEEEEEEEEvNT_6ParamsE,"ax",@progbits
	.align	128
.text._ZN7cutlass13device_kernelIN5flash19enable_sm80_to_sm89INS1_16FlashAttnBwdSm80INS1_25CollectiveMainloopBwdSm80ILi2ELi2EN4cute5tupleIJNS5_1CILi64EEENS7_ILi128EEES9_EEENS_6half_tEfNS_4arch4Sm80ELb1ELb0ELb0ELb1ELb1ELb0ELb0ELb0ELi2ELi2ELi2ELi2ELb0EEENS1_24CollectiveEpilogueBwdGQAISA_fSD_Li256ELb1ELb1EEENS1_25SingleTileBwdLPTSchedulerILb1ELi128ELb1EEEEEEEEEvNT_6ParamsE:
        .type           _ZN7cutlass13device_kernelIN5flash19enable_sm80_to_sm89INS1_16FlashAttnBwdSm80INS1_25CollectiveMainloopBwdSm80ILi2ELi2EN4cute5tupleIJNS5_1CILi64EEENS7_ILi128EEES9_EEENS_6half_tEfNS_4arch4Sm80ELb1ELb0ELb0ELb1ELb1ELb0ELb0ELb0ELi2ELi2ELi2ELi2ELb0EEENS1_24CollectiveEpilogueBwdGQAISA_fSD_Li256ELb1ELb1EEENS1_25SingleTileBwdLPTSchedulerILb1ELi128ELb1EEEEEEEEEvNT_6ParamsE,@function
        .size           _ZN7cutlass13device_kernelIN5flash19enable_sm80_to_sm89INS1_16FlashAttnBwdSm80INS1_25CollectiveMainloopBwdSm80ILi2ELi2EN4cute5tupleIJNS5_1CILi64EEENS7_ILi128EEES9_EEENS_6half_tEfNS_4arch4Sm80ELb1ELb0ELb0ELb1ELb1ELb0ELb0ELb0ELi2ELi2ELi2ELi2ELb0EEENS1_24CollectiveEpilogueBwdGQAISA_fSD_Li256ELb1ELb1EEENS1_25SingleTileBwdLPTSchedulerILb1ELi128ELb1EEEEEEEEEvNT_6ParamsE,(.L_x_158 - _ZN7cutlass13device_kernelIN5flash19enable_sm80_to_sm89INS1_16FlashAttnBwdSm80INS1_25CollectiveMainloopBwdSm80ILi2ELi2EN4cute5tupleIJNS5_1CILi64EEENS7_ILi128EEES9_EEENS_6half_tEfNS_4arch4Sm80ELb1ELb0ELb0ELb1ELb1ELb0ELb0ELb0ELi2ELi2ELi2ELi2ELb0EEENS1_24CollectiveEpilogueBwdGQAISA_fSD_Li256ELb1ELb1EEENS1_25SingleTileBwdLPTSchedulerILb1ELi128ELb1EEEEEEEEEvNT_6ParamsE)
        .other          _ZN7cutlass13device_kernelIN5flash19enable_sm80_to_sm89INS1_16FlashAttnBwdSm80INS1_25CollectiveMainloopBwdSm80ILi2ELi2EN4cute5tupleIJNS5_1CILi64EEENS7_ILi128EEES9_EEENS_6half_tEfNS_4arch4Sm80ELb1ELb0ELb0ELb1ELb1ELb0ELb0ELb0ELi2ELi2ELi2ELi2ELb0EEENS1_24CollectiveEpilogueBwdGQAISA_fSD_Li256ELb1ELb1EEENS1_25SingleTileBwdLPTSchedulerILb1ELi128ELb1EEEEEEEEEvNT_6ParamsE,@"STO_CUDA_ENTRY STV_DEFAULT"
_ZN7cutlass13device_kernelIN5flash19enable_sm80_to_sm89INS1_16FlashAttnBwdSm80INS1_25CollectiveMainloopBwdSm80ILi2ELi2EN4cute5tupleIJNS5_1CILi64EEENS7_ILi128EEES9_EEENS_6half_tEfNS_4arch4Sm80ELb1ELb0ELb0ELb1ELb1ELb0ELb0ELb0ELi2ELi2ELi2ELi2ELb0EEENS1_24CollectiveEpilogueBwdGQAISA_fSD_Li256ELb1ELb1EEENS1_25SingleTileBwdLPTSchedulerILb1ELi128ELb1EEEEEEEEEvNT_6ParamsE:
[----:B------:R-:W-:Y:S01]  /*0000*/  LDC R1, c[0x0][0x37c] ;  /* 0x0000df00ff017b82 */ /* 0x000fe20000000800 */
[----:B------:R-:W-:Y:S05]  /*0010*/  EXIT ;  /* 0x000000000000794d */ /* 0x000fea0003800000 */
.L_x_97:
        /* <DEDUP_REMOVED lines=14> */
.L_x_158:


//--------------------- .text._ZN7cutlass13device_kernelIN5flash22FlashAttnBwdPreprocessIN4cute5tupleIJNS3_1CILi64EEENS5_ILi128EEEEEENS_6half_tEfNS_4arch4Sm80ELb1ELb1EEEEEvNT_6ParamsE --------------------------
	.section	.text._ZN7cutlass13device_kernelIN5flash22FlashAttnBwdPreprocessIN4cute5tupleIJNS3_1CILi64EEENS5_ILi128EEEEEENS_6half_tEfNS_4arch4Sm80ELb1ELb1EEEEEvNT_6ParamsE,"ax",@progbits
	.align	128
.text._ZN7cutlass13device_kernelIN5flash22FlashAttnBwdPreprocessIN4cute5tupleIJNS3_1CILi64EEENS5_ILi128EEEEEENS_6half_tEfNS_4arch4Sm80ELb1ELb1EEEEEvNT_6ParamsE:
        .type           _ZN7cutlass13device_kernelIN5flash22FlashAttnBwdPreprocessIN4cute5tupleIJNS3_1CILi64EEENS5_ILi128EEEEEENS_6half_tEfNS_4arch4Sm80ELb1ELb1EEEEEvNT_6ParamsE,@function
        .size           _ZN7cutlass13device_kernelIN5flash22FlashAttnBwdPreprocessIN4cute5tupleIJNS3_1CILi64EEENS5_ILi128EEEEEENS_6half_tEfNS_4arch4Sm80ELb1ELb1EEEEEvNT_6ParamsE,(.L_x_159 - _ZN7cutlass13device_kernelIN5flash22FlashAttnBwdPreprocessIN4cute5tupleIJNS3_1CILi64EEENS5_ILi128EEEEEENS_6half_tEfNS_4arch4Sm80ELb1ELb1EEEEEvNT_6ParamsE)
        .other          _ZN7cutlass13device_kernelIN5flash22FlashAttnBwdPreprocessIN4cute5tupleIJNS3_1CILi64EEENS5_ILi128EEEEEENS_6half_tEfNS_4arch4Sm80ELb1ELb1EEEEEvNT_6ParamsE,@"STO_CUDA_ENTRY STV_DEFAULT"
_ZN7cutlass13device_kernelIN5flash22FlashAttnBwdPreprocessIN4cute5tupleIJNS3_1CILi64EEENS5_ILi128EEEEEENS_6half_tEfNS_4arch4Sm80ELb1ELb1EEEEEvNT_6ParamsE:
[----:B------:R-:W-:Y:S08]  /*0000*/  LDC R1, c[0x0][0x37c] ;  /* 0x0000df00ff017b82 */ /* 0x000ff00000000800 */
[----:B------:R-:W0:Y:S01]  /*0010*/  LDC.64 R6, c[0x0][0x460] ;  /* 0x00011800ff067b82 */ /* 0x000e220000000a00 */
[----:B------:R-:W1:Y:S01]  /*0020*/  S2R R0, SR_CTAID.X ;  /* 0x0000000000007919 */ /* 0x000e620000002500 */
[----:B------:R-:W2:Y:S01]  /*0030*/  LDCU.64 UR4, c[0x0][0x358] ;  /* 0x00006b00ff0477ac */ /* 0x000ea20008000a00 */
[----:B------:R-:W3:Y:S05]  /*0040*/  S2R R2, SR_CTAID.Z ;  /* 0x0000000000027919 */ /* 0x000eea0000002700 */
[----:B------:R-:W4:Y:S01]  /*0050*/  S2UR UR6, SR_CTAID.Y ;  /* 0x00000000000679c3 */ /* 0x000f220000002600 */
[----:B0-----:R-:W-:-:S04]  /*0060*/  ISETP.NE.U32.AND P0, PT, R6, RZ, PT ;  /* 0x000000ff0600720c */ /* 0x001fc80003f05070 */
[----:B------:R-:W-:-:S13]  /*0070*/  ISETP.NE.AND.EX P3, PT, R7, RZ, PT, P0 ;  /* 0x000000ff0700720c */ /* 0x000fda0003f65300 */
[----:B-1234-:R-:W-:Y:S05]  /*0080*/  @P3 BRA `(.L_x_98) ;  /* 0x0000000000243947 */ /* 0x01efea0003800000 */
[----:B------:R-:W0:Y:S01]  /*0090*/  LDCU.64 UR8, c[0x0][0x468] ;  /* 0x00008d00ff0877ac */ /* 0x000e220008000a00 */
[----:B------:R-:W-:Y:S01]  /*00a0*/  HFMA2 R3, -RZ, RZ, 0, 0 ;  /* 0x00000000ff037431 */ /* 0x000fe200000001ff */
[----:B------:R-:W-:Y:S01]  /*00b0*/  CS2R R42, SRZ ;  /* 0x00000000002a7805 */ /* 0x000fe2000001ff00 */
[----:B------:R-:W1:Y:S01]  /*00c0*/  LDCU UR7, c[0x0][0x388] ;  /* 0x00007100ff0777ac */ /* 0x000e620008000800 */
[----:B0-----:R-:W-:-:S04]  /*00d0*/  UISETP.NE.U32.AND UP0, UPT, UR8, URZ, UPT ;  /* 0x000000ff0800728c */ /* 0x001fc8000bf05070 */
[----:B------:R-:W-:Y:S01]  /*00e0*/  UISETP.NE.AND.EX UP0, UPT, UR9, URZ, UPT, UP0 ;  /* 0x000000ff0900728c */ /* 0x000fe2000bf05300 */
[----:B-1----:R-:W-:-:S08]  /*00f0*/  MOV R53, UR7 ;  /* 0x0000000700357c02 */ /* 0x002fd00008000f00 */
[----:B------:R-:W-:Y:S05]  /*0100*/  BRA.U !UP0, `(.L_x_99) ;  /* 0x00000001084c7547 */ /* 0x000fea000b800000 */
[----:B------:R-:W-:Y:S05]  /*0110*/  BRA `(.L_x_100) ;  /* 0x0000000000307947 */ /* 0x000fea0003800000 */
.L_x_98:
[----:B------:R-:W0:Y:S01]  /*0120*/  LDC.64 R4, c[0x0][0x460] ;  /* 0x00011800ff047b82 */ /* 0x000e220000000a00 */
[----:B------:R-:W1:Y:S01]  /*0130*/  LDCU.64 UR8, c[0x0][0x468] ;  /* 0x00008d00ff0877ac */ /* 0x000e620008000a00 */
[----:B0-----:R-:W-:-:S05]  /*0140*/  IMAD.WIDE.U32 R4, R2, 0x4, R4 ;  /* 0x0000000402047825 */ /* 0x001fca00078e0004 */
[----:B------:R-:W2:Y:S01]  /*0150*/  LDG.E R42, desc[UR4][R4.64] ;  /* 0x00000004042a7981 */ /* 0x000ea2000c1e1900 */
[----:B-1----:R-:W-:-:S04]  /*0160*/  UISETP.NE.U32.AND UP0, UPT, UR8, URZ, UPT ;  /* 0x000000ff0800728c */ /* 0x002fc8000bf05070 */
[----:B------:R-:W-:Y:S01]  /*0170*/  UISETP.NE.AND.EX UP0, UPT, UR9, URZ, UPT, UP0 ;  /* 0x000000ff0900728c */ /* 0x000fe2000bf05300 */
[----:B--2---:R-:W-:Y:S02]  /*0180*/  LEA R3, R2, R42, 0x6 ;  /* 0x0000002a02037211 */ /* 0x004fe400078e30ff */
[----:B------:R-:W-:Y:S02]  /*0190*/  SHF.R.S32.HI R43, RZ, 0x1f, R42 ;  /* 0x0000001fff2b7819 */ /* 0x000fe4000001142a */
[----:B------:R-:W-:-:S04]  /*01a0*/  SHF.R.S32.HI R6, RZ, 0x1f, R3 ;  /* 0x0000001fff067819 */ /* 0x000fc80000011403 */
[----:B------:R-:W-:-:S04]  /*01b0*/  LEA.HI R3, R6, R3, RZ, 0x6 ;  /* 0x0000000306037211 */ /* 0x000fc800078f30ff */
[----:B------:R-:W-:Y:S01]  /*01c0*/  LOP3.LUT R3, R3, 0xffffffc0, RZ, 0xc0, !PT ;  /* 0xffffffc003037812 */ /* 0x000fe200078ec0ff */
[----:B------:R-:W-:Y:S06]  /*01d0*/  BRA.U !UP0, `(.L_x_101) ;  /* 0x0000000108107547 */ /* 0x000fec000b800000 */
.L_x_100:
[----:B------:R-:W0:Y:S02]  /*01e0*/  LDC.64 R4, c[0x0][0x468] ;  /* 0x00011a00ff047b82 */ /* 0x000e240000000a00 */
[----:B0-----:R-:W-:-:S05]  /*01f0*/  IMAD.WIDE.U32 R4, R2, 0x4, R4 ;  /* 0x0000000402047825 */ /* 0x001fca00078e0004 */
[----:B------:R0:W5:Y:S01]  /*0200*/  LDG.E R53, desc[UR4][R4.64] ;  /* 0x0000000404357981 */ /* 0x000162000c1e1900 */
[----:B------:R-:W-:Y:S05]  /*0210*/  BRA `(.L_x_99) ;  /* 0x0000000000087947 */ /* 0x000fea0003800000 */
.L_x_101:
[----:B------:R-:W2:Y:S02]  /*0220*/  LDG.E R5, desc[UR4][R4.64+0x4] ;  /* 0x0000040404057981 */ /* 0x000ea4000c1e1900 */
[----:B--2---:R-:W-:-:S07]  /*0230*/  IADD3 R53, PT, PT, -R42, R5, RZ ;  /* 0x000000052a357210 */ /* 0x004fce0007ffe1ff */
.L_x_99:
[----:B0-----:R-:W0:Y:S01]  /*0240*/  S2R R4, SR_TID.X ;  /* 0x0000000000047919 */ /* 0x001e220000002100 */
[----:B------:R-:W-:Y:S02]  /*0250*/  SHF.L.U32 R5, R0, 0x6, RZ ;  /* 0x0000000600057819 */ /* 0x000fe400000006ff */
[----:B------:R-:W-:Y:S02]  /*0260*/  ISETP.NE.AND.EX P0, PT, R7, RZ, PT, P0 ;  /* 0x000000ff0700720c */ /* 0x000fe40003f05300 */
[----:B-----5:R-:W-:-:S13]  /*0270*/  ISETP.GT.AND P1, PT, R53, R5, PT ;  /* 0x000000053500720c */ /* 0x020fda0003f24270 */
[----:B------:R-:W-:Y:S05]  /*0280*/  @!P1 EXIT P0 ;  /* 0x000000000000994d */ /* 0x000fea0000000000 */
[----:B------:R-:W1:Y:S01]  /*0290*/  LDCU UR7, c[0x0][0x38c] ;  /* 0x00007180ff0777ac */ /* 0x000e620008000800 */
[----:B------:R-:W2:Y:S01]  /*02a0*/  LDC.64 R10, c[0x0][0x3a0] ;  /* 0x0000e800ff0a7b82 */ /* 0x000ea20000000a00 */
[----:B0-----:R-:W-:Y:S02]  /*02b0*/  SHF.L.U32 R44, R4, 0x3, RZ ;  /* 0x00000003042c7819 */ /* 0x001fe400000006ff */
[----:B------:R-:W-:Y:S02]  /*02c0*/  SHF.R.U32.HI R6, RZ, 0x4, R4 ;  /* 0x00000004ff067819 */ /* 0x000fe40000011604 */
[----:B------:R-:W-:Y:S02]  /*02d0*/  LOP3.LUT R44, R44, 0x78, RZ, 0xc0, !PT ;  /* 0x000000782c2c7812 */ /* 0x000fe400078ec0ff */
[----:B------:R-:W-:Y:S01]  /*02e0*/  IADD3 R7, PT, PT, -R5, R53, RZ ;  /* 0x0000003505077210 */ /* 0x000fe20007ffe1ff */
[----:B------:R-:W0:Y:S01]  /*02f0*/  LDC.64 R14, c[0x0][0x3c0] ;  /* 0x0000f000ff0e7b82 */ /* 0x000e220000000a00 */
[----:B------:R-:W-:-:S02]  /*0300*/  IADD3 R40, PT, PT, R6, 0x10, RZ ;  /* 0x0000001006287810 */ /* 0x000fc40007ffe0ff */
[----:B------:R-:W-:Y:S02]  /*0310*/  MOV R45, RZ ;  /* 0x000000ff002d7202 */ /* 0x000fe40000000f00 */
[----:B------:R-:W-:Y:S02]  /*0320*/  IADD3 R34, P4, PT, R6, R42, RZ ;  /* 0x0000002a06227210 */ /* 0x000fe40007f9e0ff */
[----:B------:R-:W-:Y:S01]  /*0330*/  SEL R41, R2, RZ, !P3 ;  /* 0x000000ff02297207 */ /* 0x000fe20005800000 */
[----:B------:R-:W3:Y:S01]  /*0340*/  LDC.64 R22, c[0x0][0x3a8] ;  /* 0x0000ea00ff167b82 */ /* 0x000ee20000000a00 */
[----:B-1----:R-:W-:Y:S02]  /*0350*/  ISETP.GE.AND P0, PT, R44, UR7, PT ;  /* 0x000000072c007c0c */ /* 0x002fe4000bf06270 */
[----:B------:R-:W-:Y:S02]  /*0360*/  IADD3.X R35, PT, PT, RZ, R43, RZ, P4, !PT ;  /* 0x0000002bff237210 */ /* 0x000fe400027fe4ff */
[----:B------:R-:W-:-:S02]  /*0370*/  ISETP.GE.OR P1, PT, R40, R7, P0 ;  /* 0x000000072800720c */ /* 0x000fc40000726670 */
[----:B------:R-:W-:Y:S01]  /*0380*/  ISETP.GE.OR P2, PT, R6, R7, P0 ;  /* 0x000000070600720c */ /* 0x000fe20000746670 */
[----:B--2---:R-:W-:Y:S01]  /*0390*/  IMAD.WIDE.U32 R8, R10, UR6, R44 ;  /* 0x000000060a087c25 */ /* 0x004fe2000f8e002c */
[----:B------:R-:W1:Y:S01]  /*03a0*/  LDC.64 R30, c[0x0][0x3b8] ;  /* 0x0000ee00ff1e7b82 */ /* 0x000e620000000a00 */
[----:B------:R-:W-:Y:S02]  /*03b0*/  IADD3 R52, PT, PT, R6, 0x30, RZ ;  /* 0x0000003006347810 */ /* 0x000fe40007ffe0ff */
[----:B------:R-:W-:Y:S02]  /*03c0*/  IMAD R9, R11, UR6, R9 ;  /* 0x000000060b097c24 */ /* 0x000fe4000f8e0209 */
[----:B------:R-:W-:-:S03]  /*03d0*/  IMAD.WIDE.U32 R34, R0, 0x40, R34 ;  /* 0x0000004000227825 */ /* 0x000fc600078e0022 */
[----:B------:R-:W2:Y:S01]  /*03e0*/  LDC.64 R10, c[0x0][0x3c8] ;  /* 0x0000f200ff0a7b82 */ /* 0x000ea20000000a00 */
[----:B0-----:R-:W-:Y:S01]  /*03f0*/  IMAD.WIDE.U32 R12, R14, UR6, R44 ;  /* 0x000000060e0c7c25 */ /* 0x001fe2000f8e002c */
[----:B------:R-:W-:Y:S02]  /*0400*/  IADD3 R45, PT, PT, R6, 0x20, RZ ;  /* 0x00000020062d7810 */ /* 0x000fe40007ffe0ff */
[----:B------:R-:W-:Y:S01]  /*0410*/  @!P1 IADD3 R19, P4, PT, R34, 0x10, RZ ;  /* 0x0000001022139810 */ /* 0x000fe20007f9e0ff */
[----:B------:R-:W-:Y:S01]  /*0420*/  IMAD R13, R15, UR6, R13 ;  /* 0x000000060f0d7c24 */ /* 0x000fe2000f8e020d */
[-C--:B------:R-:W-:Y:S01]  /*0430*/  ISETP.GE.OR P3, PT, R45, R7.reuse, P0 ;  /* 0x000000072d00720c */ /* 0x080fe20000766670 */
[C---:B---3--:R-:W-:Y:S01]  /*0440*/  IMAD.WIDE.U32 R32, R41.reuse, R22, R8 ;  /* 0x0000001629207225 */ /* 0x048fe200078e0008 */
[----:B------:R-:W0:Y:S01]  /*0450*/  @!P1 LDC.64 R36, c[0x0][0x398] ;  /* 0x0000e600ff249b82 */ /* 0x000e220000000a00 */
[----:B------:R-:W-:Y:S02]  /*0460*/  ISETP.GE.OR P0, PT, R52, R7, P0 ;  /* 0x000000073400720c */ /* 0x000fe40000706670 */
[----:B------:R-:W-:Y:S01]  /*0470*/  @!P1 IADD3.X R9, PT, PT, RZ, R35, RZ, P4, !PT ;  /* 0x00000023ff099210 */ /* 0x000fe200027fe4ff */
[----:B------:R-:W-:Y:S01]  /*0480*/  IMAD R23, R41, R23, R33 ;  /* 0x0000001729177224 */ /* 0x000fe200078e0221 */
[----:B------:R-:W-:-:S02]  /*0490*/  @!P1 IADD3 R27, P5, PT, R34, 0x10, RZ ;  /* 0x00000010221b9810 */ /* 0x000fc40007fbe0ff */
[-C--:B------:R-:W-:Y:S01]  /*04a0*/  @!P1 MOV R22, R32.reuse ;  /* 0x0000002000169202 */ /* 0x080fe20000000f00 */
[----:B------:R-:W3:Y:S01]  /*04b0*/  @!P2 LDC.64 R20, c[0x0][0x398] ;  /* 0x0000e600ff14ab82 */ /* 0x000ee20000000a00 */
[----:B------:R-:W-:Y:S02]  /*04c0*/  @!P2 MOV R8, R32 ;  /* 0x000000200008a202 */ /* 0x000fe40000000f00 */
[-C--:B------:R-:W-:Y:S02]  /*04d0*/  @!P3 MOV R59, R23.reuse ;  /* 0x00000017003bb202 */ /* 0x080fe40000000f00 */
[C---:B------:R-:W-:Y:S02]  /*04e0*/  @!P3 IADD3 R26, P6, PT, R34.reuse, 0x20, RZ ;  /* 0x00000020221ab810 */ /* 0x040fe40007fde0ff */
[----:B------:R-:W-:Y:S01]  /*04f0*/  @!P0 MOV R33, R23 ;  /* 0x0000001700218202 */ /* 0x000fe20000000f00 */
[C---:B--2---:R-:W-:Y:S01]  /*0500*/  IMAD.WIDE.U32 R24, R41.reuse, R10, R12 ;  /* 0x0000000a29187225 */ /* 0x044fe200078e000c */
[----:B------:R-:W-:Y:S01]  /*0510*/  @!P1 IADD3.X R13, PT, PT, RZ, R35, RZ, P5, !PT ;  /* 0x00000023ff0d9210 */ /* 0x000fe20002ffe4ff */
[----:B------:R-:W2:Y:S01]  /*0520*/  LDC.64 R14, c[0x0][0x3b8] ;  /* 0x0000ee00ff0e7b82 */ /* 0x000ea20000000a00 */
[C---:B------:R-:W-:Y:S01]  /*0530*/  @!P3 IADD3 R48, P4, PT, R34.reuse, 0x20, RZ ;  /* 0x000000202230b810 */ /* 0x040fe20007f9e0ff */
[----:B------:R-:W-:Y:S01]  /*0540*/  IMAD R25, R41, R11, R25 ;  /* 0x0000000b29197224 */ /* 0x000fe200078e0219 */
[----:B------:R-:W-:Y:S01]  /*0550*/  @!P0 IADD3 R55, P5, PT, R34, 0x30, RZ ;  /* 0x0000003022378810 */ /* 0x000fe20007fbe0ff */
[----:B-1----:R-:W-:Y:S01]  /*0560*/  @!P1 IMAD R12, R13, R30, RZ ;  /* 0x0000001e0d0c9224 */ /* 0x002fe200078e02ff */
[----:B------:R-:W-:Y:S01]  /*0570*/  @!P3 IADD3.X R50, PT, PT, RZ, R35, RZ, P4, !PT ;  /* 0x00000023ff32b210 */ /* 0x000fe200027fe4ff */
[-C--:B0-----:R-:W-:Y:S01]  /*0580*/  @!P1 IMAD R10, R9, R36.reuse, RZ ;  /* 0x00000024090a9224 */ /* 0x081fe200078e02ff */
[----:B------:R-:W-:Y:S01]  /*0590*/  @!P2 MOV R9, R23 ;  /* 0x000000170009a202 */ /* 0x000fe20000000f00 */
[----:B------:R-:W-:Y:S01]  /*05a0*/  @!P1 IMAD.WIDE.U32 R22, R19, R36, R22 ;  /* 0x0000002413169225 */ /* 0x000fe200078e0016 */
[----:B------:R-:W0:Y:S01]  /*05b0*/  @!P1 LDC.64 R16, c[0x0][0x380] ;  /* 0x0000e000ff109b82 */ /* 0x000e220000000a00 */
[----:B------:R-:W-:-:S02]  /*05c0*/  @!P0 IADD3.X R28, PT, PT, RZ, R35, RZ, P5, !PT ;  /* 0x00000023ff1c8210 */ /* 0x000fc40002ffe4ff */
[----:B------:R-:W-:Y:S01]  /*05d0*/  @!P1 IMAD R37, R19, R37, R10 ;  /* 0x0000002513259224 */ /* 0x000fe200078e020a */
[----:B------:R-:W-:Y:S01]  /*05e0*/  @!P3 MOV R58, R32 ;  /* 0x00000020003ab202 */ /* 0x000fe20000000f00 */
[----:B---3--:R-:W-:Y:S02]  /*05f0*/  @!P2 IMAD R10, R35, R20, RZ ;  /* 0x00000014230aa224 */ /* 0x008fe400078e02ff */
[----:B------:R-:W-:Y:S01]  /*0600*/  @!P1 IMAD.WIDE.U32 R18, R27, R30, R24 ;  /* 0x0000001e1b129225 */ /* 0x000fe200078e0018 */
[----:B------:R-:W1:Y:S01]  /*0610*/  LDC.64 R46, c[0x0][0x3b0] ;  /* 0x0000ec00ff2e7b82 */ /* 0x000e620000000a00 */
[----:B------:R-:W-:Y:S02]  /*0620*/  @!P1 IADD3 R23, PT, PT, R23, R37, RZ ;  /* 0x0000002517179210 */ /* 0x000fe40007ffe0ff */
[C---:B------:R-:W-:Y:S02]  /*0630*/  @!P2 IMAD R30, R34.reuse, R21, R10 ;  /* 0x00000015221ea224 */ /* 0x040fe400078e020a */
[----:B------:R-:W-:-:S03]  /*0640*/  @!P2 IMAD.WIDE.U32 R20, R34, R20, R8 ;  /* 0x000000142214a225 */ /* 0x000fc600078e0008 */
[----:B------:R-:W3:Y:S01]  /*0650*/  @!P3 LDC.64 R8, c[0x0][0x398] ;  /* 0x0000e600ff08bb82 */ /* 0x000ee20000000a00 */
[----:B------:R-:W-:Y:S01]  /*0660*/  @!P1 IMAD R31, R27, R31, R12 ;  /* 0x0000001f1b1f9224 */ /* 0x000fe200078e020c */
[----:B------:R-:W-:Y:S01]  /*0670*/  @!P3 IADD3.X R27, PT, PT, RZ, R35, RZ, P6, !PT ;  /* 0x00000023ff1bb210 */ /* 0x000fe200037fe4ff */
[----:B--2---:R-:W-:Y:S01]  /*0680*/  @!P2 IMAD R29, R35, R14, RZ ;  /* 0x0000000e231da224 */ /* 0x004fe200078e02ff */
[----:B------:R-:W-:Y:S02]  /*0690*/  @!P2 IADD3 R30, PT, PT, R21, R30, RZ ;  /* 0x0000001e151ea210 */ /* 0x000fe40007ffe0ff */
[C---:B------:R-:W-:Y:S01]  /*06a0*/  @!P0 IADD3 R49, P6, PT, R34.reuse, 0x30, RZ ;  /* 0x0000003022318810 */ /* 0x040fe20007fde0ff */
[----:B------:R-:W-:Y:S01]  /*06b0*/  @!P2 IMAD R29, R34, R15, R29 ;  /* 0x0000000f221da224 */ /* 0x000fe200078e021d */
[----:B------:R-:W2:Y:S01]  /*06c0*/  @!P2 LDC.64 R12, c[0x0][0x380] ;  /* 0x0000e000ff0cab82 */ /* 0x000ea20000000a00 */
[----:B0-----:R-:W-:Y:S01]  /*06d0*/  @!P1 LEA R56, P4, R22, R16, 0x1 ;  /* 0x0000001016389211 */ /* 0x001fe200078808ff */
[----:B------:R-:W-:Y:S01]  /*06e0*/  @!P2 IMAD.WIDE.U32 R14, R34, R14, R24 ;  /* 0x0000000e220ea225 */ /* 0x000fe200078e0018 */
[----:B------:R-:W-:-:S02]  /*06f0*/  @!P1 IADD3 R16, PT, PT, R19, R31, RZ ;  /* 0x0000001f13109210 */ /* 0x000fc40007ffe0ff */
[----:B------:R-:W-:Y:S02]  /*0700*/  @!P1 LEA.HI.X R57, R22, R17, R23, 0x1, P4 ;  /* 0x0000001116399211 */ /* 0x000fe400020f0c17 */
[----:B------:R-:W-:Y:S01]  /*0710*/  @!P2 IADD3 R29, PT, PT, R15, R29, RZ ;  /* 0x0000001d0f1da210 */ /* 0x000fe20007ffe0ff */
[----:B------:R-:W0:Y:S01]  /*0720*/  @!P0 LDC.64 R38, c[0x0][0x398] ;  /* 0x0000e600ff268b82 */ /* 0x000e220000000a00 */
[C---:B-1----:R-:W-:Y:S02]  /*0730*/  @!P1 LEA R46, P5, R18.reuse, R46, 0x1 ;  /* 0x0000002e122e9211 */ /* 0x042fe400078a08ff */
[----:B------:R-:W-:Y:S02]  /*0740*/  @!P0 IADD3.X R51, PT, PT, RZ, R35, RZ, P6, !PT ;  /* 0x00000023ff338210 */ /* 0x000fe400037fe4ff */
[----:B------:R-:W-:-:S03]  /*0750*/  @!P1 LEA.HI.X R47, R18, R47, R16, 0x1, P5 ;  /* 0x0000002f122f9211 */ /* 0x000fc600028f0c10 */
[----:B------:R-:W1:Y:S01]  /*0760*/  LDC.64 R10, c[0x0][0x3b0] ;  /* 0x0000ec00ff0a7b82 */ /* 0x000e620000000a00 */
[-C--:B---3--:R-:W-:Y:S02]  /*0770*/  @!P3 IMAD R27, R27, R8.reuse, RZ ;  /* 0x000000081b1bb224 */ /* 0x088fe400078e02ff */
[----:B------:R-:W-:-:S04]  /*0780*/  @!P3 IMAD.WIDE.U32 R58, R26, R8, R58 ;  /* 0x000000081a3ab225 */ /* 0x000fc800078e003a */
[----:B------:R-:W-:Y:S01]  /*0790*/  @!P3 IMAD R54, R26, R9, R27 ;  /* 0x000000091a36b224 */ /* 0x000fe200078e021b */
[C---:B--2---:R-:W-:Y:S01]  /*07a0*/  @!P2 LEA R18, P4, R20.reuse, R12, 0x1 ;  /* 0x0000000c1412a211 */ /* 0x044fe200078808ff */
[----:B------:R-:W2:Y:S01]  /*07b0*/  LDC.64 R26, c[0x0][0x3b8] ;  /* 0x0000ee00ff1a7b82 */ /* 0x000ea20000000a00 */
[----:B------:R-:W-:Y:S02]  /*07c0*/  CS2R R8, SRZ ;  /* 0x0000000000087805 */ /* 0x000fe4000001ff00 */
[----:B------:R-:W-:Y:S02]  /*07d0*/  @!P2 LEA.HI.X R19, R20, R13, R30, 0x1, P4 ;  /* 0x0000000d1413a211 */ /* 0x000fe400020f0c1e */
[----:B------:R-:W-:Y:S01]  /*07e0*/  CS2R R12, SRZ ;  /* 0x00000000000c7805 */ /* 0x000fe2000001ff00 */
[----:B0-----:R-:W-:Y:S02]  /*07f0*/  @!P0 IMAD R28, R28, R38, RZ ;  /* 0x000000261c1c8224 */ /* 0x001fe400078e02ff */
[----:B------:R-:W0:Y:S02]  /*0800*/  LDC.64 R30, c[0x0][0x3b8] ;  /* 0x0000ee00ff1e7b82 */ /* 0x000e240000000a00 */
[----:B------:R-:W-:Y:S01]  /*0810*/  @!P0 IMAD R39, R55, R39, R28 ;  /* 0x0000002737278224 */ /* 0x000fe200078e021c */
[----:B-1----:R-:W-:-:S05]  /*0820*/  @!P2 LEA R16, P5, R14, R10, 0x1 ;  /* 0x0000000a0e10a211 */ /* 0x002fca00078a08ff */
[----:B------:R-:W1:Y:S01]  /*0830*/  LDC.64 R34, c[0x0][0x3b0] ;  /* 0x0000ec00ff227b82 */ /* 0x000e620000000a00 */
[----:B------:R-:W-:Y:S02]  /*0840*/  @!P2 LEA.HI.X R17, R14, R11, R29, 0x1, P5 ;  /* 0x0000000b0e11a211 */ /* 0x000fe400028f0c1d */
[----:B------:R-:W-:Y:S02]  /*0850*/  CS2R R10, SRZ ;  /* 0x00000000000a7805 */ /* 0x000fe4000001ff00 */
[----:B------:R-:W-:-:S03]  /*0860*/  CS2R R14, SRZ ;  /* 0x00000000000e7805 */ /* 0x000fc6000001ff00 */
[----:B------:R-:W3:Y:S01]  /*0870*/  @!P3 LDC.64 R28, c[0x0][0x380] ;  /* 0x0000e000ff1cbb82 */ /* 0x000ee20000000a00 */
[----:B------:R-:W-:Y:S01]  /*0880*/  @!P0 IMAD.WIDE.U32 R60, R55, R38, R32 ;  /* 0x00000026373c8225 */ /* 0x000fe200078e0020 */
[----:B------:R4:W3:Y:S01]  /*0890*/  @!P2 LDG.E.128 R8, desc[UR4][R18.64] ;  /* 0x000000041208a981 */ /* 0x0008e2000c1e1d00 */
[----:B------:R-:W-:-:S05]  /*08a0*/  CS2R R20, SRZ ;  /* 0x0000000000147805 */ /* 0x000fca000001ff00 */
[----:B------:R-:W1:Y:S01]  /*08b0*/  @!P0 LDC.64 R36, c[0x0][0x380] ;  /* 0x0000e000ff248b82 */ /* 0x000e620000000a00 */
[----:B------:R2:W3:Y:S01]  /*08c0*/  @!P2 LDG.E.128 R12, desc[UR4][R16.64] ;  /* 0x00000004100ca981 */ /* 0x0004e2000c1e1d00 */
[----:B------:R-:W-:Y:S02]  /*08d0*/  CS2R R22, SRZ ;  /* 0x0000000000167805 */ /* 0x000fe4000001ff00 */
[----:B----4-:R-:W-:-:S04]  /*08e0*/  CS2R R18, SRZ ;  /* 0x0000000000127805 */ /* 0x010fc8000001ff00 */
[----:B------:R-:W4:Y:S01]  /*08f0*/  LDC.64 R32, c[0x0][0x3b0] ;  /* 0x0000ec00ff207b82 */ /* 0x000f220000000a00 */
[----:B------:R3:W4:Y:S01]  /*0900*/  @!P1 LDG.E.128 R20, desc[UR4][R46.64] ;  /* 0x000000042e149981 */ /* 0x000722000c1e1d00 */
[----:B--2---:R-:W-:Y:S01]  /*0910*/  CS2R R16, SRZ ;  /* 0x0000000000107805 */ /* 0x004fe2000001ff00 */
[----:B------:R-:W-:-:S05]  /*0920*/  @!P3 IMAD R50, R50, R26, RZ ;  /* 0x0000001a3232b224 */ /* 0x000fca00078e02ff */
[----:B------:R2:W4:Y:S01]  /*0930*/  @!P1 LDG.E.128 R16, desc[UR4][R56.64] ;  /* 0x0000000438109981 */ /* 0x000522000c1e1d00 */
[----:B------:R-:W-:Y:S01]  /*0940*/  @!P3 IADD3 R54, PT, PT, R59, R54, RZ ;  /* 0x000000363b36b210 */ /* 0x000fe20007ffe0ff */
[----:B------:R-:W-:Y:S01]  /*0950*/  @!P3 IMAD R27, R48, R27, R50 ;  /* 0x0000001b301bb224 */ /* 0x000fe200078e0232 */
[----:B---3--:R-:W-:Y:S02]  /*0960*/  @!P3 LEA R46, P1, R58, R28, 0x1 ;  /* 0x0000001c3a2eb211 */ /* 0x008fe400078208ff */
[----:B--2---:R-:W-:Y:S02]  /*0970*/  @!P0 MOV R56, R24 ;  /* 0x0000001800388202 */ /* 0x004fe40000000f00 */
[----:B------:R-:W-:Y:S01]  /*0980*/  @!P0 MOV R57, R25 ;  /* 0x0000001900398202 */ /* 0x000fe20000000f00 */
[----:B------:R-:W-:-:S04]  /*0990*/  @!P3 IMAD.WIDE.U32 R24, R48, R26, R24 ;  /* 0x0000001a3018b225 */ /* 0x000fc800078e0018 */
[-C--:B0-----:R-:W-:Y:S02]  /*09a0*/  @!P0 IMAD R26, R51, R30.reuse, RZ ;  /* 0x0000001e331a8224 */ /* 0x081fe400078e02ff */
[----:B------:R-:W-:Y:S01]  /*09b0*/  @!P0 IMAD.WIDE.U32 R56, R49, R30, R56 ;  /* 0x0000001e31388225 */ /* 0x000fe200078e0038 */
[----:B------:R-:W-:-:S03]  /*09c0*/  @!P3 LEA.HI.X R47, R58, R29, R54, 0x1, P1 ;  /* 0x0000001d3a2fb211 */ /* 0x000fc600008f0c36 */
[----:B------:R-:W-:Y:S01]  /*09d0*/  @!P0 IMAD R31, R49, R31, R26 ;  /* 0x0000001f311f8224 */ /* 0x000fe200078e021a */
[----:B------:R-:W-:Y:S02]  /*09e0*/  @!P0 IADD3 R39, PT, PT, R61, R39, RZ ;  /* 0x000000273d278210 */ /* 0x000fe40007ffe0ff */
[----:B-1----:R-:W-:Y:S02]  /*09f0*/  @!P0 LEA R50, P1, R60, R36, 0x1 ;  /* 0x000000243c328211 */ /* 0x002fe400078208ff */
[----:B------:R-:W-:Y:S02]  /*0a00*/  @!P3 IADD3 R27, PT, PT, R25, R27, RZ ;  /* 0x0000001b191bb210 */ /* 0x000fe40007ffe0ff */
[----:B------:R-:W-:Y:S02]  /*0a10*/  @!P3 LEA R34, P2, R24, R34, 0x1 ;  /* 0x000000221822b211 */ /* 0x000fe400078408ff */
[----:B------:R-:W-:Y:S02]  /*0a20*/  CS2R R28, SRZ ;  /* 0x00000000001c7805 */ /* 0x000fe4000001ff00 */
[----:B------:R-:W-:-:S02]  /*0a30*/  @!P0 IADD3 R36, PT, PT, R57, R31, RZ ;  /* 0x0000001f39248210 */ /* 0x000fc40007ffe0ff */
[----:B------:R-:W-:Y:S02]  /*0a40*/  CS2R R30, SRZ ;  /* 0x00000000001e7805 */ /* 0x000fe4000001ff00 */
[----:B------:R-:W-:Y:S02]  /*0a50*/  @!P0 LEA.HI.X R51, R60, R37, R39, 0x1, P1 ;  /* 0x000000253c338211 */ /* 0x000fe400008f0c27 */
[----:B------:R-:W-:Y:S02]  /*0a60*/  @!P3 LEA.HI.X R35, R24, R35, R27, 0x1, P2 ;  /* 0x000000231823b211 */ /* 0x000fe400010f0c1b */
[C---:B----4-:R-:W-:Y:S02]  /*0a70*/  @!P0 LEA R48, P1, R56.reuse, R32, 0x1 ;  /* 0x0000002038308211 */ /* 0x050fe400078208ff */
[----:B------:R-:W-:Y:S02]  /*0a80*/  CS2R R24, SRZ ;  /* 0x0000000000187805 */ /* 0x000fe4000001ff00 */
[----:B------:R-:W-:Y:S01]  /*0a90*/  CS2R R26, SRZ ;  /* 0x00000000001a7805 */ /* 0x000fe2000001ff00 */
[----:B------:R0:W2:Y:S01]  /*0aa0*/  @!P3 LDG.E.128 R28, desc[UR4][R34.64] ;  /* 0x00000004221cb981 */ /* 0x0000a2000c1e1d00 */
[----:B------:R-:W-:-:S02]  /*0ab0*/  @!P0 LEA.HI.X R49, R56, R33, R36, 0x1, P1 ;  /* 0x0000002138318211 */ /* 0x000fc400008f0c24 */
[----:B------:R-:W-:Y:S02]  /*0ac0*/  CS2R R32, SRZ ;  /* 0x0000000000207805 */ /* 0x000fe4000001ff00 */
[----:B------:R-:W-:Y:S02]  /*0ad0*/  CS2R R36, SRZ ;  /* 0x0000000000247805 */ /* 0x000fe4000001ff00 */
[----:B------:R-:W-:Y:S01]  /*0ae0*/  CS2R R38, SRZ ;  /* 0x0000000000267805 */ /* 0x000fe2000001ff00 */
[----:B------:R1:W3:Y:S01]  /*0af0*/  @!P3 LDG.E.128 R24, desc[UR4][R46.64] ;  /* 0x000000042e18b981 */ /* 0x0002e2000c1e1d00 */
[----:B0-----:R-:W-:-:S04]  /*0b00*/  CS2R R34, SRZ ;  /* 0x0000000000227805 */ /* 0x001fc8000001ff00 */
[----:B------:R0:W4:Y:S01]  /*0b10*/  @!P0 LDG.E.128 R36, desc[UR4][R48.64] ;  /* 0x0000000430248981 */ /* 0x000122000c1e1d00 */
[----:B-1----:R-:W1:Y:S03]  /*0b20*/  LDC.64 R46, c[0x0][0x400] ;  /* 0x00010000ff2e7b82 */ /* 0x002e660000000a00 */
[----:B------:R0:W4:Y:S01]  /*0b30*/  @!P0 LDG.E.128 R32, desc[UR4][R50.64] ;  /* 0x0000000432208981 */ /* 0x000122000c1e1d00 */
[----:B------:R-:W-:-:S04]  /*0b40*/  ISETP.GE.AND P0, PT, R4, R7, PT ;  /* 0x000000070400720c */ /* 0x000fc80003f06270 */
[----:B------:R-:W-:Y:S01]  /*0b50*/  ISETP.GT.U32.OR P0, PT, R4, 0x3f, P0 ;  /* 0x0000003f0400780c */ /* 0x000fe20000704470 */
[----:B0-----:R-:W0:-:S12]  /*0b60*/  LDC.64 R48, c[0x0][0x408] ;  /* 0x00010200ff307b82 */ /* 0x001e180000000a00 */
[----:B------:R-:W-:Y:S01]  /*0b70*/  @!P0 IADD3 R55, PT, PT, R5, R4, RZ ;  /* 0x0000000405378210 */ /* 0x000fe20007ffe0ff */
[----:B------:R-:W0:Y:S03]  /*0b80*/  @!P0 LDC.64 R50, c[0x0][0x3f8] ;  /* 0x0000fe00ff328b82 */ /* 0x000e260000000a00 */
[----:B------:R-:W-:-:S04]  /*0b90*/  @!P0 IADD3 R42, P1, PT, R55, R42, RZ ;  /* 0x0000002a372a8210 */ /* 0x000fc80007f3e0ff */
[----:B------:R-:W-:-:S03]  /*0ba0*/  @!P0 IADD3.X R43, PT, PT, RZ, R43, RZ, P1, !PT ;  /* 0x0000002bff2b8210 */ /* 0x000fc60000ffe4ff */
[----:B-1----:R-:W-:-:S04]  /*0bb0*/  @!P0 IMAD.WIDE.U32 R42, R46, UR6, R42 ;  /* 0x000000062e2a8c25 */ /* 0x002fc8000f8e002a */
[----:B------:R-:W-:Y:S02]  /*0bc0*/  @!P0 IMAD R43, R47, UR6, R43 ;  /* 0x000000062f2b8c24 */ /* 0x000fe4000f8e022b */
[----:B0-----:R-:W-:-:S04]  /*0bd0*/  @!P0 IMAD.WIDE.U32 R42, R41, R48, R42 ;  /* 0x00000030292a8225 */ /* 0x001fc800078e002a */
[----:B------:R-:W-:Y:S01]  /*0be0*/  @!P0 IMAD R49, R41, R49, R43 ;  /* 0x0000003129318224 */ /* 0x000fe200078e022b */
[----:B------:R-:W-:-:S04]  /*0bf0*/  @!P0 LEA R50, P1, R42, R50, 0x2 ;  /* 0x000000322a328211 */ /* 0x000fc800078210ff */
[----:B------:R-:W-:Y:S02]  /*0c00*/  @!P0 LEA.HI.X R51, R42, R51, R49, 0x2, P1 ;  /* 0x000000332a338211 */ /* 0x000fe400008f1431 */
[----:B------:R-:W-:-:S06]  /*0c10*/  MOV R49, 0x7f800000 ;  /* 0x7f80000000317802 */ /* 0x000fcc0000000f00 */
[----:B------:R0:W5:Y:S01]  /*0c20*/  @!P0 LDG.E R49, desc[UR4][R50.64] ;  /* 0x0000000432318981 */ /* 0x000162000c1e1900 */
[--C-:B------:R-:W-:Y:S02]  /*0c30*/  HADD2.F32 R47, -RZ, R8.reuse.H1_H1 ;  /* 0x30000008ff2f7230 */ /* 0x100fe40000004100 */
[----:B------:R-:W-:Y:S02]  /*0c40*/  HADD2.F32 R42, -RZ, R8.H0_H0 ;  /* 0x20000008ff2a7230 */ /* 0x000fe40000004100 */
[--C-:B------:R-:W-:Y:S02]  /*0c50*/  HADD2.F32 R48, -RZ, R12.reuse.H1_H1 ;  /* 0x3000000cff307230 */ /* 0x100fe40000004100 */
[----:B------:R-:W-:-:S03]  /*0c60*/  HADD2.F32 R55, -RZ, R12.H0_H0 ;  /* 0x2000000cff377230 */ /* 0x000fc60000004100 */
[----:B------:R-:W-:Y:S01]  /*0c70*/  FMUL.FTZ R59, R47, R48 ;  /* 0x000000302f3b7220 */ /* 0x000fe20000410000 */
[--C-:B------:R-:W-:Y:S02]  /*0c80*/  HADD2.F32 R48, -RZ, R14.reuse.H0_H0 ;  /* 0x2000000eff307230 */ /* 0x100fe40000004100 */
[----:B------:R-:W-:Y:S02]  /*0c90*/  HADD2.F32 R47, -RZ, R14.H1_H1 ;  /* 0x3000000eff2f7230 */ /* 0x000fe40000004100 */
[----:B------:R-:W-:Y:S02]  /*0ca0*/  HADD2.F32 R57, -RZ, R20.H1_H1 ;  /* 0x30000014ff397230 */ /* 0x000fe40000004100 */
[----:B------:R-:W-:Y:S01]  /*0cb0*/  FFMA.FTZ R55, R42, R55, R59 ;  /* 0x000000372a377223 */ /* 0x000fe2000001003b */
[----:B------:R-:W-:Y:S02]  /*0cc0*/  HADD2.F32 R8, -RZ, R9.H0_H0 ;  /* 0x20000009ff087230 */ /* 0x000fe40000004100 */
[----:B0-----:R-:W-:-:S02]  /*0cd0*/  HADD2.F32 R51, -RZ, R13.H0_H0 ;  /* 0x2000000dff337230 */ /* 0x001fc40000004100 */
[--C-:B------:R-:W-:Y:S02]  /*0ce0*/  HADD2.F32 R14, -RZ, R16.reuse.H1_H1 ;  /* 0x30000010ff0e7230 */ /* 0x100fe40000004100 */
[----:B------:R-:W-:Y:S02]  /*0cf0*/  HADD2.F32 R50, -RZ, R13.H1_H1 ;  /* 0x3000000dff327230 */ /* 0x000fe40000004100 */
[--C-:B------:R-:W-:Y:S02]  /*0d00*/  HADD2.F32 R13, -RZ, R15.reuse.H0_H0 ;  /* 0x2000000fff0d7230 */ /* 0x100fe40000004100 */
[----:B------:R-:W-:Y:S02]  /*0d10*/  HADD2.F32 R12, -RZ, R15.H1_H1 ;  /* 0x3000000fff0c7230 */ /* 0x000fe40000004100 */
[----:B------:R-:W-:Y:S01]  /*0d20*/  FMUL.FTZ R57, R14, R57 ;  /* 0x000000390e397220 */ /* 0x000fe20000410000 */
[----:B------:R-:W-:Y:S02]  /*0d30*/  HADD2.F32 R16, -RZ, R16.H0_H0 ;  /* 0x20000010ff107230 */ /* 0x000fe40000004100 */
[----:B------:R-:W-:-:S02]  /*0d40*/  HADD2.F32 R15, -RZ, R20.H0_H0 ;  /* 0x20000014ff0f7230 */ /* 0x000fc40000004100 */
[----:B------:R-:W-:Y:S01]  /*0d50*/  FFMA.FTZ R14, R8, R51, R55 ;  /* 0x00000033080e7223 */ /* 0x000fe20000010037 */
[----:B------:R-:W-:Y:S02]  /*0d60*/  HADD2.F32 R43, -RZ, R9.H1_H1 ;  /* 0x30000009ff2b7230 */ /* 0x000fe40000004100 */
[----:B------:R-:W-:Y:S02]  /*0d70*/  HADD2.F32 R8, -RZ, R17.H0_H0 ;  /* 0x20000011ff087230 */ /* 0x000fe40000004100 */
[----:B------:R-:W-:Y:S01]  /*0d80*/  FFMA.FTZ R15, R16, R15, R57 ;  /* 0x0000000f100f7223 */ /* 0x000fe20000010039 */
[----:B------:R-:W-:Y:S02]  /*0d90*/  HADD2.F32 R51, -RZ, R21.H0_H0 ;  /* 0x20000015ff337230 */ /* 0x000fe40000004100 */
[----:B------:R-:W-:Y:S01]  /*0da0*/  FFMA.FTZ R50, R43, R50, R14 ;  /* 0x000000322b327223 */ /* 0x000fe2000001000e */
[----:B------:R-:W-:Y:S02]  /*0db0*/  HADD2.F32 R9, -RZ, R10.H0_H0 ;  /* 0x2000000aff097230 */ /* 0x000fe40000004100 */
[----:B------:R-:W-:-:S02]  /*0dc0*/  HADD2.F32 R17, -RZ, R17.H1_H1 ;  /* 0x30000011ff117230 */ /* 0x000fc40000004100 */
[----:B------:R-:W-:Y:S01]  /*0dd0*/  FFMA.FTZ R16, R8, R51, R15 ;  /* 0x0000003308107223 */ /* 0x000fe2000001000f */
[----:B------:R-:W-:Y:S02]  /*0de0*/  HADD2.F32 R14, -RZ, R21.H1_H1 ;  /* 0x30000015ff0e7230 */ /* 0x000fe40000004100 */
[----:B------:R-:W-:Y:S01]  /*0df0*/  FFMA.FTZ R15, R9, R48, R50 ;  /* 0x00000030090f7223 */ /* 0x000fe20000010032 */
[----:B------:R-:W-:Y:S02]  /*0e00*/  HADD2.F32 R46, -RZ, R10.H1_H1 ;  /* 0x3000000aff2e7230 */ /* 0x000fe40000004100 */
[----:B------:R-:W-:Y:S02]  /*0e10*/  HADD2.F32 R8, -RZ, R18.H0_H0 ;  /* 0x20000012ff087230 */ /* 0x000fe40000004100 */
[----:B------:R-:W-:Y:S01]  /*0e20*/  FFMA.FTZ R17, R17, R14, R16 ;  /* 0x0000000e11117223 */ /* 0x000fe20000010010 */
[----:B------:R-:W-:Y:S02]  /*0e30*/  HADD2.F32 R9, -RZ, R22.H0_H0 ;  /* 0x20000016ff097230 */ /* 0x000fe40000004100 */
[----:B------:R-:W-:Y:S01]  /*0e40*/  FFMA.FTZ R47, R46, R47, R15 ;  /* 0x0000002f2e2f7223 */ /* 0x000fe2000001000f */
[----:B------:R-:W-:-:S02]  /*0e50*/  HADD2.F32 R10, -RZ, R11.H0_H0 ;  /* 0x2000000bff0a7230 */ /* 0x000fc40000004100 */
[----:B------:R-:W-:Y:S02]  /*0e60*/  HADD2.F32 R18, -RZ, R18.H1_H1 ;  /* 0x30000012ff127230 */ /* 0x000fe40000004100 */
[----:B------:R-:W-:Y:S01]  /*0e70*/  FFMA.FTZ R17, R8, R9, R17 ;  /* 0x0000000908117223 */ /* 0x000fe20000010011 */
[----:B------:R-:W-:Y:S02]  /*0e80*/  HADD2.F32 R15, -RZ, R22.H1_H1 ;  /* 0x30000016ff0f7230 */ /* 0x000fe40000004100 */
[----:B------:R-:W-:Y:S01]  /*0e90*/  FFMA.FTZ R8, R10, R13, R47 ;  /* 0x0000000d0a087223 */ /* 0x000fe2000001002f */
[----:B------:R-:W-:Y:S02]  /*0ea0*/  HADD2.F32 R11, -RZ, R11.H1_H1 ;  /* 0x3000000bff0b7230 */ /* 0x000fe40000004100 */
[----:B------:R-:W-:Y:S01]  /*0eb0*/  FFMA.FTZ R15, R18, R15, R17 ;  /* 0x0000000f120f7223 */ /* 0x000fe20000010011 */
[----:B------:R-:W-:Y:S02]  /*0ec0*/  HADD2.F32 R9, -RZ, R23.H0_H0 ;  /* 0x20000017ff097230 */ /* 0x000fe40000004100 */
[----:B------:R-:W-:Y:S01]  /*0ed0*/  FFMA.FTZ R11, R11, R12, R8 ;  /* 0x0000000c0b0b7223 */ /* 0x000fe20000010008 */
[----:B--2---:R-:W-:-:S02]  /*0ee0*/  HADD2.F32 R21, -RZ, R28.H1_H1 ;  /* 0x3000001cff157230 */ /* 0x004fc40000004100 */
[----:B------:R-:W-:Y:S02]  /*0ef0*/  HADD2.F32 R8, -RZ, R23.H1_H1 ;  /* 0x30000017ff087230 */ /* 0x000fe40000004100 */
[--C-:B---3--:R-:W-:Y:S02]  /*0f00*/  HADD2.F32 R17, -RZ, R24.reuse.H0_H0 ;  /* 0x20000018ff117230 */ /* 0x108fe40000004100 */
[----:B------:R-:W-:Y:S02]  /*0f10*/  HADD2.F32 R24, -RZ, R24.H1_H1 ;  /* 0x30000018ff187230 */ /* 0x000fe40000004100 */
[----:B------:R-:W-:Y:S02]  /*0f20*/  HADD2.F32 R22, -RZ, R28.H0_H0 ;  /* 0x2000001cff167230 */ /* 0x000fe40000004100 */
[----:B----4-:R-:W-:Y:S02]  /*0f30*/  HADD2.F32 R23, -RZ, R36.H1_H1 ;  /* 0x30000024ff177230 */ /* 0x010fe40000004100 */
[----:B------:R-:W-:Y:S01]  /*0f40*/  FMUL.FTZ R24, R24, R21 ;  /* 0x0000001518187220 */ /* 0x000fe20000410000 */
[----:B------:R-:W-:-:S02]  /*0f50*/  HADD2.F32 R18, -RZ, R32.H1_H1 ;  /* 0x30000020ff127230 */ /* 0x000fc40000004100 */
[--C-:B------:R-:W-:Y:S02]  /*0f60*/  HADD2.F32 R43, -RZ, R29.reuse.H0_H0 ;  /* 0x2000001dff2b7230 */ /* 0x100fe40000004100 */
        /* <DEDUP_REMOVED lines=10> */
[----:B------:R-:W-:Y:S02]  /*1010*/  HADD2.F32 R25, -RZ, R25.H1_H1 ;  /* 0x30000019ff197230 */ /* 0x000fe40000004100 */
[----:B------:R-:W-:Y:S02]  /*1020*/  HADD2.F32 R10, -RZ, R19.H0_H0 ;  /* 0x20000013ff0a7230 */ /* 0x000fe40000004100 */
        /* <DEDUP_REMOVED lines=8> */
[----:B------:R-:W-:Y:S01]  /*10b0*/  FFMA.FTZ R20, R33, R20, R32 ;  /* 0x0000001421147223 */ /* 0x000fe20000010020 */
        /* <DEDUP_REMOVED lines=12> */
[----:B------:R-:W-:Y:S02]  /*1180*/  HADD2.F32 R16, -RZ, R39.H0_H0 ;  /* 0x20000027ff107230 */ /* 0x000fe40000004100 */
[----:B------:R-:W-:Y:S01]  /*1190*/  FFMA.FTZ R26, R9, R14, R26 ;  /* 0x0000000e091a7223 */ /* 0x000fe2000001001a */
[----:B------:R-:W-:Y:S02]  /*11a0*/  HADD2.F32 R19, -RZ, R19.H1_H1 ;  /* 0x30000013ff137230 */ /* 0x000fe40000004100 */
[----:B------:R-:W-:-:S02]  /*11b0*/  HADD2.F32 R27, -RZ, R27.H1_H1 ;  /* 0x3000001bff1b7230 */ /* 0x000fc40000004100 */
[----:B------:R-:W-:Y:S02]  /*11c0*/  HADD2.F32 R12, -RZ, R31.H1_H1 ;  /* 0x3000001fff0c7230 */ /* 0x000fe40000004100 */
[----:B------:R-:W-:Y:S01]  /*11d0*/  FFMA.FTZ R16, R13, R16, R34 ;  /* 0x000000100d107223 */ /* 0x000fe20000010022 */
[----:B------:R-:W-:Y:S02]  /*11e0*/  HADD2.F32 R35, -RZ, R35.H1_H1 ;  /* 0x30000023ff237230 */ /* 0x000fe40000004100 */
[----:B------:R-:W-:Y:S02]  /*11f0*/  HADD2.F32 R14, -RZ, R39.H1_H1 ;  /* 0x30000027ff0e7230 */ /* 0x000fe40000004100 */
[----:B------:R-:W-:Y:S01]  /*1200*/  FFMA.FTZ R10, R19, R8, R10 ;  /* 0x00000008130a7223 */ /* 0x000fe2000001000a */
[----:B------:R-:W-:Y:S01]  /*1210*/  FFMA.FTZ R26, R27, R12, R26 ;  /* 0x0000000c1b1a7223 */ /* 0x000fe2000001001a */
[----:B------:R-:W0:Y:S01]  /*1220*/  SHFL.BFLY PT, R8, R11, 0x8, 0x1f ;  /* 0x0d001f000b087f89 */ /* 0x000e2200000e0000 */
[----:B------:R-:W-:-:S03]  /*1230*/  FFMA.FTZ R16, R35, R14, R16 ;  /* 0x0000000e23107223 */ /* 0x000fc60000010010 */
[----:B------:R-:W1:Y:S04]  /*1240*/  SHFL.BFLY PT, R9, R10, 0x8, 0x1f ;  /* 0x0d001f000a097f89 */ /* 0x000e6800000e0000 */
[----:B------:R-:W2:Y:S04]  /*1250*/  SHFL.BFLY PT, R13, R26, 0x8, 0x1f ;  /* 0x0d001f001a0d7f89 */ /* 0x000ea800000e0000 */
[----:B------:R-:W3:Y:S01]  /*1260*/  SHFL.BFLY PT, R17, R16, 0x8, 0x1f ;  /* 0x0d001f0010117f89 */ /* 0x000ee200000e0000 */
[----:B0-----:R-:W-:Y:S01]  /*1270*/  FADD.FTZ R8, R11, R8 ;  /* 0x000000080b087221 */ /* 0x001fe20000010000 */
[----:B-1----:R-:W-:-:S04]  /*1280*/  FADD.FTZ R12, R10, R9 ;  /* 0x000000090a0c7221 */ /* 0x002fc80000010000 */
[----:B------:R-:W0:Y:S01]  /*1290*/  SHFL.BFLY PT, R9, R8, 0x4, 0x1f ;  /* 0x0c801f0008097f89 */ /* 0x000e2200000e0000 */
[----:B--2---:R-:W-:Y:S01]  /*12a0*/  FADD.FTZ R15, R26, R13 ;  /* 0x0000000d1a0f7221 */ /* 0x004fe20000010000 */
[----:B---3--:R-:W-:-:S04]  /*12b0*/  FADD.FTZ R17, R16, R17 ;  /* 0x0000001110117221 */ /* 0x008fc80000010000 */
[----:B------:R-:W1:Y:S04]  /*12c0*/  SHFL.BFLY PT, R14, R15, 0x4, 0x1f ;  /* 0x0c801f000f0e7f89 */ /* 0x000e6800000e0000 */
[----:B------:R-:W2:Y:S04]  /*12d0*/  SHFL.BFLY PT, R13, R12, 0x4, 0x1f ;  /* 0x0c801f000c0d7f89 */ /* 0x000ea800000e0000 */
[----:B------:R-:W3:Y:S01]  /*12e0*/  SHFL.BFLY PT, R18, R17, 0x4, 0x1f ;  /* 0x0c801f0011127f89 */ /* 0x000ee200000e0000 */
[----:B0-----:R-:W-:-:S05]  /*12f0*/  FADD.FTZ R9, R8, R9 ;  /* 0x0000000908097221 */ /* 0x001fca0000010000 */
[----:B------:R-:W0:Y:S01]  /*1300*/  SHFL.BFLY PT, R10, R9, 0x2, 0x1f ;  /* 0x0c401f00090a7f89 */ /* 0x000e2200000e0000 */
[----:B-1----:R-:W-:Y:S01]  /*1310*/  FADD.FTZ R16, R15, R14 ;  /* 0x0000000e0f107221 */ /* 0x002fe20000010000 */
[----:B--2---:R-:W-:Y:S01]  /*1320*/  FADD.FTZ R11, R12, R13 ;  /* 0x0000000d0c0b7221 */ /* 0x004fe20000010000 */
[----:B---3--:R-:W-:-:S03]  /*1330*/  FADD.FTZ R18, R17, R18 ;  /* 0x0000001211127221 */ /* 0x008fc60000010000 */
[----:B------:R-:W1:Y:S04]  /*1340*/  SHFL.BFLY PT, R13, R16, 0x2, 0x1f ;  /* 0x0c401f00100d7f89 */ /* 0x000e6800000e0000 */
[----:B------:R-:W2:Y:S04]  /*1350*/  SHFL.BFLY PT, R14, R11, 0x2, 0x1f ;  /* 0x0c401f000b0e7f89 */ /* 0x000ea800000e0000 */
[----:B------:R-:W3:Y:S01]  /*1360*/  SHFL.BFLY PT, R19, R18, 0x2, 0x1f ;  /* 0x0c401f0012137f89 */ /* 0x000ee200000e0000 */
[----:B------:R-:W-:Y:S01]  /*1370*/  IADD3 R20, PT, PT, R53, 0x3f, RZ ;  /* 0x0000003f35147810 */ /* 0x000fe20007ffe0ff */
[----:B0-----:R-:W-:-:S03]  /*1380*/  FADD.FTZ R12, R9, R10 ;  /* 0x0000000a090c7221 */ /* 0x001fc60000010000 */
[----:B------:R-:W-:-:S04]  /*1390*/  SHF.R.S32.HI R15, RZ, 0x1f, R20 ;  /* 0x0000001fff0f7819 */ /* 0x000fc80000011414 */
[----:B------:R-:W-:Y:S01]  /*13a0*/  LEA.HI R8, R15, R20, RZ, 0x6 ;  /* 0x000000140f087211 */ /* 0x000fe200078f30ff */
[----:B-1----:R-:W-:Y:S02]  /*13b0*/  FADD.FTZ R17, R16, R13 ;  /* 0x0000000d10117221 */ /* 0x002fe40000010000 */
[----:B------:R-:W0:Y:S01]  /*13c0*/  SHFL.BFLY PT, R13, R12, 0x1, 0x1f ;  /* 0x0c201f000c0d7f89 */ /* 0x000e2200000e0000 */
[----:B--2---:R-:W-:Y:S01]  /*13d0*/  FADD.FTZ R14, R11, R14 ;  /* 0x0000000e0b0e7221 */ /* 0x004fe20000010000 */
[----:B------:R-:W-:Y:S01]  /*13e0*/  LOP3.LUT R8, R8, 0xffffffc0, RZ, 0xc0, !PT ;  /* 0xffffffc008087812 */ /* 0x000fe200078ec0ff */
[----:B---3--:R-:W-:-:S03]  /*13f0*/  FADD.FTZ R19, R18, R19 ;  /* 0x0000001312137221 */ /* 0x008fc60000010000 */
[----:B------:R-:W1:Y:S01]  /*1400*/  SHFL.BFLY PT, R15, R14, 0x1, 0x1f ;  /* 0x0c201f000e0f7f89 */ /* 0x000e6200000e0000 */
[----:B------:R-:W-:Y:S01]  /*1410*/  IADD3 R21, PT, PT, R5, R20, -R8 ;  /* 0x0000001405157210 */ /* 0x000fe20007ffe808 */
[----:B------:R-:W2:Y:S02]  /*1420*/  LDC.64 R10, c[0x0][0x440] ;  /* 0x00011000ff0a7b82 */ /* 0x000ea40000000a00 */
[----:B------:R-:W3:Y:S04]  /*1430*/  SHFL.BFLY PT, R16, R17, 0x1, 0x1f ;  /* 0x0c201f0011107f89 */ /* 0x000ee800000e0000 */
[----:B------:R-:W4:Y:S02]  /*1440*/  SHFL.BFLY PT, R18, R19, 0x1, 0x1f ;  /* 0x0c201f0013127f89 */ /* 0x000f2400000e0000 */
[----:B------:R-:W2:Y:S01]  /*1450*/  LDC.64 R8, c[0x0][0x448] ;  /* 0x00011200ff087b82 */ /* 0x000ea20000000a00 */
[----:B------:R-:W-:-:S02]  /*1460*/  IADD3 R21, PT, PT, R20, -R21, RZ ;  /* 0x8000001514157210 */ /* 0x000fc40007ffe0ff */
[----:B------:R-:W-:Y:S02]  /*1470*/  ISETP.NE.AND P1, PT, R44, RZ, PT ;  /* 0x000000ff2c00720c */ /* 0x000fe40003f25270 */
[----:B------:R-:W-:Y:S02]  /*1480*/  SHF.L.U32 R20, R0, 0xd, RZ ;  /* 0x0000000d00147819 */ /* 0x000fe400000006ff */
[----:B------:R-:W-:-:S04]  /*1490*/  SHF.L.U32 R23, R4, 0x2, RZ ;  /* 0x0000000204177819 */ /* 0x000fc800000006ff */
[----:B------:R-:W-:Y:S02]  /*14a0*/  LOP3.LUT R23, R23, R20, RZ, 0xfc, !PT ;  /* 0x0000001417177212 */ /* 0x000fe400078efcff */
[----:B------:R-:W-:Y:S02]  /*14b0*/  SHF.L.U32 R20, R3, 0x7, RZ ;  /* 0x0000000703147819 */ /* 0x000fe400000006ff */
[----:B------:R-:W-:Y:S01]  /*14c0*/  ISETP.GE.AND P0, PT, R4, R21, PT ;  /* 0x000000150400720c */ /* 0x000fe20003f06270 */
[----:B0-----:R-:W-:Y:S01]  /*14d0*/  FADD.FTZ R21, R12, R13 ;  /* 0x0000000d0c157221 */ /* 0x001fe20000010000 */
[----:B------:R-:W-:Y:S01]  /*14e0*/  IADD3 R12, P2, PT, R20, R23, RZ ;  /* 0x00000017140c7210 */ /* 0x000fe20007f5e0ff */
[----:B------:R-:W-:Y:S01]  /*14f0*/  BSSY.RECONVERGENT B0, `(.L_x_102) ;  /* 0x0000021000007945 */ /* 0x000fe20003800200 */
[----:B------:R-:W-:Y:S01]  /*1500*/  ISETP.GT.U32.OR P0, PT, R4, 0x3f, P0 ;  /* 0x0000003f0400780c */ /* 0x000fe20000704470 */
[----:B-1----:R-:W-:Y:S01]  /*1510*/  FADD.FTZ R22, R14, R15 ;  /* 0x0000000f0e167221 */ /* 0x002fe20000010000 */
[----:B------:R-:W-:Y:S01]  /*1520*/  LEA.HI.X.SX32 R13, R20, RZ, 0x1, P2 ;  /* 0x000000ff140d7211 */ /* 0x000fe200010f0eff */
[----:B---3--:R-:W-:Y:S01]  /*1530*/  FADD.FTZ R23, R17, R16 ;  /* 0x0000001011177221 */ /* 0x008fe20000010000 */
[----:B----4-:R-:W-:Y:S01]  /*1540*/  FADD.FTZ R18, R19, R18 ;  /* 0x0000001213127221 */ /* 0x010fe20000010000 */
[----:B------:R-:W-:Y:S01]  /*1550*/  SHF.R.S32.HI R20, RZ, 0x1f, R3 ;  /* 0x0000001fff147819 */ /* 0x000fe20000011403 */
[----:B------:R-:W-:Y:S07]  /*1560*/  @P1 BRA `(.L_x_103) ;  /* 0x0000000000641947 */ /* 0x000fee0003800000 */
[----:B------:R-:W0:Y:S01]  /*1570*/  LDC.64 R16, c[0x0][0x3e8] ;  /* 0x0000fa00ff107b82 */ /* 0x000e220000000a00 */
[----:B------:R-:W1:Y:S01]  /*1580*/  LDCU.64 UR8, c[0x0][0x3f0] ;  /* 0x00007e00ff0877ac */ /* 0x000e620008000a00 */
[----:B------:R-:W-:Y:S02]  /*1590*/  IADD3 R14, P1, PT, R5, R3, RZ ;  /* 0x00000003050e7210 */ /* 0x000fe40007f3e0ff */
[-C--:B------:R-:W-:Y:S01]  /*15a0*/  ISETP.GE.AND P4, PT, R6, R7.reuse, PT ;  /* 0x000000070600720c */ /* 0x080fe20003f86270 */
[----:B------:R-:W3:Y:S01]  /*15b0*/  LDCU.64 UR10, c[0x0][0x3d0] ;  /* 0x00007a00ff0a77ac */ /* 0x000ee20008000a00 */
[----:B------:R-:W-:Y:S02]  /*15c0*/  IADD3.X R15, PT, PT, RZ, R20, RZ, P1, !PT ;  /* 0x00000014ff0f7210 */ /* 0x000fe40000ffe4ff */
[-C--:B------:R-:W-:Y:S02]  /*15d0*/  ISETP.GE.AND P1, PT, R52, R7.reuse, PT ;  /* 0x000000073400720c */ /* 0x080fe40003f26270 */
[----:B------:R-:W-:Y:S01]  /*15e0*/  ISETP.GE.AND P3, PT, R40, R7, PT ;  /* 0x000000072800720c */ /* 0x000fe20003f66270 */
[----:B0-----:R-:W-:-:S04]  /*15f0*/  IMAD.WIDE.U32 R14, R16, UR6, R14 ;  /* 0x00000006100e7c25 */ /* 0x001fc8000f8e000e */
[----:B------:R-:W-:Y:S01]  /*1600*/  IMAD R15, R17, UR6, R15 ;  /* 0x00000006110f7c24 */ /* 0x000fe2000f8e020f */
[----:B------:R-:W-:Y:S01]  /*1610*/  FSEL R17, R22, RZ, !P3 ;  /* 0x000000ff16117208 */ /* 0x000fe20005800000 */
[----:B-1----:R-:W-:-:S04]  /*1620*/  IMAD.WIDE.U32 R14, R41, UR8, R14 ;  /* 0x00000008290e7c25 */ /* 0x002fc8000f8e000e */
[----:B------:R-:W-:Y:S01]  /*1630*/  IMAD R16, R41, UR9, R15 ;  /* 0x0000000929107c24 */ /* 0x000fe2000f8e020f */
[----:B------:R-:W-:-:S04]  /*1640*/  IADD3 R15, P2, PT, R6, R14, RZ ;  /* 0x0000000e060f7210 */ /* 0x000fc80007f5e0ff */
[----:B------:R-:W-:Y:S02]  /*1650*/  IADD3.X R16, PT, PT, RZ, R16, RZ, P2, !PT ;  /* 0x00000010ff107210 */ /* 0x000fe400017fe4ff */
[----:B---3--:R-:W-:Y:S02]  /*1660*/  LEA R14, P5, R15, UR10, 0x2 ;  /* 0x0000000a0f0e7c11 */ /* 0x008fe4000f8a10ff */
[----:B------:R-:W-:Y:S02]  /*1670*/  ISETP.GE.AND P2, PT, R45, R7, PT ;  /* 0x000000072d00720c */ /* 0x000fe40003f46270 */
[----:B------:R-:W-:Y:S02]  /*1680*/  FSEL R7, R21, RZ, !P4 ;  /* 0x000000ff15077208 */ /* 0x000fe40006000000 */
[----:B------:R-:W-:Y:S02]  /*1690*/  LEA.HI.X R15, R15, UR11, R16, 0x2, P5 ;  /* 0x0000000b0f0f7c11 */ /* 0x000fe4000a8f1410 */
[----:B------:R-:W-:-:S02]  /*16a0*/  FSEL R19, R23, RZ, !P2 ;  /* 0x000000ff17137208 */ /* 0x000fc40005000000 */
[----:B------:R-:W-:Y:S01]  /*16b0*/  FSEL R21, R18, RZ, !P1 ;  /* 0x000000ff12157208 */ /* 0x000fe20004800000 */
[----:B------:R0:W-:Y:S04]  /*16c0*/  STG.E desc[UR4][R14.64], R7 ;  /* 0x000000070e007986 */ /* 0x0001e8000c101904 */
[----:B------:R0:W-:Y:S04]  /*16d0*/  STG.E desc[UR4][R14.64+0x40], R17 ;  /* 0x000040110e007986 */ /* 0x0001e8000c101904 */
[----:B------:R0:W-:Y:S04]  /*16e0*/  STG.E desc[UR4][R14.64+0x80], R19 ;  /* 0x000080130e007986 */ /* 0x0001e8000c101904 */
[----:B------:R0:W-:Y:S02]  /*16f0*/  STG.E desc[UR4][R14.64+0xc0], R21 ;  /* 0x0000c0150e007986 */ /* 0x0001e4000c101904 */
.L_x_103:
[----:B------:R-:W-:Y:S05]  /*1700*/  BSYNC.RECONVERGENT B0 ;  /* 0x0000000000007941 */ /* 0x000fea0003800200 */
.L_x_102:
[----:B------:R-:W-:Y:S04]  /*1710*/  BSSY.RECONVERGENT B0, `(.L_x_104) ;  /* 0x0000012000007945 */ /* 0x000fe80003800200 */
[----:B------:R-:W-:Y:S05]  /*1720*/  @P0 BRA `(.L_x_105) ;  /* 0x0000000000400947 */ /* 0x000fea0003800000 */
[----:B0-----:R-:W0:Y:S01]  /*1730*/  LDC.64 R14, c[0x0][0x418] ;  /* 0x00010600ff0e7b82 */ /* 0x001e220000000a00 */
[----:B------:R-:W-:Y:S01]  /*1740*/  IADD3 R6, PT, PT, R5, R4, RZ ;  /* 0x0000000405067210 */ /* 0x000fe20007ffe0ff */
[----:B------:R-:W1:Y:S03]  /*1750*/  LDCU.64 UR8, c[0x0][0x420] ;  /* 0x00008400ff0877ac */ /* 0x000e660008000a00 */
[----:B------:R-:W-:Y:S01]  /*1760*/  IADD3 R6, P0, PT, R6, R3, RZ ;  /* 0x0000000306067210 */ /* 0x000fe20007f1e0ff */
[C---:B-----5:R-:W-:Y:S02]  /*1770*/  FMUL.FTZ R3, R49.reuse, 1.4426950216293334961 ;  /* 0x3fb8aa3b31037820 */ /* 0x060fe40000410000 */
[----:B------:R-:W3:Y:S01]  /*1780*/  LDC.64 R16, c[0x0][0x410] ;  /* 0x00010400ff107b82 */ /* 0x000ee20000000a00 */
[----:B------:R-:W-:Y:S02]  /*1790*/  IADD3.X R7, PT, PT, RZ, R20, RZ, P0, !PT ;  /* 0x00000014ff077210 */ /* 0x000fe400007fe4ff */
[----:B------:R-:W-:-:S04]  /*17a0*/  FSETP.NEU.FTZ.AND P0, PT, R49, -INF , PT ;  /* 0xff8000003100780b */ /* 0x000fc80003f1d000 */
[----:B------:R-:W-:Y:S01]  /*17b0*/  FSEL R3, R3, RZ, P0 ;  /* 0x000000ff03037208 */ /* 0x000fe20000000000 */
[----:B0-----:R-:W-:-:S04]  /*17c0*/  IMAD.WIDE.U32 R6, R14, UR6, R6 ;  /* 0x000000060e067c25 */ /* 0x001fc8000f8e0006 */
[----:B------:R-:W-:Y:S02]  /*17d0*/  IMAD R7, R15, UR6, R7 ;  /* 0x000000060f077c24 */ /* 0x000fe4000f8e0207 */
[----:B-1----:R-:W-:-:S04]  /*17e0*/  IMAD.WIDE.U32 R6, R41, UR8, R6 ;  /* 0x0000000829067c25 */ /* 0x002fc8000f8e0006 */
[----:B------:R-:W-:Y:S01]  /*17f0*/  IMAD R5, R41, UR9, R7 ;  /* 0x0000000929057c24 */ /* 0x000fe2000f8e0207 */
[----:B---3--:R-:W-:-:S04]  /*1800*/  LEA R14, P1, R6, R16, 0x2 ;  /* 0x00000010060e7211 */ /* 0x008fc800078210ff */
[----:B------:R-:W-:-:S05]  /*1810*/  LEA.HI.X R15, R6, R17, R5, 0x2, P1 ;  /* 0x00000011060f7211 */ /* 0x000fca00008f1405 */
[----:B------:R1:W-:Y:S04]  /*1820*/  STG.E desc[UR4][R14.64], R3 ;  /* 0x000000030e007986 */ /* 0x0003e8000c101904 */
.L_x_105:
[----:B------:R-:W-:Y:S05]  /*1830*/  BSYNC.RECONVERGENT B0 ;  /* 0x0000000000007941 */ /* 0x000fea0003800200 */
.L_x_104:
[----:B------:R-:W3:Y:S01]  /*1840*/  LDCU.64 UR10, c[0x0][0x458] ;  /* 0x00008b00ff0a77ac */ /* 0x000ee20008000a00 */
[----:B--2---:R-:W-:Y:S01]  /*1850*/  IMAD.WIDE.U32 R12, R10, UR6, R12 ;  /* 0x000000060a0c7c25 */ /* 0x004fe2000f8e000c */
[----:B------:R-:W2:Y:S03]  /*1860*/  LDCU.64 UR8, c[0x0][0x428] ;  /* 0x00008500ff0877ac */ /* 0x000ea60008000a00 */
[----:B------:R-:W-:Y:S02]  /*1870*/  IMAD R13, R11, UR6, R13 ;  /* 0x000000060b0d7c24 */ /* 0x000fe4000f8e020d */
[----:B0-----:R-:W-:-:S04]  /*1880*/  IMAD.WIDE.U32 R6, R41, R8, R12 ;  /* 0x0000000829067225 */ /* 0x001fc800078e000c */
[----:B------:R-:W-:Y:S01]  /*1890*/  IMAD R9, R41, R9, R7 ;  /* 0x0000000929097224 */ /* 0x000fe200078e0207 */
[----:B---3--:R-:W-:-:S04]  /*18a0*/  ISETP.NE.U32.AND P0, PT, RZ, UR10, PT ;  /* 0x0000000aff007c0c */ /* 0x008fc8000bf05070 */
[----:B------:R-:W-:Y:S02]  /*18b0*/  ISETP.NE.AND.EX P0, PT, RZ, UR11, PT, P0 ;  /* 0x0000000bff007c0c */ /* 0x000fe4000bf05300 */
[----:B--2---:R-:W-:Y:S02]  /*18c0*/  LEA R8, P1, R6, UR8, 0x2 ;  /* 0x0000000806087c11 */ /* 0x004fe4000f8210ff */
[----:B------:R-:W-:Y:S02]  /*18d0*/  ISETP.NE.OR P0, PT, R4, RZ, !P0 ;  /* 0x000000ff0400720c */ /* 0x000fe40004705670 */
        /* <DEDUP_REMOVED lines=10> */
[----:B-1----:R-:W1:Y:S01]  /*1980*/  LDC R3, c[0x0][0x390] ;  /* 0x0000e400ff037b82 */ /* 0x002e620000000800 */
[----:B------:R-:W2:Y:S07]  /*1990*/  LDCU UR7, c[0x0][0x450] ;  /* 0x00008a00ff0777ac */ /* 0x000eae0008000800 */
[----:B------:R-:W3:Y:S01]  /*19a0*/  LDC.64 R4, c[0x0][0x458] ;  /* 0x00011600ff047b82 */ /* 0x000ee20000000a00 */
[----:B--2---:R-:W-:-:S04]  /*19b0*/  IMAD R0, R0, UR7, R2 ;  /* 0x0000000700007c24 */ /* 0x004fc8000f8e0202 */
[----:B-1----:R-:W-:-:S04]  /*19c0*/  IMAD R3, R0, R3, UR6 ;  /* 0x0000000600037e24 */ /* 0x002fc8000f8e0203 */
[----:B---3--:R-:W-:-:S05]  /*19d0*/  IMAD.WIDE R2, R3, 0x4, R4 ;  /* 0x0000000403027825 */ /* 0x008fca00078e0204 */
[----:B------:R-:W-:Y:S01]  /*19e0*/  STG.E desc[UR4][R2.64], RZ ;  /* 0x000000ff02007986 */ /* 0x000fe2000c101904 */
[----:B------:R-:W-:Y:S05]  /*19f0*/  EXIT ;  /* 0x000000000000794d */ /* 0x000fea0003800000 */
.L_x_106:
        /* <DEDUP_REMOVED lines=16> */
.L_x_159:


//--------------------- .nv.shared._ZN7cutlass13device_kernelIN5flash19enable_sm80_to_sm89INS1_16FlashAttnBwdSm80INS1_25CollectiveMainloopBwdSm80ILi2ELi1EN4cute5tupleIJNS5_1CILi64EEENS7_ILi96EEENS7_ILi128EEEEEENS_6half_tEfNS_4arch4Sm80ELb0ELb0ELb0ELb0ELb0ELb0ELb0ELb0ELi2ELi2ELi2ELi2ELb1EEENS1_21CollectiveEpilogueBwdISB_SC_SE_Li256ELb0ELb0ELi4EEENS1_19SingleTileSchedulerILb0ELb0ELb0ELi96EEEEEEEEEvNT_6ParamsE --------------------------
	.section	.nv.shared._ZN7cutlass13device_kernelIN5flash19enable_sm80_to_sm89INS1_16FlashAttnBwdSm80INS1_25CollectiveMainloopBwdSm80ILi2ELi1EN4cute5tupleIJNS5_1CILi64EEENS7_ILi96EEENS7_ILi128EEEEEENS_6half_tEfNS_4arch4Sm80ELb0ELb0ELb0ELb0ELb0ELb0ELb0ELb0ELi2ELi2ELi2ELi2ELb1EEENS1_21CollectiveEpilogueBwdISB_SC_SE_Li256ELb0ELb0ELi4EEENS1_19SingleTileSchedulerILb0ELb0ELb0ELi96EEEEEEEEEvNT_6ParamsE,"aw",@nobits
	.sectionflags	@""
	.align	16
	.zero		1024


//--------------------- .nv.shared.reserved.0     --------------------------
	.section	.nv.shared.reserved.0,"aw",@nobits
	.weak		__nv_reservedSMEM_offset_0_alias
	.size		__nv_reservedSMEM_offset_0_alias, 0, 64
	.other		__nv_reservedSMEM_offset_0_alias,@"STO_CUDA_RESERVED_SHARED STV_DEFAULT"
__nv_reservedSMEM_offset_0_alias:
	.zero		0
	.zero		64


//--------------------- .nv.global                --------------------------
	.section	.nv.global,"aw",@nobits
.nv.global:
	.type		_ZN66_INTERNAL_6fb7e682_30_flash_bwd_hdim128_fp16_sm80_cu_49158569_27724cute1_E,@object
	.size		_ZN66_INTERNAL_6fb7e682_30_flash_bwd_hdim128_fp16_sm80_cu_49158569_27724cute1_E,(_ZN66_INTERNAL_6fb7e682_30_flash_bwd_hdim128_fp16_sm80_cu_49158569_27724cuda3std3__45__cpo6cbeginE - _ZN66_INTERNAL_6fb7e682_30_flash_bwd_hdim128_fp16_sm80_cu_49158569_27724cute1_E)
_ZN66_INTERNAL_6fb7e682_30_flash_bwd_hdim128_fp16_sm80_cu_49158569_27724cute1_E:
	.zero		1
	.type		_ZN66_INTERNAL_6fb7e682_30_flash_bwd_hdim128_fp16_sm80_cu_49158569_27724cuda3std3__45__cpo6cbeginE,@object
	.size		_ZN66_INTERNAL_6fb7e682_30_flash_bwd_hdim128_fp16_sm80_cu_49158569_27724cuda3std3__45__cpo6cbeginE,(_ZN66_INTERNAL_6fb7e682_30_flash_bwd_hdim128_fp16_sm80_cu_49158569_27724cuda3std3__48in_placeE - _ZN66_INTERNAL_6fb7e682_30_flash_bwd_hdim128_fp16_sm80_cu_49158569_27724cuda3std3__45__cpo6cbeginE)
_ZN66_INTERNAL_6fb7e682_30_flash_bwd_hdim128_fp16_sm80_cu_49158569_27724cuda3std3__45__cpo6cbeginE:
	.zero		1
	.type		_ZN66_INTERNAL_6fb7e682_30_flash_bwd_hdim128_fp16_sm80_cu_49158569_27724cuda3std3__48in_placeE,@object
	.size		_ZN66_INTERNAL_6fb7e682_30_flash_bwd_hdim128_fp16_sm80_cu_49158569_27724cuda3std3__48in_placeE,(_ZN66_INTERNAL_6fb7e682_30_flash_bwd_hdim128_fp16_sm80_cu_49158569_27724cuda3std6ranges3__45__cpo9iter_moveE - _ZN66_INTERNAL_6fb7e682_30_flash_bwd_hdim128_fp16_sm80_cu_49158569_27724cuda3std3__48in_placeE)
_ZN66_INTERNAL_6fb7e682_30_flash_bwd_hdim128_fp16_sm80_cu_49158569_27724cuda3std3__48in_placeE:
	.zero		1
	.type		_ZN66_INTERNAL_6fb7e682_30_flash_bwd_hdim128_fp16_sm80_cu_49158569_27724cuda3std6ranges3__45__cpo9iter_moveE,@object
	.size		_ZN66_INTERNAL_6fb7e682_30_flash_bwd_hdim128_fp16_sm80_cu_49158569_27724cuda3std6ranges3__45__cpo9iter_moveE,(_ZN66_INTERNAL_6fb7e682_30_flash_bwd_hdim128_fp16_sm80_cu_49158569_27724cuda3std3__45__cpo5beginE - _ZN66_INTERNAL_6fb7e682_30_flash_bwd_hdim128_fp16_sm80_cu_49158569_27724cuda3std6ranges3__45__cpo9iter_moveE)
_ZN66_INTERNAL_6fb7e682_30_flash_bwd_hdim128_fp16_sm80_cu_49158569_27724cuda3std6ranges3__45__cpo9iter_moveE:
	.zero		1
	.type		_ZN66_INTERNAL_6fb7e682_30_flash_bwd_hdim128_fp16_sm80_cu_49158569_27724cuda3std3__45__cpo5beginE,@object
	.size		_ZN66_INTERNAL_6fb7e682_30_flash_bwd_hdim128_fp16_sm80_cu_49158569_27724cuda3std3__45__cpo5beginE,(_ZN66_INTERNAL_6fb7e682_30_flash_bwd_hdim128_fp16_sm80_cu_49158569_27724cuda3std3__468_GLOBAL__N__6fb7e682_30_flash_bwd_hdim128_fp16_sm80_cu_49158569_27726ignoreE - _ZN66_INTERNAL_6fb7e682_30_flash_bwd_hdim128_fp16_sm80_cu_49158569_27724cuda3std3__45__cpo5beginE)
_ZN66_INTERNAL_6fb7e682_30_flash_bwd_hdim128_fp16_sm80_cu_49158569_27724cuda3std3__45__cpo5beginE:
	.zero		1
	.type		_ZN66_INTERNAL_6fb7e682_30_flash_bwd_hdim128_fp16_sm80_cu_49158569_27724cuda3std3__468_GLOBAL__N__6fb7e682_30_flash_bwd_hdim128_fp16_sm80_cu_49158569_27726ignoreE,@object
	.size		_ZN66_INTERNAL_6fb7e682_30_flash_bwd_hdim128_fp16_sm80_cu_49158569_27724cuda3std3__468_GLOBAL__N__6fb7e682_30_flash_bwd_hdim128_fp16_sm80_cu_49158569_27726ignoreE,(_ZN66_INTERNAL_6fb7e682_30_flash_bwd_hdim128_fp16_sm80_cu_49158569_27724cute7productE - _ZN66_INTERNAL_6fb7e682_30_flash_bwd_hdim128_fp16_sm80_cu_49158569_27724cuda3std3__468_GLOBAL__N__6fb7e682_30_flash_bwd_hdim128_fp16_sm80_cu_49158569_27726ignoreE)
_ZN66_INTERNAL_6fb7e682_30_flash_bwd_hdim128_fp16_sm80_cu_49158569_27724cuda3std3__468_GLOBAL__N__6fb7e682_30_flash_bwd_hdim128_fp16_sm80_cu_49158569_27726ignoreE:
	.zero		1
	.type		_ZN66_INTERNAL_6fb7e682_30_flash_bwd_hdim128_fp16_sm80_cu_49158569_27724cute7productE,@object
	.size		_ZN66_INTERNAL_6fb7e682_30_flash_bwd_hdim128_fp16_sm80_cu_49158569_27724cute7productE,(_ZN66_INTERNAL_6fb7e682_30_flash_bwd_hdim128_fp16_sm80_cu_49158569_27724cuda3std3__45__cpo3endE - _ZN66_INTERNAL_6fb7e682_30_flash_bwd_hdim128_fp16_sm80_cu_49158569_27724cute7productE)
_ZN66_INTERNAL_6fb7e682_30_flash_bwd_hdim128_fp16_sm80_cu_49158569_27724cute7productE:
	.zero		1
	.type		_ZN66_INTERNAL_6fb7e682_30_flash_bwd_hdim128_fp16_sm80_cu_49158569_27724cuda3std3__45__cpo3endE,@object
	.size		_ZN66_INTERNAL_6fb7e682_30_flash_bwd_hdim128_fp16_sm80_cu_49158569_27724cuda3std3__45__cpo3endE,(_ZN66_INTERNAL_6fb7e682_30_flash_bwd_hdim128_fp16_sm80_cu_49158569_27724cuda3std3__419piecewise_constructE - _ZN66_INTERNAL_6fb7e682_30_flash_bwd_hdim128_fp16_sm80_cu_49158569_27724cuda3std3__45__cpo3endE)
_ZN66_INTERNAL_6fb7e682_30_flash_bwd_hdim128_fp16_sm80_cu_49158569_27724cuda3std3__45__cpo3endE:
	.zero		1
	.type		_ZN66_INTERNAL_6fb7e682_30_flash_bwd_hdim128_fp16_sm80_cu_49158569_27724cuda3std3__419piecewise_constructE,@object
	.size		_ZN66_INTERNAL_6fb7e682_30_flash_bwd_hdim128_fp16_sm80_cu_49158569_27724cuda3std3__419piecewise_constructE,(_ZN66_INTERNAL_6fb7e682_30_flash_bwd_hdim128_fp16_sm80_cu_49158569_27724cuda3std3__45__cpo4cendE - _ZN66_INTERNAL_6fb7e682_30_flash_bwd_hdim128_fp16_sm80_cu_49158569_27724cuda3std3__419piecewise_constructE)
_ZN66_INTERNAL_6fb7e682_30_flash_bwd_hdim128_fp16_sm80_cu_49158569_27724cuda3std3__419piecewise_constructE:
	.zero		1
	.type		_ZN66_INTERNAL_6fb7e682_30_flash_bwd_hdim128_fp16_sm80_cu_49158569_27724cuda3std3__45__cpo4cendE,@object
	.size		_ZN66_INTERNAL_6fb7e682_30_flash_bwd_hdim128_fp16_sm80_cu_49158569_27724cuda3std3__45__cpo4cendE,(_ZN66_INTERNAL_6fb7e682_30_flash_bwd_hdim128_fp16_sm80_cu_49158569_27724cuda3std6ranges3__45__cpo4swapE - _ZN66_INTERNAL_6fb7e682_30_flash_bwd_hdim128_fp16_sm80_cu_49158569_27724cuda3std3__45__cpo4cendE)
_ZN66_INTERNAL_6fb7e682_30_flash_bwd_hdim128_fp16_sm80_cu_49158569_27724cuda3std3__45__cpo4cendE:
	.zero		1
	.type		_ZN66_INTERNAL_6fb7e682_30_flash_bwd_hdim128_fp16_sm80_cu_49158569_27724cuda3std6ranges3__45__cpo4swapE,@object
	.size		_ZN66_INTERNAL_6fb7e682_30_flash_bwd_hdim128_fp16_sm80_cu_49158569_27724cuda3std6ranges3__45__cpo4swapE,(.L_7 - _ZN66_INTERNAL_6fb7e682_30_flash_bwd_hdim128_fp16_sm80_cu_49158569_27724cuda3std6ranges3__45__cpo4swapE)
_ZN66_INTERNAL_6fb7e682_30_flash_bwd_hdim128_fp16_sm80_cu_49158569_27724cuda3std6ranges3__45__cpo4swapE:
	.zero		1
.L_7:


//--------------------- .nv.shared._ZN7cutlass13device_kernelIN5flash19enable_sm80_to_sm89INS1_16FlashAttnBwdSm80INS1_25CollectiveMainloopBwdSm80ILi2ELi1EN4cute5tupleIJNS5_1CILi64EEENS7_ILi96EEENS7_ILi128EEEEEENS_6half_tEfNS_4arch4Sm80ELb0ELb0ELb0ELb0ELb1ELb0ELb0ELb0ELi2ELi2ELi2ELi2ELb1EEENS1_21CollectiveEpilogueBwdISB_SC_SE_Li256ELb0ELb0ELi4EEENS1_19SingleTileSchedulerILb0ELb0ELb0ELi96EEEEEEEEEvNT_6ParamsE --------------------------
	.section	.nv.shared._ZN7cutlass13device_kernelIN5flash19enable_sm80_to_sm89INS1_16FlashAttnBwdSm80INS1_25CollectiveMainloopBwdSm80ILi2ELi1EN4cute5tupleIJNS5_1CILi64EEENS7_ILi96EEENS7_ILi128EEEEEENS_6half_tEfNS_4arch4Sm80ELb0ELb0ELb0ELb0ELb1ELb0ELb0ELb0ELi2ELi2ELi2ELi2ELb1EEENS1_21CollectiveEpilogueBwdISB_SC_SE_Li256ELb0ELb0ELi4EEENS1_19SingleTileSchedulerILb0ELb0ELb0ELi96EEEEEEEEEvNT_6ParamsE,"aw",@nobits
	.sectionflags	@""
	.align	16
	.zero		1024


//--------------------- .nv.shared._ZN7cutlass13device_kernelIN5flash19enable_sm80_to_sm89INS1_16FlashAttnBwdSm80INS1_25CollectiveMainloopBwdSm80ILi2ELi1EN4cute5tupleIJNS5_1CILi64EEENS7_ILi96EEENS7_ILi128EEEEEENS_6half_tEfNS_4arch4Sm80ELb0ELb0ELb0ELb0ELb0ELb0ELb0ELb0ELi2ELi2ELi2ELi2ELb1EEENS1_24CollectiveEpilogueBwdGQAISB_fSE_Li256ELb0ELb0EEENS1_19SingleTileSchedulerILb0ELb0ELb0ELi96EEEEEEEEEvNT_6ParamsE --------------------------
	.section	.nv.shared._ZN7cutlass13device_kernelIN5flash19enable_sm80_to_sm89INS1_16FlashAttnBwdSm80INS1_25CollectiveMainloopBwdSm80ILi2ELi1EN4cute5tupleIJNS5_1CILi64EEENS7_ILi96EEENS7_ILi128EEEEEENS_6half_tEfNS_4arch4Sm80ELb0ELb0ELb0ELb0ELb0ELb0ELb0ELb0ELi2ELi2ELi2ELi2ELb1EEENS1_24CollectiveEpilogueBwdGQAISB_fSE_Li256ELb0ELb0EEENS1_19SingleTileSchedulerILb0ELb0ELb0ELi96EEEEEEEEEvNT_6ParamsE,"aw",@nobits
	.sectionflags	@""
	.align	16
	.zero		1024


//--------------------- .nv.shared._ZN7cutlass13device_kernelIN5flash19enable_sm80_to_sm89INS1_16FlashAttnBwdSm80INS1_25CollectiveMainloopBwdSm80ILi2ELi1EN4cute5tupleIJNS5_1CILi64EEENS7_ILi96EEENS7_ILi128EEEEEENS_6half_tEfNS_4arch4Sm80ELb0ELb0ELb0ELb0ELb1ELb0ELb0ELb0ELi2ELi2ELi2ELi2ELb1EEENS1_24CollectiveEpilogueBwdGQAISB_fSE_Li256ELb0ELb1EEENS1_19SingleTileSchedulerILb0ELb0ELb0ELi96EEEEEEEEEvNT_6ParamsE --------------------------
	.section	.nv.shared._ZN7cutlass13device_kernelIN5flash19enable_sm80_to_sm89INS1_16FlashAttnBwdSm80INS1_25CollectiveMainloopBwdSm80ILi2ELi1EN4cute5tupleIJNS5_1CILi64EEENS7_ILi96EEENS7_ILi128EEEEEENS_6half_tEfNS_4arch4Sm80ELb0ELb0ELb0ELb0ELb1ELb0ELb0ELb0ELi2ELi2ELi2ELi2ELb1EEENS1_24CollectiveEpilogueBwdGQAISB_fSE_Li256ELb0ELb1EEENS1_19SingleTileSchedulerILb0ELb0ELb0ELi96EEEEEEEEEvNT_6ParamsE,"aw",@nobits
	.sectionflags	@""
	.align	16
	.zero		1024


//--------------------- .nv.shared._ZN7cutlass13device_kernelIN5flash19enable_sm80_to_sm89INS1_16FlashAttnBwdSm80INS1_25CollectiveMainloopBwdSm80ILi2ELi1EN4cute5tupleIJNS5_1CILi64EEENS7_ILi96EEENS7_ILi128EEEEEENS_6half_tEfNS_4arch4Sm80ELb0ELb0ELb0ELb1ELb0ELb0ELb0ELb0ELi2ELi2ELi2ELi2ELb1EEENS1_21CollectiveEpilogueBwdISB_SC_SE_Li256ELb1ELb0ELi4EEENS1_19SingleTileSchedulerILb1ELb0ELb0ELi96EEEEEEEEEvNT_6ParamsE --------------------------
	.section	.nv.shared._ZN7cutlass13device_kernelIN5flash19enable_sm80_to_sm89INS1_16FlashAttnBwdSm80INS1_25CollectiveMainloopBwdSm80ILi2ELi1EN4cute5tupleIJNS5_1CILi64EEENS7_ILi96EEENS7_ILi128EEEEEENS_6half_tEfNS_4arch4Sm80ELb0ELb0ELb0ELb1ELb0ELb0ELb0ELb0ELi2ELi2ELi2ELi2ELb1EEENS1_21CollectiveEpilogueBwdISB_SC_SE_Li256ELb1ELb0ELi4EEENS1_19SingleTileSchedulerILb1ELb0ELb0ELi96EEEEEEEEEvNT_6ParamsE,"aw",@nobits
	.sectionflags	@""
	.align	16
	.zero		1024


//--------------------- .nv.shared._ZN7cutlass13device_kernelIN5flash19enable_sm80_to_sm89INS1_16FlashAttnBwdSm80INS1_25CollectiveMainloopBwdSm80ILi2ELi1EN4cute5tupleIJNS5_1CILi64EEENS7_ILi96EEENS7_ILi128EEEEEENS_6half_tEfNS_4arch4Sm80ELb0ELb0ELb0ELb1ELb1ELb0ELb0ELb0ELi2ELi2ELi2ELi2ELb1EEENS1_21CollectiveEpilogueBwdISB_SC_SE_Li256ELb1ELb0ELi4EEENS1_19SingleTileSchedulerILb1ELb0ELb0ELi96EEEEEEEEEvNT_6ParamsE --------------------------
	.section	.nv.shared._ZN7cutlass13device_kernelIN5flash19enable_sm80_to_sm89INS1_16FlashAttnBwdSm80INS1_25CollectiveMainloopBwdSm80ILi2ELi1EN4cute5tupleIJNS5_1CILi64EEENS7_ILi96EEENS7_ILi128EEEEEENS_6half_tEfNS_4arch4Sm80ELb0ELb0ELb0ELb1ELb1ELb0ELb0ELb0ELi2ELi2ELi2ELi2ELb1EEENS1_21CollectiveEpilogueBwdISB_SC_SE_Li256ELb1ELb0ELi4EEENS1_19SingleTileSchedulerILb1ELb0ELb0ELi96EEEEEEEEEvNT_6ParamsE,"aw",@nobits
	.sectionflags	@""
	.align	16
	.zero		1024


//--------------------- .nv.shared._ZN7cutlass13device_kernelIN5flash19enable_sm80_to_sm89INS1_16FlashAttnBwdSm80INS1_25CollectiveMainloopBwdSm80ILi2ELi1EN4cute5tupleIJNS5_1CILi64EEENS7_ILi96EEENS7_ILi128EEEEEENS_6half_tEfNS_4arch4Sm80ELb0ELb0ELb0ELb1ELb0ELb0ELb0ELb0ELi2ELi2ELi2ELi2ELb1EEENS1_24CollectiveEpilogueBwdGQAISB_fSE_Li256ELb1ELb0EEENS1_19SingleTileSchedulerILb1ELb0ELb0ELi96EEEEEEEEEvNT_6ParamsE --------------------------
	.section	.nv.shared._ZN7cutlass13device_kernelIN5flash19enable_sm80_to_sm89INS1_16FlashAttnBwdSm80INS1_25CollectiveMainloopBwdSm80ILi2ELi1EN4cute5tupleIJNS5_1CILi64EEENS7_ILi96EEENS7_ILi128EEEEEENS_6half_tEfNS_4arch4Sm80ELb0ELb0ELb0ELb1ELb0ELb0ELb0ELb0ELi2ELi2ELi2ELi2ELb1EEENS1_24CollectiveEpilogueBwdGQAISB_fSE_Li256ELb1ELb0EEENS1_19SingleTileSchedulerILb1ELb0ELb0ELi96EEEEEEEEEvNT_6ParamsE,"aw",@nobits
	.sectionflags	@""
	.align	16
	.zero		1024


//--------------------- .nv.shared._ZN7cutlass13device_kernelIN5flash19enable_sm80_to_sm89INS1_16FlashAttnBwdSm80INS1_25CollectiveMainloopBwdSm80ILi2ELi1EN4cute5tupleIJNS5_1CILi64EEENS7_ILi96EEENS7_ILi128EEEEEENS_6half_tEfNS_4arch4Sm80ELb0ELb0ELb0ELb1ELb1ELb0ELb0ELb0ELi2ELi2ELi2ELi2ELb1EEENS1_24CollectiveEpilogueBwdGQAISB_fSE_Li256ELb1ELb1EEENS1_19SingleTileSchedulerILb1ELb0ELb0ELi96EEEEEEEEEvNT_6ParamsE --------------------------
	.section	.nv.shared._ZN7cutlass13device_kernelIN5flash19enable_sm80_to_sm89INS1_16FlashAttnBwdSm80INS1_25CollectiveMainloopBwdSm80ILi2ELi1EN4cute5tupleIJNS5_1CILi64EEENS7_ILi96EEENS7_ILi128EEEEEENS_6half_tEfNS_4arch4Sm80ELb0ELb0ELb0ELb1ELb1ELb0ELb0ELb0ELi2ELi2ELi2ELi2ELb1EEENS1_24CollectiveEpilogueBwdGQAISB_fSE_Li256ELb1ELb1EEENS1_19SingleTileSchedulerILb1ELb0ELb0ELi96EEEEEEEEEvNT_6ParamsE,"aw",@nobits
	.sectionflags	@""
	.align	16
	.zero		1024


//--------------------- .nv.shared._ZN7cutlass13device_kernelIN5flash19enable_sm80_to_sm89INS1_16FlashAttnBwdSm80INS1_25CollectiveMainloopBwdSm80ILi2ELi1EN4cute5tupleIJNS5_1CILi64EEENS7_ILi96EEENS7_ILi128EEEEEENS_6half_tEfNS_4arch4Sm80ELb0ELb1ELb0ELb0ELb0ELb0ELb0ELb0ELi2ELi2ELi2ELi2ELb1EEENS1_21CollectiveEpilogueBwdISB_SC_SE_Li256ELb0ELb0ELi4EEENS1_19SingleTileSchedulerILb0ELb0ELb0ELi96EEEEEEEEEvNT_6ParamsE --------------------------
	.section	.nv.shared._ZN7cutlass13device_kernelIN5flash19enable_sm80_to_sm89INS1_16FlashAttnBwdSm80INS1_25CollectiveMainloopBwdSm80ILi2ELi1EN4cute5tupleIJNS5_1CILi64EEENS7_ILi96EEENS7_ILi128EEEEEENS_6half_tEfNS_4arch4Sm80ELb0ELb1ELb0ELb0ELb0ELb0ELb0ELb0ELi2ELi2ELi2ELi2ELb1EEENS1_21CollectiveEpilogueBwdISB_SC_SE_Li256ELb0ELb0ELi4EEENS1_19SingleTileSchedulerILb0ELb0ELb0ELi96EEEEEEEEEvNT_6ParamsE,"aw",@nobits
	.sectionflags	@""
	.align	16
	.zero		1024


//--------------------- .nv.shared._ZN7cutlass13device_kernelIN5flash19enable_sm80_to_sm89INS1_16FlashAttnBwdSm80INS1_25CollectiveMainloopBwdSm80ILi2ELi1EN4cute5tupleIJNS5_1CILi64EEENS7_ILi96EEENS7_ILi128EEEEEENS_6half_tEfNS_4arch4Sm80ELb0ELb1ELb0ELb0ELb1ELb0ELb0ELb0ELi2ELi2ELi2ELi2ELb1EEENS1_21CollectiveEpilogueBwdISB_SC_SE_Li256ELb0ELb0ELi4EEENS1_19SingleTileSchedulerILb0ELb0ELb0ELi96EEEEEEEEEvNT_6ParamsE --------------------------
	.section	.nv.shared._ZN7cutlass13device_kernelIN5flash19enable_sm80_to_sm89INS1_16FlashAttnBwdSm80INS1_25CollectiveMainloopBwdSm80ILi2ELi1EN4cute5tupleIJNS5_1CILi64EEENS7_ILi96EEENS7_ILi128EEEEEENS_6half_tEfNS_4arch4Sm80ELb0ELb1ELb0ELb0ELb1ELb0ELb0ELb0ELi2ELi2ELi2ELi2ELb1EEENS1_21CollectiveEpilogueBwdISB_SC_SE_Li256ELb0ELb0ELi4EEENS1_19SingleTileSchedulerILb0ELb0ELb0ELi96EEEEEEEEEvNT_6ParamsE,"aw",@nobits
	.sectionflags	@""
	.align	16
	.zero		1024


//--------------------- .nv.shared._ZN7cutlass13device_kernelIN5flash19enable_sm80_to_sm89INS1_16FlashAttnBwdSm80INS1_25CollectiveMainloopBwdSm80ILi2ELi1EN4cute5tupleIJNS5_1CILi64EEENS7_ILi96EEENS7_ILi128EEEEEENS_6half_tEfNS_4arch4Sm80ELb0ELb1ELb0ELb0ELb0ELb0ELb0ELb0ELi2ELi2ELi2ELi2ELb1EEENS1_24CollectiveEpilogueBwdGQAISB_fSE_Li256ELb0ELb0EEENS1_19SingleTileSchedulerILb0ELb0ELb0ELi96EEEEEEEEEvNT_6ParamsE --------------------------
	.section	.nv.shared._ZN7cutlass13device_kernelIN5flash19enable_sm80_to_sm89INS1_16FlashAttnBwdSm80INS1_25CollectiveMainloopBwdSm80ILi2ELi1EN4cute5tupleIJNS5_1CILi64EEENS7_ILi96EEENS7_ILi128EEEEEENS_6half_tEfNS_4arch4Sm80ELb0ELb1ELb0ELb0ELb0ELb0ELb0ELb0ELi2ELi2ELi2ELi2ELb1EEENS1_24CollectiveEpilogueBwdGQAISB_fSE_Li256ELb0ELb0EEENS1_19SingleTileSchedulerILb0ELb0ELb0ELi96EEEEEEEEEvNT_6ParamsE,"aw",@nobits
	.sectionflags	@""
	.align	16
	.zero		1024


//--------------------- .nv.shared._ZN7cutlass13device_kernelIN5flash19enable_sm80_to_sm89INS1_16FlashAttnBwdSm80INS1_25CollectiveMainloopBwdSm80ILi2ELi1EN4cute5tupleIJNS5_1CILi64EEENS7_ILi96EEENS7_ILi128EEEEEENS_6half_tEfNS_4arch4Sm80ELb0ELb1ELb0ELb0ELb1ELb0ELb0ELb0ELi2ELi2ELi2ELi2ELb1EEENS1_24CollectiveEpilogueBwdGQAISB_fSE_Li256ELb0ELb1EEENS1_19SingleTileSchedulerILb0ELb0ELb0ELi96EEEEEEEEEvNT_6ParamsE --------------------------
	.section	.nv.shared._ZN7cutlass13device_kernelIN5flash19enable_sm80_to_sm89INS1_16FlashAttnBwdSm80INS1_25CollectiveMainloopBwdSm80ILi2ELi1EN4cute5tupleIJNS5_1CILi64EEENS7_ILi96EEENS7_ILi128EEEEEENS_6half_tEfNS_4arch4Sm80ELb0ELb1ELb0ELb0ELb1ELb0ELb0ELb0ELi2ELi2ELi2ELi2ELb1EEENS1_24CollectiveEpilogueBwdGQAISB_fSE_Li256ELb0ELb1EEENS1_19SingleTileSchedulerILb0ELb0ELb0ELi96EEEEEEEEEvNT_6ParamsE,"aw",@nobits
	.sectionflags	@""
	.align	16
	.zero		1024


//--------------------- .nv.shared._ZN7cutlass13device_kernelIN5flash19enable_sm80_to_sm89INS1_16FlashAttnBwdSm80INS1_25CollectiveMainloopBwdSm80ILi2ELi1EN4cute5tupleIJNS5_1CILi64EEENS7_ILi96EEENS7_ILi128EEEEEENS_6half_tEfNS_4arch4Sm80ELb0ELb1ELb0ELb1ELb0ELb0ELb0ELb0ELi2ELi2ELi2ELi2ELb1EEENS1_21CollectiveEpilogueBwdISB_SC_SE_Li256ELb1ELb0ELi4EEENS1_19SingleTileSchedulerILb1ELb0ELb0ELi96EEEEEEEEEvNT_6ParamsE --------------------------
	.section	.nv.shared._ZN7cutlass13device_kernelIN5flash19enable_sm80_to_sm89INS1_16FlashAttnBwdSm80INS1_25CollectiveMainloopBwdSm80ILi2ELi1EN4cute5tupleIJNS5_1CILi64EEENS7_ILi96EEENS7_ILi128EEEEEENS_6half_tEfNS_4arch4Sm80ELb0ELb1ELb0ELb1ELb0ELb0ELb0ELb0ELi2ELi2ELi2ELi2ELb1EEENS1_21CollectiveEpilogueBwdISB_SC_SE_Li256ELb1ELb0ELi4EEENS1_19SingleTileSchedulerILb1ELb0ELb0ELi96EEEEEEEEEvNT_6ParamsE,"aw",@nobits
	.sectionflags	@""
	.align	16
	.zero		1024


//--------------------- .nv.shared._ZN7cutlass13device_kernelIN5flash19enable_sm80_to_sm89INS1_16FlashAttnBwdSm80INS1_25CollectiveMainloopBwdSm80ILi2ELi1EN4cute5tupleIJNS5_1CILi64EEENS7_ILi96EEENS7_ILi128EEEEEENS_6half_tEfNS_4arch4Sm80ELb0ELb1ELb0ELb1ELb1ELb0ELb0ELb0ELi2ELi2ELi2ELi2ELb1EEENS1_21CollectiveEpilogueBwdISB_SC_SE_Li256ELb1ELb0ELi4EEENS1_19SingleTileSchedulerILb1ELb0ELb0ELi96EEEEEEEEEvNT_6ParamsE --------------------------
	.section	.nv.shared._ZN7cutlass13device_kernelIN5flash19enable_sm80_to_sm89INS1_16FlashAttnBwdSm80INS1_25CollectiveMainloopBwdSm80ILi2ELi1EN4cute5tupleIJNS5_1CILi64EEENS7_ILi96EEENS7_ILi128EEEEEENS_6half_tEfNS_4arch4Sm80ELb0ELb1ELb0ELb1ELb1ELb0ELb0ELb0ELi2ELi2ELi2ELi2ELb1EEENS1_21CollectiveEpilogueBwdISB_SC_SE_Li256ELb1ELb0ELi4EEENS1_19SingleTileSchedulerILb1ELb0ELb0ELi96EEEEEEEEEvNT_6ParamsE,"aw",@nobits
	.sectionflags	@""
	.align	16
	.zero		1024


//--------------------- .nv.shared._ZN7cutlass13device_kernelIN5flash19enable_sm80_to_sm89INS1_16FlashAttnBwdSm80INS1_25CollectiveMainloopBwdSm80ILi2ELi1EN4cute5tupleIJNS5_1CILi64EEENS7_ILi96EEENS7_ILi128EEEEEENS_6half_tEfNS_4arch4Sm80ELb0ELb1ELb0ELb1ELb0ELb0ELb0ELb0ELi2ELi2ELi2ELi2ELb1EEENS1_24CollectiveEpilogueBwdGQAISB_fSE_Li256ELb1ELb0EEENS1_19SingleTileSchedulerILb1ELb0ELb0ELi96EEEEEEEEEvNT_6ParamsE --------------------------
	.section	.nv.shared._ZN7cutlass13device_kernelIN5flash19enable_sm80_to_sm89INS1_16FlashAttnBwdSm80INS1_25CollectiveMainloopBwdSm80ILi2ELi1EN4cute5tupleIJNS5_1CILi64EEENS7_ILi96EEENS7_ILi128EEEEEENS_6half_tEfNS_4arch4Sm80ELb0ELb1ELb0ELb1ELb0ELb0ELb0ELb0ELi2ELi2ELi2ELi2ELb1EEENS1_24CollectiveEpilogueBwdGQAISB_fSE_Li256ELb1ELb0EEENS1_19SingleTileSchedulerILb1ELb0ELb0ELi96EEEEEEEEEvNT_6ParamsE,"aw",@nobits
	.sectionflags	@""
	.align	16
	.zero		1024


//--------------------- .nv.shared._ZN7cutlass13device_kernelIN5flash19enable_sm80_to_sm89INS1_16FlashAttnBwdSm80INS1_25CollectiveMainloopBwdSm80ILi2ELi1EN4cute5tupleIJNS5_1CILi64EEENS7_ILi96EEENS7_ILi128EEEEEENS_6half_tEfNS_4arch4Sm80ELb0ELb1ELb0ELb1ELb1ELb0ELb0ELb0ELi2ELi2ELi2ELi2ELb1EEENS1_24CollectiveEpilogueBwdGQAISB_fSE_Li256ELb1ELb1EEENS1_19SingleTileSchedulerILb1ELb0ELb0ELi96EEEEEEEEEvNT_6ParamsE --------------------------
	.section	.nv.shared._ZN7cutlass13device_kernelIN5flash19enable_sm80_to_sm89INS1_16FlashAttnBwdSm80INS1_25CollectiveMainloopBwdSm80ILi2ELi1EN4cute5tupleIJNS5_1CILi64EEENS7_ILi96EEENS7_ILi128EEEEEENS_6half_tEfNS_4arch4Sm80ELb0ELb1ELb0ELb1ELb1ELb0ELb0ELb0ELi2ELi2ELi2ELi2ELb1EEENS1_24CollectiveEpilogueBwdGQAISB_fSE_Li256ELb1ELb1EEENS1_19SingleTileSchedulerILb1ELb0ELb0ELi96EEEEEEEEEvNT_6ParamsE,"aw",@nobits
	.sectionflags	@""
	.align	16
	.zero		1024


//--------------------- .nv.shared._ZN7cutlass13device_kernelIN5flash19enable_sm80_to_sm89INS1_16FlashAttnBwdSm80INS1_25CollectiveMainloopBwdSm80ILi2ELi1EN4cute5tupleIJNS5_1CILi64EEENS7_ILi96EEENS7_ILi128EEEEEENS_6half_tEfNS_4arch4Sm80ELb1ELb0ELb0ELb0ELb0ELb0ELb0ELb0ELi2ELi2ELi2ELi2ELb1EEENS1_21CollectiveEpilogueBwdISB_SC_SE_Li256ELb0ELb0ELi4EEENS1_25SingleTileBwdLPTSchedulerILb0ELi96ELb0EEEEEEEEEvNT_6ParamsE --------------------------
	.section	.nv.shared._ZN7cutlass13device_kernelIN5flash19enable_sm80_to_sm89INS1_16FlashAttnBwdSm80INS1_25CollectiveMainloopBwdSm80ILi2ELi1EN4cute5tupleIJNS5_1CILi64EEENS7_ILi96EEENS7_ILi128EEEEEENS_6half_tEfNS_4arch4Sm80ELb1ELb0ELb0ELb0ELb0ELb0ELb0ELb0ELi2ELi2ELi2ELi2ELb1EEENS1_21CollectiveEpilogueBwdISB_SC_SE_Li256ELb0ELb0ELi4EEENS1_25SingleTileBwdLPTSchedulerILb0ELi96ELb0EEEEEEEEEvNT_6ParamsE,"aw",@nobits
	.sectionflags	@""
	.align	16
	.zero		1024


//--------------------- .nv.shared._ZN7cutlass13device_kernelIN5flash19enable_sm80_to_sm89INS1_16FlashAttnBwdSm80INS1_25CollectiveMainloopBwdSm80ILi2ELi1EN4cute5tupleIJNS5_1CILi64EEENS7_ILi96EEENS7_ILi128EEEEEENS_6half_tEfNS_4arch4Sm80ELb1ELb0ELb0ELb0ELb1ELb0ELb0ELb0ELi2ELi2ELi2ELi2ELb1EEENS1_21CollectiveEpilogueBwdISB_SC_SE_Li256ELb0ELb0ELi4EEENS1_25SingleTileBwdLPTSchedulerILb0ELi96ELb1EEEEEEEEEvNT_6ParamsE --------------------------
	.section	.nv.shared._ZN7cutlass13device_kernelIN5flash19enable_sm80_to_sm89INS1_16FlashAttnBwdSm80INS1_25CollectiveMainloopBwdSm80ILi2ELi1EN4cute5tupleIJNS5_1CILi64EEENS7_ILi96EEENS7_ILi128EEEEEENS_6half_tEfNS_4arch4Sm80ELb1ELb0ELb0ELb0ELb1ELb0ELb0ELb0ELi2ELi2ELi2ELi2ELb1EEENS1_21CollectiveEpilogueBwdISB_SC_SE_Li256ELb0ELb0ELi4EEENS1_25SingleTileBwdLPTSchedulerILb0ELi96ELb1EEEEEEEEEvNT_6ParamsE,"aw",@nobits
	.sectionflags	@""
	.align	16
	.zero		1024


//--------------------- .nv.shared._ZN7cutlass13device_kernelIN5flash19enable_sm80_to_sm89INS1_16FlashAttnBwdSm80INS1_25CollectiveMainloopBwdSm80ILi2ELi1EN4cute5tupleIJNS5_1CILi64EEENS7_ILi96EEENS7_ILi128EEEEEENS_6half_tEfNS_4arch4Sm80ELb1ELb0ELb0ELb0ELb0ELb0ELb0ELb0ELi2ELi2ELi2ELi2ELb1EEENS1_24CollectiveEpilogueBwdGQAISB_fSE_Li256ELb0ELb0EEENS1_25SingleTileBwdLPTSchedulerILb0ELi96ELb0EEEEEEEEEvNT_6ParamsE --------------------------
	.section	.nv.shared._ZN7cutlass13device_kernelIN5flash19enable_sm80_to_sm89INS1_16FlashAttnBwdSm80INS1_25CollectiveMainloopBwdSm80ILi2ELi1EN4cute5tupleIJNS5_1CILi64EEENS7_ILi96EEENS7_ILi128EEEEEENS_6half_tEfNS_4arch4Sm80ELb1ELb0ELb0ELb0ELb0ELb0ELb0ELb0ELi2ELi2ELi2ELi2ELb1EEENS1_24CollectiveEpilogueBwdGQAISB_fSE_Li256ELb0ELb0EEENS1_25SingleTileBwdLPTSchedulerILb0ELi96ELb0EEEEEEEEEvNT_6ParamsE,"aw",@nobits
	.sectionflags	@""
	.align	16
	.zero		1024


//--------------------- .nv.shared._ZN7cutlass13device_kernelIN5flash19enable_sm80_to_sm89INS1_16FlashAttnBwdSm80INS1_25CollectiveMainloopBwdSm80ILi2ELi1EN4cute5tupleIJNS5_1CILi64EEENS7_ILi96EEENS7_ILi128EEEEEENS_6half_tEfNS_4arch4Sm80ELb1ELb0ELb0ELb0ELb1ELb0ELb0ELb0ELi2ELi2ELi2ELi2ELb1EEENS1_24CollectiveEpilogueBwdGQAISB_fSE_Li256ELb0ELb1EEENS1_25SingleTileBwdLPTSchedulerILb0ELi96ELb1EEEEEEEEEvNT_6ParamsE --------------------------
	.section	.nv.shared._ZN7cutlass13device_kernelIN5flash19enable_sm80_to_sm89INS1_16FlashAttnBwdSm80INS1_25CollectiveMainloopBwdSm80ILi2ELi1EN4cute5tupleIJNS5_1CILi64EEENS7_ILi96EEENS7_ILi128EEEEEENS_6half_tEfNS_4arch4Sm80ELb1ELb0ELb0ELb0ELb1ELb0ELb0ELb0ELi2ELi2ELi2ELi2ELb1EEENS1_24CollectiveEpilogueBwdGQAISB_fSE_Li256ELb0ELb1EEENS1_25SingleTileBwdLPTSchedulerILb0ELi96ELb1EEEEEEEEEvNT_6ParamsE,"aw",@nobits
	.sectionflags	@""
	.align	16
	.zero		1024


//--------------------- .nv.shared._ZN7cutlass13device_kernelIN5flash19enable_sm80_to_sm89INS1_16FlashAttnBwdSm80INS1_25CollectiveMainloopBwdSm80ILi2ELi1EN4cute5tupleIJNS5_1CILi64EEENS7_ILi96EEENS7_ILi128EEEEEENS_6half_tEfNS_4arch4Sm80ELb1ELb0ELb0ELb1ELb0ELb0ELb0ELb0ELi2ELi2ELi2ELi2ELb1EEENS1_21CollectiveEpilogueBwdISB_SC_SE_Li256ELb1ELb0ELi4EEENS1_25SingleTileBwdLPTSchedulerILb1ELi96ELb0EEEEEEEEEvNT_6ParamsE --------------------------
	.section	.nv.shared._ZN7cutlass13device_kernelIN5flash19enable_sm80_to_sm89INS1_16FlashAttnBwdSm80INS1_25CollectiveMainloopBwdSm80ILi2ELi1EN4cute5tupleIJNS5_1CILi64EEENS7_ILi96EEENS7_ILi128EEEEEENS_6half_tEfNS_4arch4Sm80ELb1ELb0ELb0ELb1ELb0ELb0ELb0ELb0ELi2ELi2ELi2ELi2ELb1EEENS1_21CollectiveEpilogueBwdISB_SC_SE_Li256ELb1ELb0ELi4EEENS1_25SingleTileBwdLPTSchedulerILb1ELi96ELb0EEEEEEEEEvNT_6ParamsE,"aw",@nobits
	.sectionflags	@""
	.align	16
	.zero		1024


//--------------------- .nv.shared._ZN7cutlass13device_kernelIN5flash19enable_sm80_to_sm89INS1_16FlashAttnBwdSm80INS1_25CollectiveMainloopBwdSm80ILi2ELi1EN4cute5tupleIJNS5_1CILi64EEENS7_ILi96EEENS7_ILi128EEEEEENS_6half_tEfNS_4arch4Sm80ELb1ELb0ELb0ELb1ELb1ELb0ELb0ELb0ELi2ELi2ELi2ELi2ELb1EEENS1_21CollectiveEpilogueBwdISB_SC_SE_Li256ELb1ELb0ELi4EEENS1_25SingleTileBwdLPTSchedulerILb1ELi96ELb1EEEEEEEEEvNT_6ParamsE --------------------------
	.section	.nv.shared._ZN7cutlass13device_kernelIN5flash19enable_sm80_to_sm89INS1_16FlashAttnBwdSm80INS1_25CollectiveMainloopBwdSm80ILi2ELi1EN4cute5tupleIJNS5_1CILi64EEENS7_ILi96EEENS7_ILi128EEEEEENS_6half_tEfNS_4arch4Sm80ELb1ELb0ELb0ELb1ELb1ELb0ELb0ELb0ELi2ELi2ELi2ELi2ELb1EEENS1_21CollectiveEpilogueBwdISB_SC_SE_Li256ELb1ELb0ELi4EEENS1_25SingleTileBwdLPTSchedulerILb1ELi96ELb1EEEEEEEEEvNT_6ParamsE,"aw",@nobits
	.sectionflags	@""
	.align	16
	.zero		1024


//--------------------- .nv.shared._ZN7cutlass13device_kernelIN5flash19enable_sm80_to_sm89INS1_16FlashAttnBwdSm80INS1_25CollectiveMainloopBwdSm80ILi2ELi1EN4cute5tupleIJNS5_1CILi64EEENS7_ILi96EEENS7_ILi128EEEEEENS_6half_tEfNS_4arch4Sm80ELb1ELb0ELb0ELb1ELb0ELb0ELb0ELb0ELi2ELi2ELi2ELi2ELb1EEENS1_24CollectiveEpilogueBwdGQAISB_fSE_Li256ELb1ELb0EEENS1_25SingleTileBwdLPTSchedulerILb1ELi96ELb0EEEEEEEEEvNT_6ParamsE --------------------------
	.section	.nv.shared._ZN7cutlass13device_kernelIN5flash19enable_sm80_to_sm89INS1_16FlashAttnBwdSm80INS1_25CollectiveMainloopBwdSm80ILi2ELi1EN4cute5tupleIJNS5_1CILi64EEENS7_ILi96EEENS7_ILi128EEEEEENS_6half_tEfNS_4arch4Sm80ELb1ELb0ELb0ELb1ELb0ELb0ELb0ELb0ELi2ELi2ELi2ELi2ELb1EEENS1_24CollectiveEpilogueBwdGQAISB_fSE_Li256ELb1ELb0EEENS1_25SingleTileBwdLPTSchedulerILb1ELi96ELb0EEEEEEEEEvNT_6ParamsE,"aw",@nobits
	.sectionflags	@""
	.align	16
	.zero		1024


//--------------------- .nv.shared._ZN7cutlass13device_kernelIN5flash32FlashAttnBwdPostprocessConvertdQIN4cute5tupleIJNS3_1CILi96EEENS5_ILi128EEEEEENS_6half_tEfNS_4arch4Sm80ELi256ENS3_8TiledMMAINS3_8MMA_AtomIJNS3_28SM80_16x8x16_F32F16F16F32_TNEEEENS3_6LayoutINS4_IJNS5_ILi2EEENS5_ILi4EEENS5_ILi1EEEEEENS4_IJSJ_SH_NS5_ILi0EEEEEEEENS4_IJNS5_ILi32EEENS5_ILi64EEENS5_ILi16EEEEEEEELb0EEEEEvNT_6ParamsE --------------------------
	.section	.nv.shared._ZN7cutlass13device_kernelIN5flash32FlashAttnBwdPostprocessConvertdQIN4cute5tupleIJNS3_1CILi96EEENS5_ILi128EEEEEENS_6half_tEfNS_4arch4Sm80ELi256ENS3_8TiledMMAINS3_8MMA_AtomIJNS3_28SM80_16x8x16_F32F16F16F32_TNEEEENS3_6LayoutINS4_IJNS5_ILi2EEENS5_ILi4EEENS5_ILi1EEEEEENS4_IJSJ_SH_NS5_ILi0EEEEEEEENS4_IJNS5_ILi32EEENS5_ILi64EEENS5_ILi16EEEEEEEELb0EEEEEvNT_6ParamsE,"aw",@nobits
	.sectionflags	@""
	.align	16
	.zero		1024


//--------------------- .nv.shared._ZN7cutlass13device_kernelIN5flash19enable_sm80_to_sm89INS1_16FlashAttnBwdSm80INS1_25CollectiveMainloopBwdSm80ILi2ELi1EN4cute5tupleIJNS5_1CILi64EEENS7_ILi96EEENS7_ILi128EEEEEENS_6half_tEfNS_4arch4Sm80ELb1ELb0ELb0ELb1ELb1ELb0ELb0ELb0ELi2ELi2ELi2ELi2ELb1EEENS1_24CollectiveEpilogueBwdGQAISB_fSE_Li256ELb1ELb1EEENS1_25SingleTileBwdLPTSchedulerILb1ELi96ELb1EEEEEEEEEvNT_6ParamsE --------------------------
	.section	.nv.shared._ZN7cutlass13device_kernelIN5flash19enable_sm80_to_sm89INS1_16FlashAttnBwdSm80INS1_25CollectiveMainloopBwdSm80ILi2ELi1EN4cute5tupleIJNS5_1CILi64EEENS7_ILi96EEENS7_ILi128EEEEEENS_6half_tEfNS_4arch4Sm80ELb1ELb0ELb0ELb1ELb1ELb0ELb0ELb0ELi2ELi2ELi2ELi2ELb1EEENS1_24CollectiveEpilogueBwdGQAISB_fSE_Li256ELb1ELb1EEENS1_25SingleTileBwdLPTSchedulerILb1ELi96ELb1EEEEEEEEEvNT_6ParamsE,"aw",@nobits
	.sectionflags	@""
	.align	16
	.zero		1024


//--------------------- .nv.shared._ZN7cutlass13device_kernelIN5flash19enable_sm80_to_sm89INS1_16FlashAttnBwdSm80INS1_25CollectiveMainloopBwdSm80ILi2ELi2EN4cute5tupleIJNS5_1CILi64EEENS7_ILi128EEES9_EEENS_6half_tEfNS_4arch4Sm80ELb0ELb0ELb0ELb0ELb0ELb0ELb0ELb0ELi2ELi2ELi2ELi2ELb0EEENS1_21CollectiveEpilogueBwdISA_SB_SD_Li256ELb0ELb0ELi4EEENS1_19SingleTileSchedulerILb0ELb0ELb0ELi128EEEEEEEEEvNT_6ParamsE --------------------------
	.section	.nv.shared._ZN7cutlass13device_kernelIN5flash19enable_sm80_to_sm89INS1_16FlashAttnBwdSm80INS1_25CollectiveMainloopBwdSm80ILi2ELi2EN4cute5tupleIJNS5_1CILi64EEENS7_ILi128EEES9_EEENS_6half_tEfNS_4arch4Sm80ELb0ELb0ELb0ELb0ELb0ELb0ELb0ELb0ELi2ELi2ELi2ELi2ELb0EEENS1_21CollectiveEpilogueBwdISA_SB_SD_Li256ELb0ELb0ELi4EEENS1_19SingleTileSchedulerILb0ELb0ELb0ELi128EEEEEEEEEvNT_6ParamsE,"aw",@nobits
	.sectionflags	@""
	.align	16
	.zero		1024


//--------------------- .nv.shared._ZN7cutlass13device_kernelIN5flash19enable_sm80_to_sm89INS1_16FlashAttnBwdSm80INS1_25CollectiveMainloopBwdSm80ILi2ELi2EN4cute5tupleIJNS5_1CILi64EEENS7_ILi128EEES9_EEENS_6half_tEfNS_4arch4Sm80ELb0ELb0ELb0ELb0ELb1ELb0ELb0ELb0ELi2ELi2ELi2ELi2ELb0EEENS1_21CollectiveEpilogueBwdISA_SB_SD_Li256ELb0ELb0ELi4EEENS1_19SingleTileSchedulerILb0ELb0ELb0ELi128EEEEEEEEEvNT_6ParamsE --------------------------
	.section	.nv.shared._ZN7cutlass13device_kernelIN5flash19enable_sm80_to_sm89INS1_16FlashAttnBwdSm80INS1_25CollectiveMainloopBwdSm80ILi2ELi2EN4cute5tupleIJNS5_1CILi64EEENS7_ILi128EEES9_EEENS_6half_tEfNS_4arch4Sm80ELb0ELb0ELb0ELb0ELb1ELb0ELb0ELb0ELi2ELi2ELi2ELi2ELb0EEENS1_21CollectiveEpilogueBwdISA_SB_SD_Li256ELb0ELb0ELi4EEENS1_19SingleTileSchedulerILb0ELb0ELb0ELi128EEEEEEEEEvNT_6ParamsE,"aw",@nobits
	.sectionflags	@""
	.align	16
	.zero		1024


//--------------------- .nv.shared._ZN7cutlass13device_kernelIN5flash19enable_sm80_to_sm89INS1_16FlashAttnBwdSm80INS1_25CollectiveMainloopBwdSm80ILi2ELi2EN4cute5tupleIJNS5_1CILi64EEENS7_ILi128EEES9_EEENS_6half_tEfNS_4arch4Sm80ELb0ELb0ELb0ELb0ELb0ELb0ELb0ELb0ELi2ELi2ELi2ELi2ELb0EEENS1_24CollectiveEpilogueBwdGQAISA_fSD_Li256ELb0ELb0EEENS1_19SingleTileSchedulerILb0ELb0ELb0ELi128EEEEEEEEEvNT_6ParamsE --------------------------
	.section	.nv.shared._ZN7cutlass13device_kernelIN5flash19enable_sm80_to_sm89INS1_16FlashAttnBwdSm80INS1_25CollectiveMainloopBwdSm80ILi2ELi2EN4cute5tupleIJNS5_1CILi64EEENS7_ILi128EEES9_EEENS_6half_tEfNS_4arch4Sm80ELb0ELb0ELb0ELb0ELb0ELb0ELb0ELb0ELi2ELi2ELi2ELi2ELb0EEENS1_24CollectiveEpilogueBwdGQAISA_fSD_Li256ELb0ELb0EEENS1_19SingleTileSchedulerILb0ELb0ELb0ELi128EEEEEEEEEvNT_6ParamsE,"aw",@nobits
	.sectionflags	@""
	.align	16
	.zero		1024


//--------------------- .nv.shared._ZN7cutlass13device_kernelIN5flash19enable_sm80_to_sm89INS1_16FlashAttnBwdSm80INS1_25CollectiveMainloopBwdSm80ILi2ELi2EN4cute5tupleIJNS5_1CILi64EEENS7_ILi128EEES9_EEENS_6half_tEfNS_4arch4Sm80ELb0ELb0ELb0ELb0ELb1ELb0ELb0ELb0ELi2ELi2ELi2ELi2ELb0EEENS1_24CollectiveEpilogueBwdGQAISA_fSD_Li256ELb0ELb1EEENS1_19SingleTileSchedulerILb0ELb0ELb0ELi128EEEEEEEEEvNT_6ParamsE --------------------------
	.section	.nv.shared._ZN7cutlass13device_kernelIN5flash19enable_sm80_to_sm89INS1_16FlashAttnBwdSm80INS1_25CollectiveMainloopBwdSm80ILi2ELi2EN4cute5tupleIJNS5_1CILi64EEENS7_ILi128EEES9_EEENS_6half_tEfNS_4arch4Sm80ELb0ELb0ELb0ELb0ELb1ELb0ELb0ELb0ELi2ELi2ELi2ELi2ELb0EEENS1_24CollectiveEpilogueBwdGQAISA_fSD_Li256ELb0ELb1EEENS1_19SingleTileSchedulerILb0ELb0ELb0ELi128EEEEEEEEEvNT_6ParamsE,"aw",@nobits
	.sectionflags	@""
	.align	16
	.zero		1024


//--------------------- .nv.shared._ZN7cutlass13device_kernelIN5flash19enable_sm80_to_sm89INS1_16FlashAttnBwdSm80INS1_25CollectiveMainloopBwdSm80ILi2ELi2EN4cute5tupleIJNS5_1CILi64EEENS7_ILi128EEES9_EEENS_6half_tEfNS_4arch4Sm80ELb0ELb0ELb0ELb1ELb0ELb0ELb0ELb0ELi2ELi2ELi2ELi2ELb0EEENS1_21CollectiveEpilogueBwdISA_SB_SD_Li256ELb1ELb0ELi4EEENS1_19SingleTileSchedulerILb1ELb0ELb0ELi128EEEEEEEEEvNT_6ParamsE --------------------------
	.section	.nv.shared._ZN7cutlass13device_kernelIN5flash19enable_sm80_to_sm89INS1_16FlashAttnBwdSm80INS1_25CollectiveMainloopBwdSm80ILi2ELi2EN4cute5tupleIJNS5_1CILi64EEENS7_ILi128EEES9_EEENS_6half_tEfNS_4arch4Sm80ELb0ELb0ELb0ELb1ELb0ELb0ELb0ELb0ELi2ELi2ELi2ELi2ELb0EEENS1_21CollectiveEpilogueBwdISA_SB_SD_Li256ELb1ELb0ELi4EEENS1_19SingleTileSchedulerILb1ELb0ELb0ELi128EEEEEEEEEvNT_6ParamsE,"aw",@nobits
	.sectionflags	@""
	.align	16
	.zero		1024


//--------------------- .nv.shared._ZN7cutlass13device_kernelIN5flash19enable_sm80_to_sm89INS1_16FlashAttnBwdSm80INS1_25CollectiveMainloopBwdSm80ILi2ELi2EN4cute5tupleIJNS5_1CILi64EEENS7_ILi128EEES9_EEENS_6half_tEfNS_4arch4Sm80ELb0ELb0ELb0ELb1ELb1ELb0ELb0ELb0ELi2ELi2ELi2ELi2ELb0EEENS1_21CollectiveEpilogueBwdISA_SB_SD_Li256ELb1ELb0ELi4EEENS1_19SingleTileSchedulerILb1ELb0ELb0ELi128EEEEEEEEEvNT_6ParamsE --------------------------
	.section	.nv.shared._ZN7cutlass13device_kernelIN5flash19enable_sm80_to_sm89INS1_16FlashAttnBwdSm80INS1_25CollectiveMainloopBwdSm80ILi2ELi2EN4cute5tupleIJNS5_1CILi64EEENS7_ILi128EEES9_EEENS_6half_tEfNS_4arch4Sm80ELb0ELb0ELb0ELb1ELb1ELb0ELb0ELb0ELi2ELi2ELi2ELi2ELb0EEENS1_21CollectiveEpilogueBwdISA_SB_SD_Li256ELb1ELb0ELi4EEENS1_19SingleTileSchedulerILb1ELb0ELb0ELi128EEEEEEEEEvNT_6ParamsE,"aw",@nobits
	.sectionflags	@""
	.align	16
	.zero		1024


//--------------------- .nv.shared._ZN7cutlass13device_kernelIN5flash19enable_sm80_to_sm89INS1_16FlashAttnBwdSm80INS1_25CollectiveMainloopBwdSm80ILi2ELi2EN4cute5tupleIJNS5_1CILi64EEENS7_ILi128EEES9_EEENS_6half_tEfNS_4arch4Sm80ELb0ELb0ELb0ELb1ELb0ELb0ELb0ELb0ELi2ELi2ELi2ELi2ELb0EEENS1_24CollectiveEpilogueBwdGQAISA_fSD_Li256ELb1ELb0EEENS1_19SingleTileSchedulerILb1ELb0ELb0ELi128EEEEEEEEEvNT_6ParamsE --------------------------
	.section	.nv.shared._ZN7cutlass13device_kernelIN5flash19enable_sm80_to_sm89INS1_16FlashAttnBwdSm80INS1_25CollectiveMainloopBwdSm80ILi2ELi2EN4cute5tupleIJNS5_1CILi64EEENS7_ILi128EEES9_EEENS_6half_tEfNS_4arch4Sm80ELb0ELb0ELb0ELb1ELb0ELb0ELb0ELb0ELi2ELi2ELi2ELi2ELb0EEENS1_24CollectiveEpilogueBwdGQAISA_fSD_Li256ELb1ELb0EEENS1_19SingleTileSchedulerILb1ELb0ELb0ELi128EEEEEEEEEvNT_6ParamsE,"aw",@nobits
	.sectionflags	@""
	.align	16
	.zero		1024


//--------------------- .nv.shared._ZN7cutlass13device_kernelIN5flash19enable_sm80_to_sm89INS1_16FlashAttnBwdSm80INS1_25CollectiveMainloopBwdSm80ILi2ELi2EN4cute5tupleIJNS5_1CILi64EEENS7_ILi128EEES9_EEENS_6half_tEfNS_4arch4Sm80ELb0ELb0ELb0ELb1ELb1ELb0ELb0ELb0ELi2ELi2ELi2ELi2ELb0EEENS1_24CollectiveEpilogueBwdGQAISA_fSD_Li256ELb1ELb1EEENS1_19SingleTileSchedulerILb1ELb0ELb0ELi128EEEEEEEEEvNT_6ParamsE --------------------------
	.section	.nv.shared._ZN7cutlass13device_kernelIN5flash19enable_sm80_to_sm89INS1_16FlashAttnBwdSm80INS1_25CollectiveMainloopBwdSm80ILi2ELi2EN4cute5tupleIJNS5_1CILi64EEENS7_ILi128EEES9_EEENS_6half_tEfNS_4arch4Sm80ELb0ELb0ELb0ELb1ELb1ELb0ELb0ELb0ELi2ELi2ELi2ELi2ELb0EEENS1_24CollectiveEpilogueBwdGQAISA_fSD_Li256ELb1ELb1EEENS1_19SingleTileSchedulerILb1ELb0ELb0ELi128EEEEEEEEEvNT_6ParamsE,"aw",@nobits
	.sectionflags	@""
	.align	16
	.zero		1024


//--------------------- .nv.shared._ZN7cutlass13device_kernelIN5flash19enable_sm80_to_sm89INS1_16FlashAttnBwdSm80INS1_25CollectiveMainloopBwdSm80ILi2ELi2EN4cute5tupleIJNS5_1CILi64EEENS7_ILi128EEES9_EEENS_6half_tEfNS_4arch4Sm80ELb0ELb1ELb0ELb0ELb0ELb0ELb0ELb0ELi2ELi2ELi2ELi2ELb0EEENS1_21CollectiveEpilogueBwdISA_SB_SD_Li256ELb0ELb0ELi4EEENS1_19SingleTileSchedulerILb0ELb0ELb0ELi128EEEEEEEEEvNT_6ParamsE --------------------------
	.section	.nv.shared._ZN7cutlass13device_kernelIN5flash19enable_sm80_to_sm89INS1_16FlashAttnBwdSm80INS1_25CollectiveMainloopBwdSm80ILi2ELi2EN4cute5tupleIJNS5_1CILi64EEENS7_ILi128EEES9_EEENS_6half_tEfNS_4arch4Sm80ELb0ELb1ELb0ELb0ELb0ELb0ELb0ELb0ELi2ELi2ELi2ELi2ELb0EEENS1_21CollectiveEpilogueBwdISA_SB_SD_Li256ELb0ELb0ELi4EEENS1_19SingleTileSchedulerILb0ELb0ELb0ELi128EEEEEEEEEvNT_6ParamsE,"aw",@nobits
	.sectionflags	@""
	.align	16
	.zero		1024


//--------------------- .nv.shared._ZN7cutlass13device_kernelIN5flash19enable_sm80_to_sm89INS1_16FlashAttnBwdSm80INS1_25CollectiveMainloopBwdSm80ILi2ELi2EN4cute5tupleIJNS5_1CILi64EEENS7_ILi128EEES9_EEENS_6half_tEfNS_4arch4Sm80ELb0ELb1ELb0ELb0ELb1ELb0ELb0ELb0ELi2ELi2ELi2ELi2ELb0EEENS1_21CollectiveEpilogueBwdISA_SB_SD_Li256ELb0ELb0ELi4EEENS1_19SingleTileSchedulerILb0ELb0ELb0ELi128EEEEEEEEEvNT_6ParamsE --------------------------
	.section	.nv.shared._ZN7cutlass13device_kernelIN5flash19enable_sm80_to_sm89INS1_16FlashAttnBwdSm80INS1_25CollectiveMainloopBwdSm80ILi2ELi2EN4cute5tupleIJNS5_1CILi64EEENS7_ILi128EEES9_EEENS_6half_tEfNS_4arch4Sm80ELb0ELb1ELb0ELb0ELb1ELb0ELb0ELb0ELi2ELi2ELi2ELi2ELb0EEENS1_21CollectiveEpilogueBwdISA_SB_SD_Li256ELb0ELb0ELi4EEENS1_19SingleTileSchedulerILb0ELb0ELb0ELi128EEEEEEEEEvNT_6ParamsE,"aw",@nobits
	.sectionflags	@""
	.align	16
	.zero		1024


//--------------------- .nv.shared._ZN7cutlass13device_kernelIN5flash19enable_sm80_to_sm89INS1_16FlashAttnBwdSm80INS1_25CollectiveMainloopBwdSm80ILi2ELi2EN4cute5tupleIJNS5_1CILi64EEENS7_ILi128EEES9_EEENS_6half_tEfNS_4arch4Sm80ELb0ELb1ELb0ELb0ELb0ELb0ELb0ELb0ELi2ELi2ELi2ELi2ELb0EEENS1_24CollectiveEpilogueBwdGQAISA_fSD_Li256ELb0ELb0EEENS1_19SingleTileSchedulerILb0ELb0ELb0ELi128EEEEEEEEEvNT_6ParamsE --------------------------
	.section	.nv.shared._ZN7cutlass13device_kernelIN5flash19enable_sm80_to_sm89INS1_16FlashAttnBwdSm80INS1_25CollectiveMainloopBwdSm80ILi2ELi2EN4cute5tupleIJNS5_1CILi64EEENS7_ILi128EEES9_EEENS_6half_tEfNS_4arch4Sm80ELb0ELb1ELb0ELb0ELb0ELb0ELb0ELb0ELi2ELi2ELi2ELi2ELb0EEENS1_24CollectiveEpilogueBwdGQAISA_fSD_Li256ELb0ELb0EEENS1_19SingleTileSchedulerILb0ELb0ELb0ELi128EEEEEEEEEvNT_6ParamsE,"aw",@nobits
	.sectionflags	@""
	.align	16
	.zero		1024


//--------------------- .nv.shared._ZN7cutlass13device_kernelIN5flash19enable_sm80_to_sm89INS1_16FlashAttnBwdSm80INS1_25CollectiveMainloopBwdSm80ILi2ELi2EN4cute5tupleIJNS5_1CILi64EEENS7_ILi128EEES9_EEENS_6half_tEfNS_4arch4Sm80ELb0ELb1ELb0ELb0ELb1ELb0ELb0ELb0ELi2ELi2ELi2ELi2ELb0EEENS1_24CollectiveEpilogueBwdGQAISA_fSD_Li256ELb0ELb1EEENS1_19SingleTileSchedulerILb0ELb0ELb0ELi128EEEEEEEEEvNT_6ParamsE --------------------------
	.section	.nv.shared._ZN7cutlass13device_kernelIN5flash19enable_sm80_to_sm89INS1_16FlashAttnBwdSm80INS1_25CollectiveMainloopBwdSm80ILi2ELi2EN4cute5tupleIJNS5_1CILi64EEENS7_ILi128EEES9_EEENS_6half_tEfNS_4arch4Sm80ELb0ELb1ELb0ELb0ELb1ELb0ELb0ELb0ELi2ELi2ELi2ELi2ELb0EEENS1_24CollectiveEpilogueBwdGQAISA_fSD_Li256ELb0ELb1EEENS1_19SingleTileSchedulerILb0ELb0ELb0ELi128EEEEEEEEEvNT_6ParamsE,"aw",@nobits
	.sectionflags	@""
	.align	16
	.zero		1024


//--------------------- .nv.shared._ZN7cutlass13device_kernelIN5flash19enable_sm80_to_sm89INS1_16FlashAttnBwdSm80INS1_25CollectiveMainloopBwdSm80ILi2ELi2EN4cute5tupleIJNS5_1CILi64EEENS7_ILi128EEES9_EEENS_6half_tEfNS_4arch4Sm80ELb0ELb1ELb0ELb1ELb0ELb0ELb0ELb0ELi2ELi2ELi2ELi2ELb0EEENS1_21CollectiveEpilogueBwdISA_SB_SD_Li256ELb1ELb0ELi4EEENS1_19SingleTileSchedulerILb1ELb0ELb0ELi128EEEEEEEEEvNT_6ParamsE --------------------------
	.section	.nv.shared._ZN7cutlass13device_kernelIN5flash19enable_sm80_to_sm89INS1_16FlashAttnBwdSm80INS1_25CollectiveMainloopBwdSm80ILi2ELi2EN4cute5tupleIJNS5_1CILi64EEENS7_ILi128EEES9_EEENS_6half_tEfNS_4arch4Sm80ELb0ELb1ELb0ELb1ELb0ELb0ELb0ELb0ELi2ELi2ELi2ELi2ELb0EEENS1_21CollectiveEpilogueBwdISA_SB_SD_Li256ELb1ELb0ELi4EEENS1_19SingleTileSchedulerILb1ELb0ELb0ELi128EEEEEEEEEvNT_6ParamsE,"aw",@nobits
	.sectionflags	@""
	.align	16
	.zero		1024


//--------------------- .nv.shared._ZN7cutlass13device_kernelIN5flash19enable_sm80_to_sm89INS1_16FlashAttnBwdSm80INS1_25CollectiveMainloopBwdSm80ILi2ELi2EN4cute5tupleIJNS5_1CILi64EEENS7_ILi128EEES9_EEENS_6half_tEfNS_4arch4Sm80ELb0ELb1ELb0ELb1ELb1ELb0ELb0ELb0ELi2ELi2ELi2ELi2ELb0EEENS1_21CollectiveEpilogueBwdISA_SB_SD_Li256ELb1ELb0ELi4EEENS1_19SingleTileSchedulerILb1ELb0ELb0ELi128EEEEEEEEEvNT_6ParamsE --------------------------
	.section	.nv.shared._ZN7cutlass13device_kernelIN5flash19enable_sm80_to_sm89INS1_16FlashAttnBwdSm80INS1_25CollectiveMainloopBwdSm80ILi2ELi2EN4cute5tupleIJNS5_1CILi64EEENS7_ILi128EEES9_EEENS_6half_tEfNS_4arch4Sm80ELb0ELb1ELb0ELb1ELb1ELb0ELb0ELb0ELi2ELi2ELi2ELi2ELb0EEENS1_21CollectiveEpilogueBwdISA_SB_SD_Li256ELb1ELb0ELi4EEENS1_19SingleTileSchedulerILb1ELb0ELb0ELi128EEEEEEEEEvNT_6ParamsE,"aw",@nobits
	.sectionflags	@""
	.align	16
	.zero		1024


//--------------------- .nv.shared._ZN7cutlass13device_kernelIN5flash19enable_sm80_to_sm89INS1_16FlashAttnBwdSm80INS1_25CollectiveMainloopBwdSm80ILi2ELi2EN4cute5tupleIJNS5_1CILi64EEENS7_ILi128EEES9_EEENS_6half_tEfNS_4arch4Sm80ELb0ELb1ELb0ELb1ELb0ELb0ELb0ELb0ELi2ELi2ELi2ELi2ELb0EEENS1_24CollectiveEpilogueBwdGQAISA_fSD_Li256ELb1ELb0EEENS1_19SingleTileSchedulerILb1ELb0ELb0ELi128EEEEEEEEEvNT_6ParamsE --------------------------
	.section	.nv.shared._ZN7cutlass13device_kernelIN5flash19enable_sm80_to_sm89INS1_16FlashAttnBwdSm80INS1_25CollectiveMainloopBwdSm80ILi2ELi2EN4cute5tupleIJNS5_1CILi64EEENS7_ILi128EEES9_EEENS_6half_tEfNS_4arch4Sm80ELb0ELb1ELb0ELb1ELb0ELb0ELb0ELb0ELi2ELi2ELi2ELi2ELb0EEENS1_24CollectiveEpilogueBwdGQAISA_fSD_Li256ELb1ELb0EEENS1_19SingleTileSchedulerILb1ELb0ELb0ELi128EEEEEEEEEvNT_6ParamsE,"aw",@nobits
	.sectionflags	@""
	.align	16
	.zero		1024


//--------------------- .nv.shared._ZN7cutlass13device_kernelIN5flash19enable_sm80_to_sm89INS1_16FlashAttnBwdSm80INS1_25CollectiveMainloopBwdSm80ILi2ELi2EN4cute5tupleIJNS5_1CILi64EEENS7_ILi128EEES9_EEENS_6half_tEfNS_4arch4Sm80ELb0ELb1ELb0ELb1ELb1ELb0ELb0ELb0ELi2ELi2ELi2ELi2ELb0EEENS1_24CollectiveEpilogueBwdGQAISA_fSD_Li256ELb1ELb1EEENS1_19SingleTileSchedulerILb1ELb0ELb0ELi128EEEEEEEEEvNT_6ParamsE --------------------------
	.section	.nv.shared._ZN7cutlass13device_kernelIN5flash19enable_sm80_to_sm89INS1_16FlashAttnBwdSm80INS1_25CollectiveMainloopBwdSm80ILi2ELi2EN4cute5tupleIJNS5_1CILi64EEENS7_ILi128EEES9_EEENS_6half_tEfNS_4arch4Sm80ELb0ELb1ELb0ELb1ELb1ELb0ELb0ELb0ELi2ELi2ELi2ELi2ELb0EEENS1_24CollectiveEpilogueBwdGQAISA_fSD_Li256ELb1ELb1EEENS1_19SingleTileSchedulerILb1ELb0ELb0ELi128EEEEEEEEEvNT_6ParamsE,"aw",@nobits
	.sectionflags	@""
	.align	16
	.zero		1024


//--------------------- .nv.shared._ZN7cutlass13device_kernelIN5flash19enable_sm80_to_sm89INS1_16FlashAttnBwdSm80INS1_25CollectiveMainloopBwdSm80ILi2ELi2EN4cute5tupleIJNS5_1CILi64EEENS7_ILi128EEES9_EEENS_6half_tEfNS_4arch4Sm80ELb1ELb0ELb0ELb0ELb0ELb0ELb0ELb0ELi2ELi2ELi2ELi2ELb0EEENS1_21CollectiveEpilogueBwdISA_SB_SD_Li256ELb0ELb0ELi4EEENS1_25SingleTileBwdLPTSchedulerILb0ELi128ELb0EEEEEEEEEvNT_6ParamsE --------------------------
	.section	.nv.shared._ZN7cutlass13device_kernelIN5flash19enable_sm80_to_sm89INS1_16FlashAttnBwdSm80INS1_25CollectiveMainloopBwdSm80ILi2ELi2EN4cute5tupleIJNS5_1CILi64EEENS7_ILi128EEES9_EEENS_6half_tEfNS_4arch4Sm80ELb1ELb0ELb0ELb0ELb0ELb0ELb0ELb0ELi2ELi2ELi2ELi2ELb0EEENS1_21CollectiveEpilogueBwdISA_SB_SD_Li256ELb0ELb0ELi4EEENS1_25SingleTileBwdLPTSchedulerILb0ELi128ELb0EEEEEEEEEvNT_6ParamsE,"aw",@nobits
	.sectionflags	@""
	.align	16
	.zero		1024


//--------------------- .nv.shared._ZN7cutlass13device_kernelIN5flash19enable_sm80_to_sm89INS1_16FlashAttnBwdSm80INS1_25CollectiveMainloopBwdSm80ILi2ELi2EN4cute5tupleIJNS5_1CILi64EEENS7_ILi128EEES9_EEENS_6half_tEfNS_4arch4Sm80ELb1ELb0ELb0ELb0ELb1ELb0ELb0ELb0ELi2ELi2ELi2ELi2ELb0EEENS1_21CollectiveEpilogueBwdISA_SB_SD_Li256ELb0ELb0ELi4EEENS1_25SingleTileBwdLPTSchedulerILb0ELi128ELb1EEEEEEEEEvNT_6ParamsE --------------------------
	.section	.nv.shared._ZN7cutlass13device_kernelIN5flash19enable_sm80_to_sm89INS1_16FlashAttnBwdSm80INS1_25CollectiveMainloopBwdSm80ILi2ELi2EN4cute5tupleIJNS5_1CILi64EEENS7_ILi128EEES9_EEENS_6half_tEfNS_4arch4Sm80ELb1ELb0ELb0ELb0ELb1ELb0ELb0ELb0ELi2ELi2ELi2ELi2ELb0EEENS1_21CollectiveEpilogueBwdISA_SB_SD_Li256ELb0ELb0ELi4EEENS1_25SingleTileBwdLPTSchedulerILb0ELi128ELb1EEEEEEEEEvNT_6ParamsE,"aw",@nobits
	.sectionflags	@""
	.align	16
	.zero		1024


//--------------------- .nv.shared._ZN7cutlass13device_kernelIN5flash19enable_sm80_to_sm89INS1_16FlashAttnBwdSm80INS1_25CollectiveMainloopBwdSm80ILi2ELi2EN4cute5tupleIJNS5_1CILi64EEENS7_ILi128EEES9_EEENS_6half_tEfNS_4arch4Sm80ELb1ELb0ELb0ELb0ELb0ELb0ELb0ELb0ELi2ELi2ELi2ELi2ELb0EEENS1_24CollectiveEpilogueBwdGQAISA_fSD_Li256ELb0ELb0EEENS1_25SingleTileBwdLPTSchedulerILb0ELi128ELb0EEEEEEEEEvNT_6ParamsE --------------------------
	.section	.nv.shared._ZN7cutlass13device_kernelIN5flash19enable_sm80_to_sm89INS1_16FlashAttnBwdSm80INS1_25CollectiveMainloopBwdSm80ILi2ELi2EN4cute5tupleIJNS5_1CILi64EEENS7_ILi128EEES9_EEENS_6half_tEfNS_4arch4Sm80ELb1ELb0ELb0ELb0ELb0ELb0ELb0ELb0ELi2ELi2ELi2ELi2ELb0EEENS1_24CollectiveEpilogueBwdGQAISA_fSD_Li256ELb0ELb0EEENS1_25SingleTileBwdLPTSchedulerILb0ELi128ELb0EEEEEEEEEvNT_6ParamsE,"aw",@nobits
	.sectionflags	@""
	.align	16
	.zero		1024


//--------------------- .nv.shared._ZN7cutlass13device_kernelIN5flash19enable_sm80_to_sm89INS1_16FlashAttnBwdSm80INS1_25CollectiveMainloopBwdSm80ILi2ELi2EN4cute5tupleIJNS5_1CILi64EEENS7_ILi128EEES9_EEENS_6half_tEfNS_4arch4Sm80ELb1ELb0ELb0ELb0ELb1ELb0ELb0ELb0ELi2ELi2ELi2ELi2ELb0EEENS1_24CollectiveEpilogueBwdGQAISA_fSD_Li256ELb0ELb1EEENS1_25SingleTileBwdLPTSchedulerILb0ELi128ELb1EEEEEEEEEvNT_6ParamsE --------------------------
	.section	.nv.shared._ZN7cutlass13device_kernelIN5flash19enable_sm80_to_sm89INS1_16FlashAttnBwdSm80INS1_25CollectiveMainloopBwdSm80ILi2ELi2EN4cute5tupleIJNS5_1CILi64EEENS7_ILi128EEES9_EEENS_6half_tEfNS_4arch4Sm80ELb1ELb0ELb0ELb0ELb1ELb0ELb0ELb0ELi2ELi2ELi2ELi2ELb0EEENS1_24CollectiveEpilogueBwdGQAISA_fSD_Li256ELb0ELb1EEENS1_25SingleTileBwdLPTSchedulerILb0ELi128ELb1EEEEEEEEEvNT_6ParamsE,"aw",@nobits
	.sectionflags	@""
	.align	16
	.zero		1024


//--------------------- .nv.shared._ZN7cutlass13device_kernelIN5flash22FlashAttnBwdPreprocessIN4cute5tupleIJNS3_1CILi64EEENS5_ILi128EEEEEENS_6half_tEfNS_4arch4Sm80ELb1ELb0EEEEEvNT_6ParamsE --------------------------
	.section	.nv.shared._ZN7cutlass13device_kernelIN5flash22FlashAttnBwdPreprocessIN4cute5tupleIJNS3_1CILi64EEENS5_ILi128EEEEEENS_6half_tEfNS_4arch4Sm80ELb1ELb0EEEEEvNT_6ParamsE,"aw",@nobits
	.sectionflags	@""
	.align	16
	.zero		1024


//--------------------- .nv.shared._ZN7cutlass13device_kernelIN5flash19enable_sm80_to_sm89INS1_16FlashAttnBwdSm80INS1_25CollectiveMainloopBwdSm80ILi2ELi2EN4cute5tupleIJNS5_1CILi64EEENS7_ILi128EEES9_EEENS_6half_tEfNS_4arch4Sm80ELb1ELb0ELb0ELb1ELb0ELb0ELb0ELb0ELi2ELi2ELi2ELi2ELb0EEENS1_21CollectiveEpilogueBwdISA_SB_SD_Li256ELb1ELb0ELi4EEENS1_25SingleTileBwdLPTSchedulerILb1ELi128ELb0EEEEEEEEEvNT_6ParamsE --------------------------
	.section	.nv.shared._ZN7cutlass13device_kernelIN5flash19enable_sm80_to_sm89INS1_16FlashAttnBwdSm80INS1_25CollectiveMainloopBwdSm80ILi2ELi2EN4cute5tupleIJNS5_1CILi64EEENS7_ILi128EEES9_EEENS_6half_tEfNS_4arch4Sm80ELb1ELb0ELb0ELb1ELb0ELb0ELb0ELb0ELi2ELi2ELi2ELi2ELb0EEENS1_21CollectiveEpilogueBwdISA_SB_SD_Li256ELb1ELb0ELi4EEENS1_25SingleTileBwdLPTSchedulerILb1ELi128ELb0EEEEEEEEEvNT_6ParamsE,"aw",@nobits
	.sectionflags	@""
	.align	16
	.zero		1024


//--------------------- .nv.shared._ZN7cutlass13device_kernelIN5flash19enable_sm80_to_sm89INS1_16FlashAttnBwdSm80INS1_25CollectiveMainloopBwdSm80ILi2ELi2EN4cute5tupleIJNS5_1CILi64EEENS7_ILi128EEES9_EEENS_6half_tEfNS_4arch4Sm80ELb1ELb0ELb0ELb1ELb1ELb0ELb0ELb0ELi2ELi2ELi2ELi2ELb0EEENS1_21CollectiveEpilogueBwdISA_SB_SD_Li256ELb1ELb0ELi4EEENS1_25SingleTileBwdLPTSchedulerILb1ELi128ELb1EEEEEEEEEvNT_6ParamsE --------------------------
	.section	.nv.shared._ZN7cutlass13device_kernelIN5flash19enable_sm80_to_sm89INS1_16FlashAttnBwdSm80INS1_25CollectiveMainloopBwdSm80ILi2ELi2EN4cute5tupleIJNS5_1CILi64EEENS7_ILi128EEES9_EEENS_6half_tEfNS_4arch4Sm80ELb1ELb0ELb0ELb1ELb1ELb0ELb0ELb0ELi2ELi2ELi2ELi2ELb0EEENS1_21CollectiveEpilogueBwdISA_SB_SD_Li256ELb1ELb0ELi4EEENS1_25SingleTileBwdLPTSchedulerILb1ELi128ELb1EEEEEEEEEvNT_6ParamsE,"aw",@nobits
	.sectionflags	@""
	.align	16
	.zero		1024


//--------------------- .nv.shared._ZN7cutlass13device_kernelIN5flash19enable_sm80_to_sm89INS1_16FlashAttnBwdSm80INS1_25CollectiveMainloopBwdSm80ILi2ELi2EN4cute5tupleIJNS5_1CILi64EEENS7_ILi128EEES9_EEENS_6half_tEfNS_4arch4Sm80ELb1ELb0ELb0ELb1ELb0ELb0ELb0ELb0ELi2ELi2ELi2ELi2ELb0EEENS1_24CollectiveEpilogueBwdGQAISA_fSD_Li256ELb1ELb0EEENS1_25SingleTileBwdLPTSchedulerILb1ELi128ELb0EEEEEEEEEvNT_6ParamsE --------------------------
	.section	.nv.shared._ZN7cutlass13device_kernelIN5flash19enable_sm80_to_sm89INS1_16FlashAttnBwdSm80INS1_25CollectiveMainloopBwdSm80ILi2ELi2EN4cute5tupleIJNS5_1CILi64EEENS7_ILi128EEES9_EEENS_6half_tEfNS_4arch4Sm80ELb1ELb0ELb0ELb1ELb0ELb0ELb0ELb0ELi2ELi2ELi2ELi2ELb0EEENS1_24CollectiveEpilogueBwdGQAISA_fSD_Li256ELb1ELb0EEENS1_25SingleTileBwdLPTSchedulerILb1ELi128ELb0EEEEEEEEEvNT_6ParamsE,"aw",@nobits
	.sectionflags	@""
	.align	16
	.zero		1024


//--------------------- .nv.shared._ZN7cutlass13device_kernelIN5flash32FlashAttnBwdPostprocessConvertdQIN4cute5tupleIJNS3_1CILi128EEES6_EEENS_6half_tEfNS_4arch4Sm80ELi256ENS3_8TiledMMAINS3_8MMA_AtomIJNS3_28SM80_16x8x16_F32F16F16F32_TNEEEENS3_6LayoutINS4_IJNS5_ILi2EEENS5_ILi4EEENS5_ILi1EEEEEENS4_IJSI_SG_NS5_ILi0EEEEEEEENS4_IJNS5_ILi32EEENS5_ILi64EEENS5_ILi16EEEEEEEELb0EEEEEvNT_6ParamsE --------------------------
	.section	.nv.shared._ZN7cutlass13device_kernelIN5flash32FlashAttnBwdPostprocessConvertdQIN4cute5tupleIJNS3_1CILi128EEES6_EEENS_6half_tEfNS_4arch4Sm80ELi256ENS3_8TiledMMAINS3_8MMA_AtomIJNS3_28SM80_16x8x16_F32F16F16F32_TNEEEENS3_6LayoutINS4_IJNS5_ILi2EEENS5_ILi4EEENS5_ILi1EEEEEENS4_IJSI_SG_NS5_ILi0EEEEEEEENS4_IJNS5_ILi32EEENS5_ILi64EEENS5_ILi16EEEEEEEELb0EEEEEvNT_6ParamsE,"aw",@nobits
	.sectionflags	@""
	.align	16
	.zero		1024


//--------------------- .nv.shared._ZN7cutlass13device_kernelIN5flash32FlashAttnBwdPostprocessConvertdQIN4cute5tupleIJNS3_1CILi64EEENS5_ILi128EEEEEENS_6half_tEfNS_4arch4Sm80ELi256ENS3_8TiledMMAINS3_8MMA_AtomIJNS3_28SM80_16x8x16_F32F16F16F32_TNEEEENS3_6LayoutINS4_IJNS5_ILi2EEENS5_ILi4EEENS5_ILi1EEEEEENS4_IJSJ_SH_NS5_ILi0EEEEEEEENS4_IJNS5_ILi32EEES6_NS5_ILi16EEEEEEEELb0EEEEEvNT_6ParamsE --------------------------
	.section	.nv.shared._ZN7cutlass13device_kernelIN5flash32FlashAttnBwdPostprocessConvertdQIN4cute5tupleIJNS3_1CILi64EEENS5_ILi128EEEEEENS_6half_tEfNS_4arch4Sm80ELi256ENS3_8TiledMMAINS3_8MMA_AtomIJNS3_28SM80_16x8x16_F32F16F16F32_TNEEEENS3_6LayoutINS4_IJNS5_ILi2EEENS5_ILi4EEENS5_ILi1EEEEEENS4_IJSJ_SH_NS5_ILi0EEEEEEEENS4_IJNS5_ILi32EEES6_NS5_ILi16EEEEEEEELb0EEEEEvNT_6ParamsE,"aw",@nobits
	.sectionflags	@""
	.align	16
	.zero		1024


//--------------------- .nv.shared._ZN7cutlass13device_kernelIN5flash19enable_sm80_to_sm89INS1_16FlashAttnBwdSm80INS1_25CollectiveMainloopBwdSm80ILi2ELi2EN4cute5tupleIJNS5_1CILi64EEENS7_ILi128EEES9_EEENS_6half_tEfNS_4arch4Sm80ELb1ELb0ELb0ELb1ELb1ELb0ELb0ELb0ELi2ELi2ELi2ELi2ELb0EEENS1_24CollectiveEpilogueBwdGQAISA_fSD_Li256ELb1ELb1EEENS1_25SingleTileBwdLPTSchedulerILb1ELi128ELb1EEEEEEEEEvNT_6ParamsE --------------------------
	.section	.nv.shared._ZN7cutlass13device_kernelIN5flash19enable_sm80_to_sm89INS1_16FlashAttnBwdSm80INS1_25CollectiveMainloopBwdSm80ILi2ELi2EN4cute5tupleIJNS5_1CILi64EEENS7_ILi128EEES9_EEENS_6half_tEfNS_4arch4Sm80ELb1ELb0ELb0ELb1ELb1ELb0ELb0ELb0ELi2ELi2ELi2ELi2ELb0EEENS1_24CollectiveEpilogueBwdGQAISA_fSD_Li256ELb1ELb1EEENS1_25SingleTileBwdLPTSchedulerILb1ELi128ELb1EEEEEEEEEvNT_6ParamsE,"aw",@nobits
	.sectionflags	@""
	.align	16
	.zero		1024


//--------------------- .nv.shared._ZN7cutlass13device_kernelIN5flash22FlashAttnBwdPreprocessIN4cute5tupleIJNS3_1CILi64EEENS5_ILi128EEEEEENS_6half_tEfNS_4arch4Sm80ELb1ELb1EEEEEvNT_6ParamsE --------------------------
	.section	.nv.shared._ZN7cutlass13device_kernelIN5flash22FlashAttnBwdPreprocessIN4cute5tupleIJNS3_1CILi64EEENS5_ILi128EEEEEENS_6half_tEfNS_4arch4Sm80ELb1ELb1EEEEEvNT_6ParamsE,"aw",@nobits
	.sectionflags	@""
	.align	16
	.zero		1024


//--------------------- .nv.constant0._ZN7cutlass13device_kernelIN5flash19enable_sm80_to_sm89INS1_16FlashAttnBwdSm80INS1_25CollectiveMainloopBwdSm80ILi2ELi1EN4cute5tupleIJNS5_1CILi64EEENS7_ILi96EEENS7_ILi128EEEEEENS_6half_tEfNS_4arch4Sm80ELb0ELb0ELb0ELb0ELb0ELb0ELb0ELb0ELi2ELi2ELi2ELi2ELb1EEENS1_21CollectiveEpilogueBwdISB_SC_SE_Li256ELb0ELb0ELi4EEENS1_19SingleTileSchedulerILb0ELb0ELb0ELi96EEEEEEEEEvNT_6ParamsE --------------------------
	.section	.nv.constant0._ZN7cutlass13device_kernelIN5flash19enable_sm80_to_sm89INS1_16FlashAttnBwdSm80INS1_25CollectiveMainloopBwdSm80ILi2ELi1EN4cute5tupleIJNS5_1CILi64EEENS7_ILi96EEENS7_ILi128EEEEEENS_6half_tEfNS_4arch4Sm80ELb0ELb0ELb0ELb0ELb0ELb0ELb0ELb0ELi2ELi2ELi2ELi2ELb1EEENS1_21CollectiveEpilogueBwdISB_SC_SE_Li256ELb0ELb0ELi4EEENS1_19SingleTileSchedulerILb0ELb0ELb0ELi96EEEEEEEEEvNT_6ParamsE,"a",@progbits
	.sectionflags	@""
	.align	4
.nv.constant0._ZN7cutlass13device_kernelIN5flash19enable_sm80_to_sm89INS1_16FlashAttnBwdSm80INS1_25CollectiveMainloopBwdSm80ILi2ELi1EN4cute5tupleIJNS5_1CILi64EEENS7_ILi96EEENS7_ILi128EEEEEENS_6half_tEfNS_4arch4Sm80ELb0ELb0ELb0ELb0ELb0ELb0ELb0ELb0ELi2ELi2ELi2ELi2ELb1EEENS1_21CollectiveEpilogueBwdISB_SC_SE_Li256ELb0ELb0ELi4EEENS1_19SingleTileSchedulerILb0ELb0ELb0ELi96EEEEEEEEEvNT_6ParamsE:
	.zero		1520


//--------------------- .nv.constant0._ZN7cutlass13device_kernelIN5flash19enable_sm80_to_sm89INS1_16FlashAttnBwdSm80INS1_25CollectiveMainloopBwdSm80ILi2ELi1EN4cute5tupleIJNS5_1CILi64EEENS7_ILi96EEENS7_ILi128EEEEEENS_6half_tEfNS_4arch4Sm80ELb0ELb0ELb0ELb0ELb1ELb0ELb0ELb0ELi2ELi2ELi2ELi2ELb1EEENS1_21CollectiveEpilogueBwdISB_SC_SE_Li256ELb0ELb0ELi4EEENS1_19SingleTileSchedulerILb0ELb0ELb0ELi96EEEEEEEEEvNT_6ParamsE --------------------------
	.section	.nv.constant0._ZN7cutlass13device_kernelIN5flash19enable_sm80_to_sm89INS1_16FlashAttnBwdSm80INS1_25CollectiveMainloopBwdSm80ILi2ELi1EN4cute5tupleIJNS5_1CILi64EEENS7_ILi96EEENS7_ILi128EEEEEENS_6half_tEfNS_4arch4Sm80ELb0ELb0ELb0ELb0ELb1ELb0ELb0ELb0ELi2ELi2ELi2ELi2ELb1EEENS1_21CollectiveEpilogueBwdISB_SC_SE_Li256ELb0ELb0ELi4EEENS1_19SingleTileSchedulerILb0ELb0ELb0ELi96EEEEEEEEEvNT_6ParamsE,"a",@progbits
	.sectionflags	@""
	.align	4
.nv.constant0._ZN7cutlass13device_kernelIN5flash19enable_sm80_to_sm89INS1_16FlashAttnBwdSm80INS1_25CollectiveMainloopBwdSm80ILi2ELi1EN4cute5tupleIJNS5_1CILi64EEENS7_ILi96EEENS7_ILi128EEEEEENS_6half_tEfNS_4arch4Sm80ELb0ELb0ELb0ELb0ELb1ELb0ELb0ELb0ELi2ELi2ELi2ELi2ELb1EEENS1_21CollectiveEpilogueBwdISB_SC_SE_Li256ELb0ELb0ELi4EEENS1_19SingleTileSchedulerILb0ELb0ELb0ELi96EEEEEEEEEvNT_6ParamsE:
	.zero		1520


//--------------------- .nv.constant0._ZN7cutlass13device_kernelIN5flash19enable_sm80_to_sm89INS1_16FlashAttnBwdSm80INS1_25CollectiveMainloopBwdSm80ILi2ELi1EN4cute5tupleIJNS5_1CILi64EEENS7_ILi96EEENS7_ILi128EEEEEENS_6half_tEfNS_4arch4Sm80ELb0ELb0ELb0ELb0ELb0ELb0ELb0ELb0ELi2ELi2ELi2ELi2ELb1EEENS1_24CollectiveEpilogueBwdGQAISB_fSE_Li256ELb0ELb0EEENS1_19SingleTileSchedulerILb0ELb0ELb0ELi96EEEEEEEEEvNT_6ParamsE --------------------------
	.section	.nv.constant0._ZN7cutlass13device_kernelIN5flash19enable_sm80_to_sm89INS1_16FlashAttnBwdSm80INS1_25CollectiveMainloopBwdSm80ILi2ELi1EN4cute5tupleIJNS5_1CILi64EEENS7_ILi96EEENS7_ILi128EEEEEENS_6half_tEfNS_4arch4Sm80ELb0ELb0ELb0ELb0ELb0ELb0ELb0ELb0ELi2ELi2ELi2ELi2ELb1EEENS1_24CollectiveEpilogueBwdGQAISB_fSE_Li256ELb0ELb0EEENS1_19SingleTileSchedulerILb0ELb0ELb0ELi96EEEEEEEEEvNT_6ParamsE,"a",@progbits
	.sectionflags	@""
	.align	4
.nv.constant0._ZN7cutlass13device_kernelIN5flash19enable_sm80_to_sm89INS1_16FlashAttnBwdSm80INS1_25CollectiveMainloopBwdSm80ILi2ELi1EN4cute5tupleIJNS5_1CILi64EEENS7_ILi96EEENS7_ILi128EEEEEENS_6half_tEfNS_4arch4Sm80ELb0ELb0ELb0ELb0ELb0ELb0ELb0ELb0ELi2ELi2ELi2ELi2ELb1EEENS1_24CollectiveEpilogueBwdGQAISB_fSE_Li256ELb0ELb0EEENS1_19SingleTileSchedulerILb0ELb0ELb0ELi96EEEEEEEEEvNT_6ParamsE:
	.zero		1528


//--------------------- .nv.constant0._ZN7cutlass13device_kernelIN5flash19enable_sm80_to_sm89INS1_16FlashAttnBwdSm80INS1_25CollectiveMainloopBwdSm80ILi2ELi1EN4cute5tupleIJNS5_1CILi64EEENS7_ILi96EEENS7_ILi128EEEEEENS_6half_tEfNS_4arch4Sm80ELb0ELb0ELb0ELb0ELb1ELb0ELb0ELb0ELi2ELi2ELi2ELi2ELb1EEENS1_24CollectiveEpilogueBwdGQAISB_fSE_Li256ELb0ELb1EEENS1_19SingleTileSchedulerILb0ELb0ELb0ELi96EEEEEEEEEvNT_6ParamsE --------------------------
	.section	.nv.constant0._ZN7cutlass13device_kernelIN5flash19enable_sm80_to_sm89INS1_16FlashAttnBwdSm80INS1_25CollectiveMainloopBwdSm80ILi2ELi1EN4cute5tupleIJNS5_1CILi64EEENS7_ILi96EEENS7_ILi128EEEEEENS_6half_tEfNS_4arch4Sm80ELb0ELb0ELb0ELb0ELb1ELb0ELb0ELb0ELi2ELi2ELi2ELi2ELb1EEENS1_24CollectiveEpilogueBwdGQAISB_fSE_Li256ELb0ELb1EEENS1_19SingleTileSchedulerILb0ELb0ELb0ELi96EEEEEEEEEvNT_6ParamsE,"a",@progbits
	.sectionflags	@""
	.align	4
.nv.constant0._ZN7cutlass13device_kernelIN5flash19enable_sm80_to_sm89INS1_16FlashAttnBwdSm80INS1_25CollectiveMainloopBwdSm80ILi2ELi1EN4cute5tupleIJNS5_1CILi64EEENS7_ILi96EEENS7_ILi128EEEEEENS_6half_tEfNS_4arch4Sm80ELb0ELb0ELb0ELb0ELb1ELb0ELb0ELb0ELi2ELi2ELi2ELi2ELb1EEENS1_24CollectiveEpilogueBwdGQAISB_fSE_Li256ELb0ELb1EEENS1_19SingleTileSchedulerILb0ELb0ELb0ELi96EEEEEEEEEvNT_6ParamsE:
	.zero		1528


//--------------------- .nv.constant0._ZN7cutlass13device_kernelIN5flash19enable_sm80_to_sm89INS1_16FlashAttnBwdSm80INS1_25CollectiveMainloopBwdSm80ILi2ELi1EN4cute5tupleIJNS5_1CILi64EEENS7_ILi96EEENS7_ILi128EEEEEENS_6half_tEfNS_4arch4Sm80ELb0ELb0ELb0ELb1ELb0ELb0ELb0ELb0ELi2ELi2ELi2ELi2ELb1EEENS1_21CollectiveEpilogueBwdISB_SC_SE_Li256ELb1ELb0ELi4EEENS1_19SingleTileSchedulerILb1ELb0ELb0ELi96EEEEEEEEEvNT_6ParamsE --------------------------
	.section	.nv.constant0._ZN7cutlass13device_kernelIN5flash19enable_sm80_to_sm89INS1_16FlashAttnBwdSm80INS1_25CollectiveMainloopBwdSm80ILi2ELi1EN4cute5tupleIJNS5_1CILi64EEENS7_ILi96EEENS7_ILi128EEEEEENS_6half_tEfNS_4arch4Sm80ELb0ELb0ELb0ELb1ELb0ELb0ELb0ELb0ELi2ELi2ELi2ELi2ELb1EEENS1_21CollectiveEpilogueBwdISB_SC_SE_Li256ELb1ELb0ELi4EEENS1_19SingleTileSchedulerILb1ELb0ELb0ELi96EEEEEEEEEvNT_6ParamsE,"a",@progbits
	.sectionflags	@""
	.align	4
.nv.constant0._ZN7cutlass13device_kernelIN5flash19enable_sm80_to_sm89INS1_16FlashAttnBwdSm80INS1_25CollectiveMainloopBwdSm80ILi2ELi1EN4cute5tupleIJNS5_1CILi64EEENS7_ILi96EEENS7_ILi128EEEEEENS_6half_tEfNS_4arch4Sm80ELb0ELb0ELb0ELb1ELb0ELb0ELb0ELb0ELi2ELi2ELi2ELi2ELb1EEENS1_21CollectiveEpilogueBwdISB_SC_SE_Li256ELb1ELb0ELi4EEENS1_19SingleTileSchedulerILb1ELb0ELb0ELi96EEEEEEEEEvNT_6ParamsE:
	.zero		1520


//--------------------- .nv.constant0._ZN7cutlass13device_kernelIN5flash19enable_sm80_to_sm89INS1_16FlashAttnBwdSm80INS1_25CollectiveMainloopBwdSm80ILi2ELi1EN4cute5tupleIJNS5_1CILi64EEENS7_ILi96EEENS7_ILi128EEEEEENS_6half_tEfNS_4arch4Sm80ELb0ELb0ELb0ELb1ELb1ELb0ELb0ELb0ELi2ELi2ELi2ELi2ELb1EEENS1_21CollectiveEpilogueBwdISB_SC_SE_Li256ELb1ELb0ELi4EEENS1_19SingleTileSchedulerILb1ELb0ELb0ELi96EEEEEEEEEvNT_6ParamsE --------------------------
	.section	.nv.constant0._ZN7cutlass13device_kernelIN5flash19enable_sm80_to_sm89INS1_16FlashAttnBwdSm80INS1_25CollectiveMainloopBwdSm80ILi2ELi1EN4cute5tupleIJNS5_1CILi64EEENS7_ILi96EEENS7_ILi128EEEEEENS_6half_tEfNS_4arch4Sm80ELb0ELb0ELb0ELb1ELb1ELb0ELb0ELb0ELi2ELi2ELi2ELi2ELb1EEENS1_21CollectiveEpilogueBwdISB_SC_SE_Li256ELb1ELb0ELi4EEENS1_19SingleTileSchedulerILb1ELb0ELb0ELi96EEEEEEEEEvNT_6ParamsE,"a",@progbits
	.sectionflags	@""
	.align	4
.nv.constant0._ZN7cutlass13device_kernelIN5flash19enable_sm80_to_sm89INS1_16FlashAttnBwdSm80INS1_25CollectiveMainloopBwdSm80ILi2ELi1EN4cute5tupleIJNS5_1CILi64EEENS7_ILi96EEENS7_ILi128EEEEEENS_6half_tEfNS_4arch4Sm80ELb0ELb0ELb0ELb1ELb1ELb0ELb0ELb0ELi2ELi2ELi2ELi2ELb1EEENS1_21CollectiveEpilogueBwdISB_SC_SE_Li256ELb1ELb0ELi4EEENS1_19SingleTileSchedulerILb1ELb0ELb0ELi96EEEEEEEEEvNT_6ParamsE:
	.zero		1520


//--------------------- .nv.constant0._ZN7cutlass13device_kernelIN5flash19enable_sm80_to_sm89INS1_16FlashAttnBwdSm80INS1_25CollectiveMainloopBwdSm80ILi2ELi1EN4cute5tupleIJNS5_1CILi64EEENS7_ILi96EEENS7_ILi128EEEEEENS_6half_tEfNS_4arch4Sm80ELb0ELb0ELb0ELb1ELb0ELb0ELb0ELb0ELi2ELi2ELi2ELi2ELb1EEENS1_24CollectiveEpilogueBwdGQAISB_fSE_Li256ELb1ELb0EEENS1_19SingleTileSchedulerILb1ELb0ELb0ELi96EEEEEEEEEvNT_6ParamsE --------------------------
	.section	.nv.constant0._ZN7cutlass13device_kernelIN5flash19enable_sm80_to_sm89INS1_16FlashAttnBwdSm80INS1_25CollectiveMainloopBwdSm80ILi2ELi1EN4cute5tupleIJNS5_1CILi64EEENS7_ILi96EEENS7_ILi128EEEEEENS_6half_tEfNS_4arch4Sm80ELb0ELb0ELb0ELb1ELb0ELb0ELb0ELb0ELi2ELi2ELi2ELi2ELb1EEENS1_24CollectiveEpilogueBwdGQAISB_fSE_Li256ELb1ELb0EEENS1_19SingleTileSchedulerILb1ELb0ELb0ELi96EEEEEEEEEvNT_6ParamsE,"a",@progbits
	.sectionflags	@""
	.align	4
.nv.constant0._ZN7cutlass13device_kernelIN5flash19enable_sm80_to_sm89INS1_16FlashAttnBwdSm80INS1_25CollectiveMainloopBwdSm80ILi2ELi1EN4cute5tupleIJNS5_1CILi64EEENS7_ILi96EEENS7_ILi128EEEEEENS_6half_tEfNS_4arch4Sm80ELb0ELb0ELb0ELb1ELb0ELb0ELb0ELb0ELi2ELi2ELi2ELi2ELb1EEENS1_24CollectiveEpilogueBwdGQAISB_fSE_Li256ELb1ELb0EEENS1_19SingleTileSchedulerILb1ELb0ELb0ELi96EEEEEEEEEvNT_6ParamsE:
	.zero		1528


//--------------------- .nv.constant0._ZN7cutlass13device_kernelIN5flash19enable_sm80_to_sm89INS1_16FlashAttnBwdSm80INS1_25CollectiveMainloopBwdSm80ILi2ELi1EN4cute5tupleIJNS5_1CILi64EEENS7_ILi96EEENS7_ILi128EEEEEENS_6half_tEfNS_4arch4Sm80ELb0ELb0ELb0ELb1ELb1ELb0ELb0ELb0ELi2ELi2ELi2ELi2ELb1EEENS1_24CollectiveEpilogueBwdGQAISB_fSE_Li256ELb1ELb1EEENS1_19SingleTileSchedulerILb1ELb0ELb0ELi96EEEEEEEEEvNT_6ParamsE --------------------------
	.section	.nv.constant0._ZN7cutlass13device_kernelIN5flash19enable_sm80_to_sm89INS1_16FlashAttnBwdSm80INS1_25CollectiveMainloopBwdSm80ILi2ELi1EN4cute5tupleIJNS5_1CILi64EEENS7_ILi96EEENS7_ILi128EEEEEENS_6half_tEfNS_4arch4Sm80ELb0ELb0ELb0ELb1ELb1ELb0ELb0ELb0ELi2ELi2ELi2ELi2ELb1EEENS1_24CollectiveEpilogueBwdGQAISB_fSE_Li256ELb1ELb1EEENS1_19SingleTileSchedulerILb1ELb0ELb0ELi96EEEEEEEEEvNT_6ParamsE,"a",@progbits
	.sectionflags	@""
	.align	4
.nv.constant0._ZN7cutlass13device_kernelIN5flash19enable_sm80_to_sm89INS1_16FlashAttnBwdSm80INS1_25CollectiveMainloopBwdSm80ILi2ELi1EN4cute5tupleIJNS5_1CILi64EEENS7_ILi96EEENS7_ILi128EEEEEENS_6half_tEfNS_4arch4Sm80ELb0ELb0ELb0ELb1ELb1ELb0ELb0ELb0ELi2ELi2ELi2ELi2ELb1EEENS1_24CollectiveEpilogueBwdGQAISB_fSE_Li256ELb1ELb1EEENS1_19SingleTileSchedulerILb1ELb0ELb0ELi96EEEEEEEEEvNT_6ParamsE:
	.zero		1528


//--------------------- .nv.constant0._ZN7cutlass13device_kernelIN5flash19enable_sm80_to_sm89INS1_16FlashAttnBwdSm80INS1_25CollectiveMainloopBwdSm80ILi2ELi1EN4cute5tupleIJNS5_1CILi64EEENS7_ILi96EEENS7_ILi128EEEEEENS_6half_tEfNS_4arch4Sm80ELb0ELb1ELb0ELb0ELb0ELb0ELb0ELb0ELi2ELi2ELi2ELi2ELb1EEENS1_21CollectiveEpilogueBwdISB_SC_SE_Li256ELb0ELb0ELi4EEENS1_19SingleTileSchedulerILb0ELb0ELb0ELi96EEEEEEEEEvNT_6ParamsE --------------------------
	.section	.nv.constant0._ZN7cutlass13device_kernelIN5flash19enable_sm80_to_sm89INS1_16FlashAttnBwdSm80INS1_25CollectiveMainloopBwdSm80ILi2ELi1EN4cute5tupleIJNS5_1CILi64EEENS7_ILi96EEENS7_ILi128EEEEEENS_6half_tEfNS_4arch4Sm80ELb0ELb1ELb0ELb0ELb0ELb0ELb0ELb0ELi2ELi2ELi2ELi2ELb1EEENS1_21CollectiveEpilogueBwdISB_SC_SE_Li256ELb0ELb0ELi4EEENS1_19SingleTileSchedulerILb0ELb0ELb0ELi96EEEEEEEEEvNT_6ParamsE,"a",@progbits
	.sectionflags	@""
	.align	4
.nv.constant0._ZN7cutlass13device_kernelIN5flash19enable_sm80_to_sm89INS1_16FlashAttnBwdSm80INS1_25CollectiveMainloopBwdSm80ILi2ELi1EN4cute5tupleIJNS5_1CILi64EEENS7_ILi96EEENS7_ILi128EEEEEENS_6half_tEfNS_4arch4Sm80ELb0ELb1ELb0ELb0ELb0ELb0ELb0ELb0ELi2ELi2ELi2ELi2ELb1EEENS1_21CollectiveEpilogueBwdISB_SC_SE_Li256ELb0ELb0ELi4EEENS1_19SingleTileSchedulerILb0ELb0ELb0ELi96EEEEEEEEEvNT_6ParamsE:
	.zero		1520


//--------------------- .nv.constant0._ZN7cutlass13device_kernelIN5flash19enable_sm80_to_sm89INS1_16FlashAttnBwdSm80INS1_25CollectiveMainloopBwdSm80ILi2ELi1EN4cute5tupleIJNS5_1CILi64EEENS7_ILi96EEENS7_ILi128EEEEEENS_6half_tEfNS_4arch4Sm80ELb0ELb1ELb0ELb0ELb1ELb0ELb0ELb0ELi2ELi2ELi2ELi2ELb1EEENS1_21CollectiveEpilogueBwdISB_SC_SE_Li256ELb0ELb0ELi4EEENS1_19SingleTileSchedulerILb0ELb0ELb0ELi96EEEEEEEEEvNT_6ParamsE --------------------------
	.section	.nv.constant0._ZN7cutlass13device_kernelIN5flash19enable_sm80_to_sm89INS1_16FlashAttnBwdSm80INS1_25CollectiveMainloopBwdSm80ILi2ELi1EN4cute5tupleIJNS5_1CILi64EEENS7_ILi96EEENS7_ILi128EEEEEENS_6half_tEfNS_4arch4Sm80ELb0ELb1ELb0ELb0ELb1ELb0ELb0ELb0ELi2ELi2ELi2ELi2ELb1EEENS1_21CollectiveEpilogueBwdISB_SC_SE_Li256ELb0ELb0ELi4EEENS1_19SingleTileSchedulerILb0ELb0ELb0ELi96EEEEEEEEEvNT_6ParamsE,"a",@progbits
	.sectionflags	@""
	.align	4
.nv.constant0._ZN7cutlass13device_kernelIN5flash19enable_sm80_to_sm89INS1_16FlashAttnBwdSm80INS1_25CollectiveMainloopBwdSm80ILi2ELi1EN4cute5tupleIJNS5_1CILi64EEENS7_ILi96EEENS7_ILi128EEEEEENS_6half_tEfNS_4arch4Sm80ELb0ELb1ELb0ELb0ELb1ELb0ELb0ELb0ELi2ELi2ELi2ELi2ELb1EEENS1_21CollectiveEpilogueBwdISB_SC_SE_Li256ELb0ELb0ELi4EEENS1_19SingleTileSchedulerILb0ELb0ELb0ELi96EEEEEEEEEvNT_6ParamsE:
	.zero		1520


//--------------------- .nv.constant0._ZN7cutlass13device_kernelIN5flash19enable_sm80_to_sm89INS1_16FlashAttnBwdSm80INS1_25CollectiveMainloopBwdSm80ILi2ELi1EN4cute5tupleIJNS5_1CILi64EEENS7_ILi96EEENS7_ILi128EEEEEENS_6half_tEfNS_4arch4Sm80ELb0ELb1ELb0ELb0ELb0ELb0ELb0ELb0ELi2ELi2ELi2ELi2ELb1EEENS1_24CollectiveEpilogueBwdGQAISB_fSE_Li256ELb0ELb0EEENS1_19SingleTileSchedulerILb0ELb0ELb0ELi96EEEEEEEEEvNT_6ParamsE --------------------------
	.section	.nv.constant0._ZN7cutlass13device_kernelIN5flash19enable_sm80_to_sm89INS1_16FlashAttnBwdSm80INS1_25CollectiveMainloopBwdSm80ILi2ELi1EN4cute5tupleIJNS5_1CILi64EEENS7_ILi96EEENS7_ILi128EEEEEENS_6half_tEfNS_4arch4Sm80ELb0ELb1ELb0ELb0ELb0ELb0ELb0ELb0ELi2ELi2ELi2ELi2ELb1EEENS1_24CollectiveEpilogueBwdGQAISB_fSE_Li256ELb0ELb0EEENS1_19SingleTileSchedulerILb0ELb0ELb0ELi96EEEEEEEEEvNT_6ParamsE,"a",@progbits
	.sectionflags	@""
	.align	4
.nv.constant0._ZN7cutlass13device_kernelIN5flash19enable_sm80_to_sm89INS1_16FlashAttnBwdSm80INS1_25CollectiveMainloopBwdSm80ILi2ELi1EN4cute5tupleIJNS5_1CILi64EEENS7_ILi96EEENS7_ILi128EEEEEENS_6half_tEfNS_4arch4Sm80ELb0ELb1ELb0ELb0ELb0ELb0ELb0ELb0ELi2ELi2ELi2ELi2ELb1EEENS1_24CollectiveEpilogueBwdGQAISB_fSE_Li256ELb0ELb0EEENS1_19SingleTileSchedulerILb0ELb0ELb0ELi96EEEEEEEEEvNT_6ParamsE:
	.zero		1528


//--------------------- .nv.constant0._ZN7cutlass13device_kernelIN5flash19enable_sm80_to_sm89INS1_16FlashAttnBwdSm80INS1_25CollectiveMainloopBwdSm80ILi2ELi1EN4cute5tupleIJNS5_1CILi64EEENS7_ILi96EEENS7_ILi128EEEEEENS_6half_tEfNS_4arch4Sm80ELb0ELb1ELb0ELb0ELb1ELb0ELb0ELb0ELi2ELi2ELi2ELi2ELb1EEENS1_24CollectiveEpilogueBwdGQAISB_fSE_Li256ELb0ELb1EEENS1_19SingleTileSchedulerILb0ELb0ELb0ELi96EEEEEEEEEvNT_6ParamsE --------------------------
	.section	.nv.constant0._ZN7cutlass13device_kernelIN5flash19enable_sm80_to_sm89INS1_16FlashAttnBwdSm80INS1_25CollectiveMainloopBwdSm80ILi2ELi1EN4cute5tupleIJNS5_1CILi64EEENS7_ILi96EEENS7_ILi128EEEEEENS_6half_tEfNS_4arch4Sm80ELb0ELb1ELb0ELb0ELb1ELb0ELb0ELb0ELi2ELi2ELi2ELi2ELb1EEENS1_24CollectiveEpilogueBwdGQAISB_fSE_Li256ELb0ELb1EEENS1_19SingleTileSchedulerILb0ELb0ELb0ELi96EEEEEEEEEvNT_6ParamsE,"a",@progbits
	.sectionflags	@""
	.align	4
.nv.constant0._ZN7cutlass13device_kernelIN5flash19enable_sm80_to_sm89INS1_16FlashAttnBwdSm80INS1_25CollectiveMainloopBwdSm80ILi2ELi1EN4cute5tupleIJNS5_1CILi64EEENS7_ILi96EEENS7_ILi128EEEEEENS_6half_tEfNS_4arch4Sm80ELb0ELb1ELb0ELb0ELb1ELb0ELb0ELb0ELi2ELi2ELi2ELi2ELb1EEENS1_24CollectiveEpilogueBwdGQAISB_fSE_Li256ELb0ELb1EEENS1_19SingleTileSchedulerILb0ELb0ELb0ELi96EEEEEEEEEvNT_6ParamsE:
	.zero		1528


//--------------------- .nv.constant0._ZN7cutlass13device_kernelIN5flash19enable_sm80_to_sm89INS1_16FlashAttnBwdSm80INS1_25CollectiveMainloopBwdSm80ILi2ELi1EN4cute5tupleIJNS5_1CILi64EEENS7_ILi96EEENS7_ILi128EEEEEENS_6half_tEfNS_4arch4Sm80ELb0ELb1ELb0ELb1ELb0ELb0ELb0ELb0ELi2ELi2ELi2ELi2ELb1EEENS1_21CollectiveEpilogueBwdISB_SC_SE_Li256ELb1ELb0ELi4EEENS1_19SingleTileSchedulerILb1ELb0ELb0ELi96EEEEEEEEEvNT_6ParamsE --------------------------
	.section	.nv.constant0._ZN7cutlass13device_kernelIN5flash19enable_sm80_to_sm89INS1_16FlashAttnBwdSm80INS1_25CollectiveMainloopBwdSm80ILi2ELi1EN4cute5tupleIJNS5_1CILi64EEENS7_ILi96EEENS7_ILi128EEEEEENS_6half_tEfNS_4arch4Sm80ELb0ELb1ELb0ELb1ELb0ELb0ELb0ELb0ELi2ELi2ELi2ELi2ELb1EEENS1_21CollectiveEpilogueBwdISB_SC_SE_Li256ELb1ELb0ELi4EEENS1_19SingleTileSchedulerILb1ELb0ELb0ELi96EEEEEEEEEvNT_6ParamsE,"a",@progbits
	.sectionflags	@""
	.align	4
.nv.constant0._ZN7cutlass13device_kernelIN5flash19enable_sm80_to_sm89INS1_16FlashAttnBwdSm80INS1_25CollectiveMainloopBwdSm80ILi2ELi1EN4cute5tupleIJNS5_1CILi64EEENS7_ILi96EEENS7_ILi128EEEEEENS_6half_tEfNS_4arch4Sm80ELb0ELb1ELb0ELb1ELb0ELb0ELb0ELb0ELi2ELi2ELi2ELi2ELb1EEENS1_21CollectiveEpilogueBwdISB_SC_SE_Li256ELb1ELb0ELi4EEENS1_19SingleTileSchedulerILb1ELb0ELb0ELi96EEEEEEEEEvNT_6ParamsE:
	.zero		1520


//--------------------- .nv.constant0._ZN7cutlass13device_kernelIN5flash19enable_sm80_to_sm89INS1_16FlashAttnBwdSm80INS1_25CollectiveMainloopBwdSm80ILi2ELi1EN4cute5tupleIJNS5_1CILi64EEENS7_ILi96EEENS7_ILi128EEEEEENS_6half_tEfNS_4arch4Sm80ELb0ELb1ELb0ELb1ELb1ELb0ELb0ELb0ELi2ELi2ELi2ELi2ELb1EEENS1_21CollectiveEpilogueBwdISB_SC_SE_Li256ELb1ELb0ELi4EEENS1_19SingleTileSchedulerILb1ELb0ELb0ELi96EEEEEEEEEvNT_6ParamsE --------------------------
	.section	.nv.constant0._ZN7cutlass13device_kernelIN5flash19enable_sm80_to_sm89INS1_16FlashAttnBwdSm80INS1_25CollectiveMainloopBwdSm80ILi2ELi1EN4cute5tupleIJNS5_1CILi64EEENS7_ILi96EEENS7_ILi128EEEEEENS_6half_tEfNS_4arch4Sm80ELb0ELb1ELb0ELb1ELb1ELb0ELb0ELb0ELi2ELi2ELi2ELi2ELb1EEENS1_21CollectiveEpilogueBwdISB_SC_SE_Li256ELb1ELb0ELi4EEENS1_19SingleTileSchedulerILb1ELb0ELb0ELi96EEEEEEEEEvNT_6ParamsE,"a",@progbits
	.sectionflags	@""
	.align	4
.nv.constant0._ZN7cutlass13device_kernelIN5flash19enable_sm80_to_sm89INS1_16FlashAttnBwdSm80INS1_25CollectiveMainloopBwdSm80ILi2ELi1EN4cute5tupleIJNS5_1CILi64EEENS7_ILi96EEENS7_ILi128EEEEEENS_6half_tEfNS_4arch4Sm80ELb0ELb1ELb0ELb1ELb1ELb0ELb0ELb0ELi2ELi2ELi2ELi2ELb1EEENS1_21CollectiveEpilogueBwdISB_SC_SE_Li256ELb1ELb0ELi4EEENS1_19SingleTileSchedulerILb1ELb0ELb0ELi96EEEEEEEEEvNT_6ParamsE:
	.zero		1520


//--------------------- .nv.constant0._ZN7cutlass13device_kernelIN5flash19enable_sm80_to_sm89INS1_16FlashAttnBwdSm80INS1_25CollectiveMainloopBwdSm80ILi2ELi1EN4cute5tupleIJNS5_1CILi64EEENS7_ILi96EEENS7_ILi128EEEEEENS_6half_tEfNS_4arch4Sm80ELb0ELb1ELb0ELb1ELb0ELb0ELb0ELb0ELi2ELi2ELi2ELi2ELb1EEENS1_24CollectiveEpilogueBwdGQAISB_fSE_Li256ELb1ELb0EEENS1_19SingleTileSchedulerILb1ELb0ELb0ELi96EEEEEEEEEvNT_6ParamsE --------------------------
	.section	.nv.constant0._ZN7cutlass13device_kernelIN5flash19enable_sm80_to_sm89INS1_16FlashAttnBwdSm80INS1_25CollectiveMainloopBwdSm80ILi2ELi1EN4cute5tupleIJNS5_1CILi64EEENS7_ILi96EEENS7_ILi128EEEEEENS_6half_tEfNS_4arch4Sm80ELb0ELb1ELb0ELb1ELb0ELb0ELb0ELb0ELi2ELi2ELi2ELi2ELb1EEENS1_24CollectiveEpilogueBwdGQAISB_fSE_Li256ELb1ELb0EEENS1_19SingleTileSchedulerILb1ELb0ELb0ELi96EEEEEEEEEvNT_6ParamsE,"a",@progbits
	.sectionflags	@""
	.align	4
.nv.constant0._ZN7cutlass13device_kernelIN5flash19enable_sm80_to_sm89INS1_16FlashAttnBwdSm80INS1_25CollectiveMainloopBwdSm80ILi2ELi1EN4cute5tupleIJNS5_1CILi64EEENS7_ILi96EEENS7_ILi128EEEEEENS_6half_tEfNS_4arch4Sm80ELb0ELb1ELb0ELb1ELb0ELb0ELb0ELb0ELi2ELi2ELi2ELi2ELb1EEENS1_24CollectiveEpilogueBwdGQAISB_fSE_Li256ELb1ELb0EEENS1_19SingleTileSchedulerILb1ELb0ELb0ELi96EEEEEEEEEvNT_6ParamsE:
	.zero		1528


//--------------------- .nv.constant0._ZN7cutlass13device_kernelIN5flash19enable_sm80_to_sm89INS1_16FlashAttnBwdSm80INS1_25CollectiveMainloopBwdSm80ILi2ELi1EN4cute5tupleIJNS5_1CILi64EEENS7_ILi96EEENS7_ILi128EEEEEENS_6half_tEfNS_4arch4Sm80ELb0ELb1ELb0ELb1ELb1ELb0ELb0ELb0ELi2ELi2ELi2ELi2ELb1EEENS1_24CollectiveEpilogueBwdGQAISB_fSE_Li256ELb1ELb1EEENS1_19SingleTileSchedulerILb1ELb0ELb0ELi96EEEEEEEEEvNT_6ParamsE --------------------------
	.section	.nv.constant0._ZN7cutlass13device_kernelIN5flash19enable_sm80_to_sm89INS1_16FlashAttnBwdSm80INS1_25CollectiveMainloopBwdSm80ILi2ELi1EN4cute5tupleIJNS5_1CILi64EEENS7_ILi96EEENS7_ILi128EEEEEENS_6half_tEfNS_4arch4Sm80ELb0ELb1ELb0ELb1ELb1ELb0ELb0ELb0ELi2ELi2ELi2ELi2ELb1EEENS1_24CollectiveEpilogueBwdGQAISB_fSE_Li256ELb1ELb1EEENS1_19SingleTileSchedulerILb1ELb0ELb0ELi96EEEEEEEEEvNT_6ParamsE,"a",@progbits
	.sectionflags	@""
	.align	4
.nv.constant0._ZN7cutlass13device_kernelIN5flash19enable_sm80_to_sm89INS1_16FlashAttnBwdSm80INS1_25CollectiveMainloopBwdSm80ILi2ELi1EN4cute5tupleIJNS5_1CILi64EEENS7_ILi96EEENS7_ILi128EEEEEENS_6half_tEfNS_4arch4Sm80ELb0ELb1ELb0ELb1ELb1ELb0ELb0ELb0ELi2ELi2ELi2ELi2ELb1EEENS1_24CollectiveEpilogueBwdGQAISB_fSE_Li256ELb1ELb1EEENS1_19SingleTileSchedulerILb1ELb0ELb0ELi96EEEEEEEEEvNT_6ParamsE:
	.zero		1528


//--------------------- .nv.constant0._ZN7cutlass13device_kernelIN5flash19enable_sm80_to_sm89INS1_16FlashAttnBwdSm80INS1_25CollectiveMainloopBwdSm80ILi2ELi1EN4cute5tupleIJNS5_1CILi64EEENS7_ILi96EEENS7_ILi128EEEEEENS_6half_tEfNS_4arch4Sm80ELb1ELb0ELb0ELb0ELb0ELb0ELb0ELb0ELi2ELi2ELi2ELi2ELb1EEENS1_21CollectiveEpilogueBwdISB_SC_SE_Li256ELb0ELb0ELi4EEENS1_25SingleTileBwdLPTSchedulerILb0ELi96ELb0EEEEEEEEEvNT_6ParamsE --------------------------
	.section	.nv.constant0._ZN7cutlass13device_kernelIN5flash19enable_sm80_to_sm89INS1_16FlashAttnBwdSm80INS1_25CollectiveMainloopBwdSm80ILi2ELi1EN4cute5tupleIJNS5_1CILi64EEENS7_ILi96EEENS7_ILi128EEEEEENS_6half_tEfNS_4arch4Sm80ELb1ELb0ELb0ELb0ELb0ELb0ELb0ELb0ELi2ELi2ELi2ELi2ELb1EEENS1_21CollectiveEpilogueBwdISB_SC_SE_Li256ELb0ELb0ELi4EEENS1_25SingleTileBwdLPTSchedulerILb0ELi96ELb0EEEEEEEEEvNT_6ParamsE,"a",@progbits
	.sectionflags	@""
	.align	4
.nv.constant0._ZN7cutlass13device_kernelIN5flash19enable_sm80_to_sm89INS1_16FlashAttnBwdSm80INS1_25CollectiveMainloopBwdSm80ILi2ELi1EN4cute5tupleIJNS5_1CILi64EEENS7_ILi96EEENS7_ILi128EEEEEENS_6half_tEfNS_4arch4Sm80ELb1ELb0ELb0ELb0ELb0ELb0ELb0ELb0ELi2ELi2ELi2ELi2ELb1EEENS1_21CollectiveEpilogueBwdISB_SC_SE_Li256ELb0ELb0ELi4EEENS1_25SingleTileBwdLPTSchedulerILb0ELi96ELb0EEEEEEEEEvNT_6ParamsE:
	.zero		1544


//--------------------- .nv.constant0._ZN7cutlass13device_kernelIN5flash19enable_sm80_to_sm89INS1_16FlashAttnBwdSm80INS1_25CollectiveMainloopBwdSm80ILi2ELi1EN4cute5tupleIJNS5_1CILi64EEENS7_ILi96EEENS7_ILi128EEEEEENS_6half_tEfNS_4arch4Sm80ELb1ELb0ELb0ELb0ELb1ELb0ELb0ELb0ELi2ELi2ELi2ELi2ELb1EEENS1_21CollectiveEpilogueBwdISB_SC_SE_Li256ELb0ELb0ELi4EEENS1_25SingleTileBwdLPTSchedulerILb0ELi96ELb1EEEEEEEEEvNT_6ParamsE --------------------------
	.section	.nv.constant0._ZN7cutlass13device_kernelIN5flash19enable_sm80_to_sm89INS1_16FlashAttnBwdSm80INS1_25CollectiveMainloopBwdSm80ILi2ELi1EN4cute5tupleIJNS5_1CILi64EEENS7_ILi96EEENS7_ILi128EEEEEENS_6half_tEfNS_4arch4Sm80ELb1ELb0ELb0ELb0ELb1ELb0ELb0ELb0ELi2ELi2ELi2ELi2ELb1EEENS1_21CollectiveEpilogueBwdISB_SC_SE_Li256ELb0ELb0ELi4EEENS1_25SingleTileBwdLPTSchedulerILb0ELi96ELb1EEEEEEEEEvNT_6ParamsE,"a",@progbits
	.sectionflags	@""
	.align	4
.nv.constant0._ZN7cutlass13device_kernelIN5flash19enable_sm80_to_sm89INS1_16FlashAttnBwdSm80INS1_25CollectiveMainloopBwdSm80ILi2ELi1EN4cute5tupleIJNS5_1CILi64EEENS7_ILi96EEENS7_ILi128EEEEEENS_6half_tEfNS_4arch4Sm80ELb1ELb0ELb0ELb0ELb1ELb0ELb0ELb0ELi2ELi2ELi2ELi2ELb1EEENS1_21CollectiveEpilogueBwdISB_SC_SE_Li256ELb0ELb0ELi4EEENS1_25SingleTileBwdLPTSchedulerILb0ELi96ELb1EEEEEEEEEvNT_6ParamsE:
	.zero		1544


//--------------------- .nv.constant0._ZN7cutlass13device_kernelIN5flash19enable_sm80_to_sm89INS1_16FlashAttnBwdSm80INS1_25CollectiveMainloopBwdSm80ILi2ELi1EN4cute5tupleIJNS5_1CILi64EEENS7_ILi96EEENS7_ILi128EEEEEENS_6half_tEfNS_4arch4Sm80ELb1ELb0ELb0ELb0ELb0ELb0ELb0ELb0ELi2ELi2ELi2ELi2ELb1EEENS1_24CollectiveEpilogueBwdGQAISB_fSE_Li256ELb0ELb0EEENS1_25SingleTileBwdLPTSchedulerILb0ELi96ELb0EEEEEEEEEvNT_6ParamsE --------------------------
	.section	.nv.constant0._ZN7cutlass13device_kernelIN5flash19enable_sm80_to_sm89INS1_16FlashAttnBwdSm80INS1_25CollectiveMainloopBwdSm80ILi2ELi1EN4cute5tupleIJNS5_1CILi64EEENS7_ILi96EEENS7_ILi128EEEEEENS_6half_tEfNS_4arch4Sm80ELb1ELb0ELb0ELb0ELb0ELb0ELb0ELb0ELi2ELi2ELi2ELi2ELb1EEENS1_24CollectiveEpilogueBwdGQAISB_fSE_Li256ELb0ELb0EEENS1_25SingleTileBwdLPTSchedulerILb0ELi96ELb0EEEEEEEEEvNT_6ParamsE,"a",@progbits
	.sectionflags	@""
	.align	4
.nv.constant0._ZN7cutlass13device_kernelIN5flash19enable_sm80_to_sm89INS1_16FlashAttnBwdSm80INS1_25CollectiveMainloopBwdSm80ILi2ELi1EN4cute5tupleIJNS5_1CILi64EEENS7_ILi96EEENS7_ILi128EEEEEENS_6half_tEfNS_4arch4Sm80ELb1ELb0ELb0ELb0ELb0ELb0ELb0ELb0ELi2ELi2ELi2ELi2ELb1EEENS1_24CollectiveEpilogueBwdGQAISB_fSE_Li256ELb0ELb0EEENS1_25SingleTileBwdLPTSchedulerILb0ELi96ELb0EEEEEEEEEvNT_6ParamsE:
	.zero		1552


//--------------------- .nv.constant0._ZN7cutlass13device_kernelIN5flash19enable_sm80_to_sm89INS1_16FlashAttnBwdSm80INS1_25CollectiveMainloopBwdSm80ILi2ELi1EN4cute5tupleIJNS5_1CILi64EEENS7_ILi96EEENS7_ILi128EEEEEENS_6half_tEfNS_4arch4Sm80ELb1ELb0ELb0ELb0ELb1ELb0ELb0ELb0ELi2ELi2ELi2ELi2ELb1EEENS1_24CollectiveEpilogueBwdGQAISB_fSE_Li256ELb0ELb1EEENS1_25SingleTileBwdLPTSchedulerILb0ELi96ELb1EEEEEEEEEvNT_6ParamsE --------------------------
	.section	.nv.constant0._ZN7cutlass13device_kernelIN5flash19enable_sm80_to_sm89INS1_16FlashAttnBwdSm80INS1_25CollectiveMainloopBwdSm80ILi2ELi1EN4cute5tupleIJNS5_1CILi64EEENS7_ILi96EEENS7_ILi128EEEEEENS_6half_tEfNS_4arch4Sm80ELb1ELb0ELb0ELb0ELb1ELb0ELb0ELb0ELi2ELi2ELi2ELi2ELb1EEENS1_24CollectiveEpilogueBwdGQAISB_fSE_Li256ELb0ELb1EEENS1_25SingleTileBwdLPTSchedulerILb0ELi96ELb1EEEEEEEEEvNT_6ParamsE,"a",@progbits
	.sectionflags	@""
	.align	4
.nv.constant0._ZN7cutlass13device_kernelIN5flash19enable_sm80_to_sm89INS1_16FlashAttnBwdSm80INS1_25CollectiveMainloopBwdSm80ILi2ELi1EN4cute5tupleIJNS5_1CILi64EEENS7_ILi96EEENS7_ILi128EEEEEENS_6half_tEfNS_4arch4Sm80ELb1ELb0ELb0ELb0ELb1ELb0ELb0ELb0ELi2ELi2ELi2ELi2ELb1EEENS1_24CollectiveEpilogueBwdGQAISB_fSE_Li256ELb0ELb1EEENS1_25SingleTileBwdLPTSchedulerILb0ELi96ELb1EEEEEEEEEvNT_6ParamsE:
	.zero		1552


//--------------------- .nv.constant0._ZN7cutlass13device_kernelIN5flash19enable_sm80_to_sm89INS1_16FlashAttnBwdSm80INS1_25CollectiveMainloopBwdSm80ILi2ELi1EN4cute5tupleIJNS5_1CILi64EEENS7_ILi96EEENS7_ILi128EEEEEENS_6half_tEfNS_4arch4Sm80ELb1ELb0ELb0ELb1ELb0ELb0ELb0ELb0ELi2ELi2ELi2ELi2ELb1EEENS1_21CollectiveEpilogueBwdISB_SC_SE_Li256ELb1ELb0ELi4EEENS1_25SingleTileBwdLPTSchedulerILb1ELi96ELb0EEEEEEEEEvNT_6ParamsE --------------------------
	.section	.nv.constant0._ZN7cutlass13device_kernelIN5flash19enable_sm80_to_sm89INS1_16FlashAttnBwdSm80INS1_25CollectiveMainloopBwdSm80ILi2ELi1EN4cute5tupleIJNS5_1CILi64EEENS7_ILi96EEENS7_ILi128EEEEEENS_6half_tEfNS_4arch4Sm80ELb1ELb0ELb0ELb1ELb0ELb0ELb0ELb0ELi2ELi2ELi2ELi2ELb1EEENS1_21CollectiveEpilogueBwdISB_SC_SE_Li256ELb1ELb0ELi4EEENS1_25SingleTileBwdLPTSchedulerILb1ELi96ELb0EEEEEEEEEvNT_6ParamsE,"a",@progbits
	.sectionflags	@""
	.align	4
.nv.constant0._ZN7cutlass13device_kernelIN5flash19enable_sm80_to_sm89INS1_16FlashAttnBwdSm80INS1_25CollectiveMainloopBwdSm80ILi2ELi1EN4cute5tupleIJNS5_1CILi64EEENS7_ILi96EEENS7_ILi128EEEEEENS_6half_tEfNS_4arch4Sm80ELb1ELb0ELb0ELb1ELb0ELb0ELb0ELb0ELi2ELi2ELi2ELi2ELb1EEENS1_21CollectiveEpilogueBwdISB_SC_SE_Li256ELb1ELb0ELi4EEENS1_25SingleTileBwdLPTSchedulerILb1ELi96ELb0EEEEEEEEEvNT_6ParamsE:
	.zero		1544


//--------------------- .nv.constant0._ZN7cutlass13device_kernelIN5flash19enable_sm80_to_sm89INS1_16FlashAttnBwdSm80INS1_25CollectiveMainloopBwdSm80ILi2ELi1EN4cute5tupleIJNS5_1CILi64EEENS7_ILi96EEENS7_ILi128EEEEEENS_6half_tEfNS_4arch4Sm80ELb1ELb0ELb0ELb1ELb1ELb0ELb0ELb0ELi2ELi2ELi2ELi2ELb1EEENS1_21CollectiveEpilogueBwdISB_SC_SE_Li256ELb1ELb0ELi4EEENS1_25SingleTileBwdLPTSchedulerILb1ELi96ELb1EEEEEEEEEvNT_6ParamsE --------------------------
	.section	.nv.constant0._ZN7cutlass13device_kernelIN5flash19enable_sm80_to_sm89INS1_16FlashAttnBwdSm80INS1_25CollectiveMainloopBwdSm80ILi2ELi1EN4cute5tupleIJNS5_1CILi64EEENS7_ILi96EEENS7_ILi128EEEEEENS_6half_tEfNS_4arch4Sm80ELb1ELb0ELb0ELb1ELb1ELb0ELb0ELb0ELi2ELi2ELi2ELi2ELb1EEENS1_21CollectiveEpilogueBwdISB_SC_SE_Li256ELb1ELb0ELi4EEENS1_25SingleTileBwdLPTSchedulerILb1ELi96ELb1EEEEEEEEEvNT_6ParamsE,"a",@progbits
	.sectionflags	@""
	.align	4
.nv.constant0._ZN7cutlass13device_kernelIN5flash19enable_sm80_to_sm89INS1_16FlashAttnBwdSm80INS1_25CollectiveMainloopBwdSm80ILi2ELi1EN4cute5tupleIJNS5_1CILi64EEENS7_ILi96EEENS7_ILi128EEEEEENS_6half_tEfNS_4arch4Sm80ELb1ELb0ELb0ELb1ELb1ELb0ELb0ELb0ELi2ELi2ELi2ELi2ELb1EEENS1_21CollectiveEpilogueBwdISB_SC_SE_Li256ELb1ELb0ELi4EEENS1_25SingleTileBwdLPTSchedulerILb1ELi96ELb1EEEEEEEEEvNT_6ParamsE:
	.zero		1544


//--------------------- .nv.constant0._ZN7cutlass13device_kernelIN5flash19enable_sm80_to_sm89INS1_16FlashAttnBwdSm80INS1_25CollectiveMainloopBwdSm80ILi2ELi1EN4cute5tupleIJNS5_1CILi64EEENS7_ILi96EEENS7_ILi128EEEEEENS_6half_tEfNS_4arch4Sm80ELb1ELb0ELb0ELb1ELb0ELb0ELb0ELb0ELi2ELi2ELi2ELi2ELb1EEENS1_24CollectiveEpilogueBwdGQAISB_fSE_Li256ELb1ELb0EEENS1_25SingleTileBwdLPTSchedulerILb1ELi96ELb0EEEEEEEEEvNT_6ParamsE --------------------------
	.section	.nv.constant0._ZN7cutlass13device_kernelIN5flash19enable_sm80_to_sm89INS1_16FlashAttnBwdSm80INS1_25CollectiveMainloopBwdSm80ILi2ELi1EN4cute5tupleIJNS5_1CILi64EEENS7_ILi96EEENS7_ILi128EEEEEENS_6half_tEfNS_4arch4Sm80ELb1ELb0ELb0ELb1ELb0ELb0ELb0ELb0ELi2ELi2ELi2ELi2ELb1EEENS1_24CollectiveEpilogueBwdGQAISB_fSE_Li256ELb1ELb0EEENS1_25SingleTileBwdLPTSchedulerILb1ELi96ELb0EEEEEEEEEvNT_6ParamsE,"a",@progbits
	.sectionflags	@""
	.align	4
.nv.constant0._ZN7cutlass13device_kernelIN5flash19enable_sm80_to_sm89INS1_16FlashAttnBwdSm80INS1_25CollectiveMainloopBwdSm80ILi2ELi1EN4cute5tupleIJNS5_1CILi64EEENS7_ILi96EEENS7_ILi128EEEEEENS_6half_tEfNS_4arch4Sm80ELb1ELb0ELb0ELb1ELb0ELb0ELb0ELb0ELi2ELi2ELi2ELi2ELb1EEENS1_24CollectiveEpilogueBwdGQAISB_fSE_Li256ELb1ELb0EEENS1_25SingleTileBwdLPTSchedulerILb1ELi96ELb0EEEEEEEEEvNT_6ParamsE:
	.zero		1552


//--------------------- .nv.constant0._ZN7cutlass13device_kernelIN5flash32FlashAttnBwdPostprocessConvertdQIN4cute5tupleIJNS3_1CILi96EEENS5_ILi128EEEEEENS_6half_tEfNS_4arch4Sm80ELi256ENS3_8TiledMMAINS3_8MMA_AtomIJNS3_28SM80_16x8x16_F32F16F16F32_TNEEEENS3_6LayoutINS4_IJNS5_ILi2EEENS5_ILi4EEENS5_ILi1EEEEEENS4_IJSJ_SH_NS5_ILi0EEEEEEEENS4_IJNS5_ILi32EEENS5_ILi64EEENS5_ILi16EEEEEEEELb0EEEEEvNT_6ParamsE --------------------------
	.section	.nv.constant0._ZN7cutlass13device_kernelIN5flash32FlashAttnBwdPostprocessConvertdQIN4cute5tupleIJNS3_1CILi96EEENS5_ILi128EEEEEENS_6half_tEfNS_4arch4Sm80ELi256ENS3_8TiledMMAINS3_8MMA_AtomIJNS3_28SM80_16x8x16_F32F16F16F32_TNEEEENS3_6LayoutINS4_IJNS5_ILi2EEENS5_ILi4EEENS5_ILi1EEEEEENS4_IJSJ_SH_NS5_ILi0EEEEEEEENS4_IJNS5_ILi32EEENS5_ILi64EEENS5_ILi16EEEEEEEELb0EEEEEvNT_6ParamsE,"a",@progbits
	.sectionflags	@""
	.align	4
.nv.constant0._ZN7cutlass13device_kernelIN5flash32FlashAttnBwdPostprocessConvertdQIN4cute5tupleIJNS3_1CILi96EEENS5_ILi128EEEEEENS_6half_tEfNS_4arch4Sm80ELi256ENS3_8TiledMMAINS3_8MMA_AtomIJNS3_28SM80_16x8x16_F32F16F16F32_TNEEEENS3_6LayoutINS4_IJNS5_ILi2EEENS5_ILi4EEENS5_ILi1EEEEEENS4_IJSJ_SH_NS5_ILi0EEEEEEEENS4_IJNS5_ILi32EEENS5_ILi64EEENS5_ILi16EEEEEEEELb0EEEEEvNT_6ParamsE:
	.zero		1008


//--------------------- .nv.constant0._ZN7cutlass13device_kernelIN5flash19enable_sm80_to_sm89INS1_16FlashAttnBwdSm80INS1_25CollectiveMainloopBwdSm80ILi2ELi1EN4cute5tupleIJNS5_1CILi64EEENS7_ILi96EEENS7_ILi128EEEEEENS_6half_tEfNS_4arch4Sm80ELb1ELb0ELb0ELb1ELb1ELb0ELb0ELb0ELi2ELi2ELi2ELi2ELb1EEENS1_24CollectiveEpilogueBwdGQAISB_fSE_Li256ELb1ELb1EEENS1_25SingleTileBwdLPTSchedulerILb1ELi96ELb1EEEEEEEEEvNT_6ParamsE --------------------------
	.section	.nv.constant0._ZN7cutlass13device_kernelIN5flash19enable_sm80_to_sm89INS1_16FlashAttnBwdSm80INS1_25CollectiveMainloopBwdSm80ILi2ELi1EN4cute5tupleIJNS5_1CILi64EEENS7_ILi96EEENS7_ILi128EEEEEENS_6half_tEfNS_4arch4Sm80ELb1ELb0ELb0ELb1ELb1ELb0ELb0ELb0ELi2ELi2ELi2ELi2ELb1EEENS1_24CollectiveEpilogueBwdGQAISB_fSE_Li256ELb1ELb1EEENS1_25SingleTileBwdLPTSchedulerILb1ELi96ELb1EEEEEEEEEvNT_6ParamsE,"a",@progbits
	.sectionflags	@""
	.align	4
.nv.constant0._ZN7cutlass13device_kernelIN5flash19enable_sm80_to_sm89INS1_16FlashAttnBwdSm80INS1_25CollectiveMainloopBwdSm80ILi2ELi1EN4cute5tupleIJNS5_1CILi64EEENS7_ILi96EEENS7_ILi128EEEEEENS_6half_tEfNS_4arch4Sm80ELb1ELb0ELb0ELb1ELb1ELb0ELb0ELb0ELi2ELi2ELi2ELi2ELb1EEENS1_24CollectiveEpilogueBwdGQAISB_fSE_Li256ELb1ELb1EEENS1_25SingleTileBwdLPTSchedulerILb1ELi96ELb1EEEEEEEEEvNT_6ParamsE:
	.zero		1552


//--------------------- .nv.constant0._ZN7cutlass13device_kernelIN5flash19enable_sm80_to_sm89INS1_16FlashAttnBwdSm80INS1_25CollectiveMainloopBwdSm80ILi2ELi2EN4cute5tupleIJNS5_1CILi64EEENS7_ILi128EEES9_EEENS_6half_tEfNS_4arch4Sm80ELb0ELb0ELb0ELb0ELb0ELb0ELb0ELb0ELi2ELi2ELi2ELi2ELb0EEENS1_21CollectiveEpilogueBwdISA_SB_SD_Li256ELb0ELb0ELi4EEENS1_19SingleTileSchedulerILb0ELb0ELb0ELi128EEEEEEEEEvNT_6ParamsE --------------------------
	.section	.nv.constant0._ZN7cutlass13device_kernelIN5flash19enable_sm80_to_sm89INS1_16FlashAttnBwdSm80INS1_25CollectiveMainloopBwdSm80ILi2ELi2EN4cute5tupleIJNS5_1CILi64EEENS7_ILi128EEES9_EEENS_6half_tEfNS_4arch4Sm80ELb0ELb0ELb0ELb0ELb0ELb0ELb0ELb0ELi2ELi2ELi2ELi2ELb0EEENS1_21CollectiveEpilogueBwdISA_SB_SD_Li256ELb0ELb0ELi4EEENS1_19SingleTileSchedulerILb0ELb0ELb0ELi128EEEEEEEEEvNT_6ParamsE,"a",@progbits
	.sectionflags	@""
	.align	4
.nv.constant0._ZN7cutlass13device_kernelIN5flash19enable_sm80_to_sm89INS1_16FlashAttnBwdSm80INS1_25CollectiveMainloopBwdSm80ILi2ELi2EN4cute5tupleIJNS5_1CILi64EEENS7_ILi128EEES9_EEENS_6half_tEfNS_4arch4Sm80ELb0ELb0ELb0ELb0ELb0ELb0ELb0ELb0ELi2ELi2ELi2ELi2ELb0EEENS1_21CollectiveEpilogueBwdISA_SB_SD_Li256ELb0ELb0ELi4EEENS1_19SingleTileSchedulerILb0ELb0ELb0ELi128EEEEEEEEEvNT_6ParamsE:
	.zero		1520


//--------------------- .nv.constant0._ZN7cutlass13device_kernelIN5flash19enable_sm80_to_sm89INS1_16FlashAttnBwdSm80INS1_25CollectiveMainloopBwdSm80ILi2ELi2EN4cute5tupleIJNS5_1CILi64EEENS7_ILi128EEES9_EEENS_6half_tEfNS_4arch4Sm80ELb0ELb0ELb0ELb0ELb1ELb0ELb0ELb0ELi2ELi2ELi2ELi2ELb0EEENS1_21CollectiveEpilogueBwdISA_SB_SD_Li256ELb0ELb0ELi4EEENS1_19SingleTileSchedulerILb0ELb0ELb0ELi128EEEEEEEEEvNT_6ParamsE --------------------------
	.section	.nv.constant0._ZN7cutlass13device_kernelIN5flash19enable_sm80_to_sm89INS1_16FlashAttnBwdSm80INS1_25CollectiveMainloopBwdSm80ILi2ELi2EN4cute5tupleIJNS5_1CILi64EEENS7_ILi128EEES9_EEENS_6half_tEfNS_4arch4Sm80ELb0ELb0ELb0ELb0ELb1ELb0ELb0ELb0ELi2ELi2ELi2ELi2ELb0EEENS1_21CollectiveEpilogueBwdISA_SB_SD_Li256ELb0ELb0ELi4EEENS1_19SingleTileSchedulerILb0ELb0ELb0ELi128EEEEEEEEEvNT_6ParamsE,"a",@progbits
	.sectionflags	@""
	.align	4
.nv.constant0._ZN7cutlass13device_kernelIN5flash19enable_sm80_to_sm89INS1_16FlashAttnBwdSm80INS1_25CollectiveMainloopBwdSm80ILi2ELi2EN4cute5tupleIJNS5_1CILi64EEENS7_ILi128EEES9_EEENS_6half_tEfNS_4arch4Sm80ELb0ELb0ELb0ELb0ELb1ELb0ELb0ELb0ELi2ELi2ELi2ELi2ELb0EEENS1_21CollectiveEpilogueBwdISA_SB_SD_Li256ELb0ELb0ELi4EEENS1_19SingleTileSchedulerILb0ELb0ELb0ELi128EEEEEEEEEvNT_6ParamsE:
	.zero		1520


//--------------------- .nv.constant0._ZN7cutlass13device_kernelIN5flash19enable_sm80_to_sm89INS1_16FlashAttnBwdSm80INS1_25CollectiveMainloopBwdSm80ILi2ELi2EN4cute5tupleIJNS5_1CILi64EEENS7_ILi128EEES9_EEENS_6half_tEfNS_4arch4Sm80ELb0ELb0ELb0ELb0ELb0ELb0ELb0ELb0ELi2ELi2ELi2ELi2ELb0EEENS1_24CollectiveEpilogueBwdGQAISA_fSD_Li256ELb0ELb0EEENS1_19SingleTileSchedulerILb0ELb0ELb0ELi128EEEEEEEEEvNT_6ParamsE --------------------------
	.section	.nv.constant0._ZN7cutlass13device_kernelIN5flash19enable_sm80_to_sm89INS1_16FlashAttnBwdSm80INS1_25CollectiveMainloopBwdSm80ILi2ELi2EN4cute5tupleIJNS5_1CILi64EEENS7_ILi128EEES9_EEENS_6half_tEfNS_4arch4Sm80ELb0ELb0ELb0ELb0ELb0ELb0ELb0ELb0ELi2ELi2ELi2ELi2ELb0EEENS1_24CollectiveEpilogueBwdGQAISA_fSD_Li256ELb0ELb0EEENS1_19SingleTileSchedulerILb0ELb0ELb0ELi128EEEEEEEEEvNT_6ParamsE,"a",@progbits
	.sectionflags	@""
	.align	4
.nv.constant0._ZN7cutlass13device_kernelIN5flash19enable_sm80_to_sm89INS1_16FlashAttnBwdSm80INS1_25CollectiveMainloopBwdSm80ILi2ELi2EN4cute5tupleIJNS5_1CILi64EEENS7_ILi128EEES9_EEENS_6half_tEfNS_4arch4Sm80ELb0ELb0ELb0ELb0ELb0ELb0ELb0ELb0ELi2ELi2ELi2ELi2ELb0EEENS1_24CollectiveEpilogueBwdGQAISA_fSD_Li256ELb0ELb0EEENS1_19SingleTileSchedulerILb0ELb0ELb0ELi128EEEEEEEEEvNT_6ParamsE:
	.zero		1528


//--------------------- .nv.constant0._ZN7cutlass13device_kernelIN5flash19enable_sm80_to_sm89INS1_16FlashAttnBwdSm80INS1_25CollectiveMainloopBwdSm80ILi2ELi2EN4cute5tupleIJNS5_1CILi64EEENS7_ILi128EEES9_EEENS_6half_tEfNS_4arch4Sm80ELb0ELb0ELb0ELb0ELb1ELb0ELb0ELb0ELi2ELi2ELi2ELi2ELb0EEENS1_24CollectiveEpilogueBwdGQAISA_fSD_Li256ELb0ELb1EEENS1_19SingleTileSchedulerILb0ELb0ELb0ELi128EEEEEEEEEvNT_6ParamsE --------------------------
	.section	.nv.constant0._ZN7cutlass13device_kernelIN5flash19enable_sm80_to_sm89INS1_16FlashAttnBwdSm80INS1_25CollectiveMainloopBwdSm80ILi2ELi2EN4cute5tupleIJNS5_1CILi64EEENS7_ILi128EEES9_EEENS_6half_tEfNS_4arch4Sm80ELb0ELb0ELb0ELb0ELb1ELb0ELb0ELb0ELi2ELi2ELi2ELi2ELb0EEENS1_24CollectiveEpilogueBwdGQAISA_fSD_Li256ELb0ELb1EEENS1_19SingleTileSchedulerILb0ELb0ELb0ELi128EEEEEEEEEvNT_6ParamsE,"a",@progbits
	.sectionflags	@""
	.align	4
.nv.constant0._ZN7cutlass13device_kernelIN5flash19enable_sm80_to_sm89INS1_16FlashAttnBwdSm80INS1_25CollectiveMainloopBwdSm80ILi2ELi2EN4cute5tupleIJNS5_1CILi64EEENS7_ILi128EEES9_EEENS_6half_tEfNS_4arch4Sm80ELb0ELb0ELb0ELb0ELb1ELb0ELb0ELb0ELi2ELi2ELi2ELi2ELb0EEENS1_24CollectiveEpilogueBwdGQAISA_fSD_Li256ELb0ELb1EEENS1_19SingleTileSchedulerILb0ELb0ELb0ELi128EEEEEEEEEvNT_6ParamsE:
	.zero		1528


//--------------------- .nv.constant0._ZN7cutlass13device_kernelIN5flash19enable_sm80_to_sm89INS1_16FlashAttnBwdSm80INS1_25CollectiveMainloopBwdSm80ILi2ELi2EN4cute5tupleIJNS5_1CILi64EEENS7_ILi128EEES9_EEENS_6half_tEfNS_4arch4Sm80ELb0ELb0ELb0ELb1ELb0ELb0ELb0ELb0ELi2ELi2ELi2ELi2ELb0EEENS1_21CollectiveEpilogueBwdISA_SB_SD_Li256ELb1ELb0ELi4EEENS1_19SingleTileSchedulerILb1ELb0ELb0ELi128EEEEEEEEEvNT_6ParamsE --------------------------
	.section	.nv.constant0._ZN7cutlass13device_kernelIN5flash19enable_sm80_to_sm89INS1_16FlashAttnBwdSm80INS1_25CollectiveMainloopBwdSm80ILi2ELi2EN4cute5tupleIJNS5_1CILi64EEENS7_ILi128EEES9_EEENS_6half_tEfNS_4arch4Sm80ELb0ELb0ELb0ELb1ELb0ELb0ELb0ELb0ELi2ELi2ELi2ELi2ELb0EEENS1_21CollectiveEpilogueBwdISA_SB_SD_Li256ELb1ELb0ELi4EEENS1_19SingleTileSchedulerILb1ELb0ELb0ELi128EEEEEEEEEvNT_6ParamsE,"a",@progbits
	.sectionflags	@""
	.align	4
.nv.constant0._ZN7cutlass13device_kernelIN5flash19enable_sm80_to_sm89INS1_16FlashAttnBwdSm80INS1_25CollectiveMainloopBwdSm80ILi2ELi2EN4cute5tupleIJNS5_1CILi64EEENS7_ILi128EEES9_EEENS_6half_tEfNS_4arch4Sm80ELb0ELb0ELb0ELb1ELb0ELb0ELb0ELb0ELi2ELi2ELi2ELi2ELb0EEENS1_21CollectiveEpilogueBwdISA_SB_SD_Li256ELb1ELb0ELi4EEENS1_19SingleTileSchedulerILb1ELb0ELb0ELi128EEEEEEEEEvNT_6ParamsE:
	.zero		1520


//--------------------- .nv.constant0._ZN7cutlass13device_kernelIN5flash19enable_sm80_to_sm89INS1_16FlashAttnBwdSm80INS1_25CollectiveMainloopBwdSm80ILi2ELi2EN4cute5tupleIJNS5_1CILi64EEENS7_ILi128EEES9_EEENS_6half_tEfNS_4arch4Sm80ELb0ELb0ELb0ELb1ELb1ELb0ELb0ELb0ELi2ELi2ELi2ELi2ELb0EEENS1_21CollectiveEpilogueBwdISA_SB_SD_Li256ELb1ELb0ELi4EEENS1_19SingleTileSchedulerILb1ELb0ELb0ELi128EEEEEEEEEvNT_6ParamsE --------------------------
	.section	.nv.constant0._ZN7cutlass13device_kernelIN5flash19enable_sm80_to_sm89INS1_16FlashAttnBwdSm80INS1_25CollectiveMainloopBwdSm80ILi2ELi2EN4cute5tupleIJNS5_1CILi64EEENS7_ILi128EEES9_EEENS_6half_tEfNS_4arch4Sm80ELb0ELb0ELb0ELb1ELb1ELb0ELb0ELb0ELi2ELi2ELi2ELi2ELb0EEENS1_21CollectiveEpilogueBwdISA_SB_SD_Li256ELb1ELb0ELi4EEENS1_19SingleTileSchedulerILb1ELb0ELb0ELi128EEEEEEEEEvNT_6ParamsE,"a",@progbits
	.sectionflags	@""
	.align	4
.nv.constant0._ZN7cutlass13device_kernelIN5flash19enable_sm80_to_sm89INS1_16FlashAttnBwdSm80INS1_25CollectiveMainloopBwdSm80ILi2ELi2EN4cute5tupleIJNS5_1CILi64EEENS7_ILi128EEES9_EEENS_6half_tEfNS_4arch4Sm80ELb0ELb0ELb0ELb1ELb1ELb0ELb0ELb0ELi2ELi2ELi2ELi2ELb0EEENS1_21CollectiveEpilogueBwdISA_SB_SD_Li256ELb1ELb0ELi4EEENS1_19SingleTileSchedulerILb1ELb0ELb0ELi128EEEEEEEEEvNT_6ParamsE:
	.zero		1520


//--------------------- .nv.constant0._ZN7cutlass13device_kernelIN5flash19enable_sm80_to_sm89INS1_16FlashAttnBwdSm80INS1_25CollectiveMainloopBwdSm80ILi2ELi2EN4cute5tupleIJNS5_1CILi64EEENS7_ILi128EEES9_EEENS_6half_tEfNS_4arch4Sm80ELb0ELb0ELb0ELb1ELb0ELb0ELb0ELb0ELi2ELi2ELi2ELi2ELb0EEENS1_24CollectiveEpilogueBwdGQAISA_fSD_Li256ELb1ELb0EEENS1_19SingleTileSchedulerILb1ELb0ELb0ELi128EEEEEEEEEvNT_6ParamsE --------------------------
	.section	.nv.constant0._ZN7cutlass13device_kernelIN5flash19enable_sm80_to_sm89INS1_16FlashAttnBwdSm80INS1_25CollectiveMainloopBwdSm80ILi2ELi2EN4cute5tupleIJNS5_1CILi64EEENS7_ILi128EEES9_EEENS_6half_tEfNS_4arch4Sm80ELb0ELb0ELb0ELb1ELb0ELb0ELb0ELb0ELi2ELi2ELi2ELi2ELb0EEENS1_24CollectiveEpilogueBwdGQAISA_fSD_Li256ELb1ELb0EEENS1_19SingleTileSchedulerILb1ELb0ELb0ELi128EEEEEEEEEvNT_6ParamsE,"a",@progbits
	.sectionflags	@""
	.align	4
.nv.constant0._ZN7cutlass13device_kernelIN5flash19enable_sm80_to_sm89INS1_16FlashAttnBwdSm80INS1_25CollectiveMainloopBwdSm80ILi2ELi2EN4cute5tupleIJNS5_1CILi64EEENS7_ILi128EEES9_EEENS_6half_tEfNS_4arch4Sm80ELb0ELb0ELb0ELb1ELb0ELb0ELb0ELb0ELi2ELi2ELi2ELi2ELb0EEENS1_24CollectiveEpilogueBwdGQAISA_fSD_Li256ELb1ELb0EEENS1_19SingleTileSchedulerILb1ELb0ELb0ELi128EEEEEEEEEvNT_6ParamsE:
	.zero		1528


//--------------------- .nv.constant0._ZN7cutlass13device_kernelIN5flash19enable_sm80_to_sm89INS1_16FlashAttnBwdSm80INS1_25CollectiveMainloopBwdSm80ILi2ELi2EN4cute5tupleIJNS5_1CILi64EEENS7_ILi128EEES9_EEENS_6half_tEfNS_4arch4Sm80ELb0ELb0ELb0ELb1ELb1ELb0ELb0ELb0ELi2ELi2ELi2ELi2ELb0EEENS1_24CollectiveEpilogueBwdGQAISA_fSD_Li256ELb1ELb1EEENS1_19SingleTileSchedulerILb1ELb0ELb0ELi128EEEEEEEEEvNT_6ParamsE --------------------------
	.section	.nv.constant0._ZN7cutlass13device_kernelIN5flash19enable_sm80_to_sm89INS1_16FlashAttnBwdSm80INS1_25CollectiveMainloopBwdSm80ILi2ELi2EN4cute5tupleIJNS5_1CILi64EEENS7_ILi128EEES9_EEENS_6half_tEfNS_4arch4Sm80ELb0ELb0ELb0ELb1ELb1ELb0ELb0ELb0ELi2ELi2ELi2ELi2ELb0EEENS1_24CollectiveEpilogueBwdGQAISA_fSD_Li256ELb1ELb1EEENS1_19SingleTileSchedulerILb1ELb0ELb0ELi128EEEEEEEEEvNT_6ParamsE,"a",@progbits
	.sectionflags	@""
	.align	4
.nv.constant0._ZN7cutlass13device_kernelIN5flash19enable_sm80_to_sm89INS1_16FlashAttnBwdSm80INS1_25CollectiveMainloopBwdSm80ILi2ELi2EN4cute5tupleIJNS5_1CILi64EEENS7_ILi128EEES9_EEENS_6half_tEfNS_4arch4Sm80ELb0ELb0ELb0ELb1ELb1ELb0ELb0ELb0ELi2ELi2ELi2ELi2ELb0EEENS1_24CollectiveEpilogueBwdGQAISA_fSD_Li256ELb1ELb1EEENS1_19SingleTileSchedulerILb1ELb0ELb0ELi128EEEEEEEEEvNT_6ParamsE:
	.zero		1528


//--------------------- .nv.constant0._ZN7cutlass13device_kernelIN5flash19enable_sm80_to_sm89INS1_16FlashAttnBwdSm80INS1_25CollectiveMainloopBwdSm80ILi2ELi2EN4cute5tupleIJNS5_1CILi64EEENS7_ILi128EEES9_EEENS_6half_tEfNS_4arch4Sm80ELb0ELb1ELb0ELb0ELb0ELb0ELb0ELb0ELi2ELi2ELi2ELi2ELb0EEENS1_21CollectiveEpilogueBwdISA_SB_SD_Li256ELb0ELb0ELi4EEENS1_19SingleTileSchedulerILb0ELb0ELb0ELi128EEEEEEEEEvNT_6ParamsE --------------------------
	.section	.nv.constant0._ZN7cutlass13device_kernelIN5flash19enable_sm80_to_sm89INS1_16FlashAttnBwdSm80INS1_25CollectiveMainloopBwdSm80ILi2ELi2EN4cute5tupleIJNS5_1CILi64EEENS7_ILi128EEES9_EEENS_6half_tEfNS_4arch4Sm80ELb0ELb1ELb0ELb0ELb0ELb0ELb0ELb0ELi2ELi2ELi2ELi2ELb0EEENS1_21CollectiveEpilogueBwdISA_SB_SD_Li256ELb0ELb0ELi4EEENS1_19SingleTileSchedulerILb0ELb0ELb0ELi128EEEEEEEEEvNT_6ParamsE,"a",@progbits
	.sectionflags	@""
	.align	4
.nv.constant0._ZN7cutlass13device_kernelIN5flash19enable_sm80_to_sm89INS1_16FlashAttnBwdSm80INS1_25CollectiveMainloopBwdSm80ILi2ELi2EN4cute5tupleIJNS5_1CILi64EEENS7_ILi128EEES9_EEENS_6half_tEfNS_4arch4Sm80ELb0ELb1ELb0ELb0ELb0ELb0ELb0ELb0ELi2ELi2ELi2ELi2ELb0EEENS1_21CollectiveEpilogueBwdISA_SB_SD_Li256ELb0ELb0ELi4EEENS1_19SingleTileSchedulerILb0ELb0ELb0ELi128EEEEEEEEEvNT_6ParamsE:
	.zero		1520


//--------------------- .nv.constant0._ZN7cutlass13device_kernelIN5flash19enable_sm80_to_sm89INS1_16FlashAttnBwdSm80INS1_25CollectiveMainloopBwdSm80ILi2ELi2EN4cute5tupleIJNS5_1CILi64EEENS7_ILi128EEES9_EEENS_6half_tEfNS_4arch4Sm80ELb0ELb1ELb0ELb0ELb1ELb0ELb0ELb0ELi2ELi2ELi2ELi2ELb0EEENS1_21CollectiveEpilogueBwdISA_SB_SD_Li256ELb0ELb0ELi4EEENS1_19SingleTileSchedulerILb0ELb0ELb0ELi128EEEEEEEEEvNT_6ParamsE --------------------------
	.section	.nv.constant0._ZN7cutlass13device_kernelIN5flash19enable_sm80_to_sm89INS1_16FlashAttnBwdSm80INS1_25CollectiveMainloopBwdSm80ILi2ELi2EN4cute5tupleIJNS5_1CILi64EEENS7_ILi128EEES9_EEENS_6half_tEfNS_4arch4Sm80ELb0ELb1ELb0ELb0ELb1ELb0ELb0ELb0ELi2ELi2ELi2ELi2ELb0EEENS1_21CollectiveEpilogueBwdISA_SB_SD_Li256ELb0ELb0ELi4EEENS1_19SingleTileSchedulerILb0ELb0ELb0ELi128EEEEEEEEEvNT_6ParamsE,"a",@progbits
	.sectionflags	@""
	.align	4
.nv.constant0._ZN7cutlass13device_kernelIN5flash19enable_sm80_to_sm89INS1_16FlashAttnBwdSm80INS1_25CollectiveMainloopBwdSm80ILi2ELi2EN4cute5tupleIJNS5_1CILi64EEENS7_ILi128EEES9_EEENS_6half_tEfNS_4arch4Sm80ELb0ELb1ELb0ELb0ELb1ELb0ELb0ELb0ELi2ELi2ELi2ELi2ELb0EEENS1_21CollectiveEpilogueBwdISA_SB_SD_Li256ELb0ELb0ELi4EEENS1_19SingleTileSchedulerILb0ELb0ELb0ELi128EEEEEEEEEvNT_6ParamsE:
	.zero		1520


//--------------------- .nv.constant0._ZN7cutlass13device_kernelIN5flash19enable_sm80_to_sm89INS1_16FlashAttnBwdSm80INS1_25CollectiveMainloopBwdSm80ILi2ELi2EN4cute5tupleIJNS5_1CILi64EEENS7_ILi128EEES9_EEENS_6half_tEfNS_4arch4Sm80ELb0ELb1ELb0ELb0ELb0ELb0ELb0ELb0ELi2ELi2ELi2ELi2ELb0EEENS1_24CollectiveEpilogueBwdGQAISA_fSD_Li256ELb0ELb0EEENS1_19SingleTileSchedulerILb0ELb0ELb0ELi128EEEEEEEEEvNT_6ParamsE --------------------------
	.section	.nv.constant0._ZN7cutlass13device_kernelIN5flash19enable_sm80_to_sm89INS1_16FlashAttnBwdSm80INS1_25CollectiveMainloopBwdSm80ILi2ELi2EN4cute5tupleIJNS5_1CILi64EEENS7_ILi128EEES9_EEENS_6half_tEfNS_4arch4Sm80ELb0ELb1ELb0ELb0ELb0ELb0ELb0ELb0ELi2ELi2ELi2ELi2ELb0EEENS1_24CollectiveEpilogueBwdGQAISA_fSD_Li256ELb0ELb0EEENS1_19SingleTileSchedulerILb0ELb0ELb0ELi128EEEEEEEEEvNT_6ParamsE,"a",@progbits
	.sectionflags	@""
	.align	4
.nv.constant0._ZN7cutlass13device_kernelIN5flash19enable_sm80_to_sm89INS1_16FlashAttnBwdSm80INS1_25CollectiveMainloopBwdSm80ILi2ELi2EN4cute5tupleIJNS5_1CILi64EEENS7_ILi128EEES9_EEENS_6half_tEfNS_4arch4Sm80ELb0ELb1ELb0ELb0ELb0ELb0ELb0ELb0ELi2ELi2ELi2ELi2ELb0EEENS1_24CollectiveEpilogueBwdGQAISA_fSD_Li256ELb0ELb0EEENS1_19SingleTileSchedulerILb0ELb0ELb0ELi128EEEEEEEEEvNT_6ParamsE:
	.zero		1528


//--------------------- .nv.constant0._ZN7cutlass13device_kernelIN5flash19enable_sm80_to_sm89INS1_16FlashAttnBwdSm80INS1_25CollectiveMainloopBwdSm80ILi2ELi2EN4cute5tupleIJNS5_1CILi64EEENS7_ILi128EEES9_EEENS_6half_tEfNS_4arch4Sm80ELb0ELb1ELb0ELb0ELb1ELb0ELb0ELb0ELi2ELi2ELi2ELi2ELb0EEENS1_24CollectiveEpilogueBwdGQAISA_fSD_Li256ELb0ELb1EEENS1_19SingleTileSchedulerILb0ELb0ELb0ELi128EEEEEEEEEvNT_6ParamsE --------------------------
	.section	.nv.constant0._ZN7cutlass13device_kernelIN5flash19enable_sm80_to_sm89INS1_16FlashAttnBwdSm80INS1_25CollectiveMainloopBwdSm80ILi2ELi2EN4cute5tupleIJNS5_1CILi64EEENS7_ILi128EEES9_EEENS_6half_tEfNS_4arch4Sm80ELb0ELb1ELb0ELb0ELb1ELb0ELb0ELb0ELi2ELi2ELi2ELi2ELb0EEENS1_24CollectiveEpilogueBwdGQAISA_fSD_Li256ELb0ELb1EEENS1_19SingleTileSchedulerILb0ELb0ELb0ELi128EEEEEEEEEvNT_6ParamsE,"a",@progbits
	.sectionflags	@""
	.align	4
.nv.constant0._ZN7cutlass13device_kernelIN5flash19enable_sm80_to_sm89INS1_16FlashAttnBwdSm80INS1_25CollectiveMainloopBwdSm80ILi2ELi2EN4cute5tupleIJNS5_1CILi64EEENS7_ILi128EEES9_EEENS_6half_tEfNS_4arch4Sm80ELb0ELb1ELb0ELb0ELb1ELb0ELb0ELb0ELi2ELi2ELi2ELi2ELb0EEENS1_24CollectiveEpilogueBwdGQAISA_fSD_Li256ELb0ELb1EEENS1_19SingleTileSchedulerILb0ELb0ELb0ELi128EEEEEEEEEvNT_6ParamsE:
	.zero		1528


//--------------------- .nv.constant0._ZN7cutlass13device_kernelIN5flash19enable_sm80_to_sm89INS1_16FlashAttnBwdSm80INS1_25CollectiveMainloopBwdSm80ILi2ELi2EN4cute5tupleIJNS5_1CILi64EEENS7_ILi128EEES9_EEENS_6half_tEfNS_4arch4Sm80ELb0ELb1ELb0ELb1ELb0ELb0ELb0ELb0ELi2ELi2ELi2ELi2ELb0EEENS1_21CollectiveEpilogueBwdISA_SB_SD_Li256ELb1ELb0ELi4EEENS1_19SingleTileSchedulerILb1ELb0ELb0ELi128EEEEEEEEEvNT_6ParamsE --------------------------
	.section	.nv.constant0._ZN7cutlass13device_kernelIN5flash19enable_sm80_to_sm89INS1_16FlashAttnBwdSm80INS1_25CollectiveMainloopBwdSm80ILi2ELi2EN4cute5tupleIJNS5_1CILi64EEENS7_ILi128EEES9_EEENS_6half_tEfNS_4arch4Sm80ELb0ELb1ELb0ELb1ELb0ELb0ELb0ELb0ELi2ELi2ELi2ELi2ELb0EEENS1_21CollectiveEpilogueBwdISA_SB_SD_Li256ELb1ELb0ELi4EEENS1_19SingleTileSchedulerILb1ELb0ELb0ELi128EEEEEEEEEvNT_6ParamsE,"a",@progbits
	.sectionflags	@""
	.align	4
.nv.constant0._ZN7cutlass13device_kernelIN5flash19enable_sm80_to_sm89INS1_16FlashAttnBwdSm80INS1_25CollectiveMainloopBwdSm80ILi2ELi2EN4cute5tupleIJNS5_1CILi64EEENS7_ILi128EEES9_EEENS_6half_tEfNS_4arch4Sm80ELb0ELb1ELb0ELb1ELb0ELb0ELb0ELb0ELi2ELi2ELi2ELi2ELb0EEENS1_21CollectiveEpilogueBwdISA_SB_SD_Li256ELb1ELb0ELi4EEENS1_19SingleTileSchedulerILb1ELb0ELb0ELi128EEEEEEEEEvNT_6ParamsE:
	.zero		1520


//--------------------- .nv.constant0._ZN7cutlass13device_kernelIN5flash19enable_sm80_to_sm89INS1_16FlashAttnBwdSm80INS1_25CollectiveMainloopBwdSm80ILi2ELi2EN4cute5tupleIJNS5_1CILi64EEENS7_ILi128EEES9_EEENS_6half_tEfNS_4arch4Sm80ELb0ELb1ELb0ELb1ELb1ELb0ELb0ELb0ELi2ELi2ELi2ELi2ELb0EEENS1_21CollectiveEpilogueBwdISA_SB_SD_Li256ELb1ELb0ELi4EEENS1_19SingleTileSchedulerILb1ELb0ELb0ELi128EEEEEEEEEvNT_6ParamsE --------------------------
	.section	.nv.constant0._ZN7cutlass13device_kernelIN5flash19enable_sm80_to_sm89INS1_16FlashAttnBwdSm80INS1_25CollectiveMainloopBwdSm80ILi2ELi2EN4cute5tupleIJNS5_1CILi64EEENS7_ILi128EEES9_EEENS_6half_tEfNS_4arch4Sm80ELb0ELb1ELb0ELb1ELb1ELb0ELb0ELb0ELi2ELi2ELi2ELi2ELb0EEENS1_21CollectiveEpilogueBwdISA_SB_SD_Li256ELb1ELb0ELi4EEENS1_19SingleTileSchedulerILb1ELb0ELb0ELi128EEEEEEEEEvNT_6ParamsE,"a",@progbits
	.sectionflags	@""
	.align	4
.nv.constant0._ZN7cutlass13device_kernelIN5flash19enable_sm80_to_sm89INS1_16FlashAttnBwdSm80INS1_25CollectiveMainloopBwdSm80ILi2ELi2EN4cute5tupleIJNS5_1CILi64EEENS7_ILi128EEES9_EEENS_6half_tEfNS_4arch4Sm80ELb0ELb1ELb0ELb1ELb1ELb0ELb0ELb0ELi2ELi2ELi2ELi2ELb0EEENS1_21CollectiveEpilogueBwdISA_SB_SD_Li256ELb1ELb0ELi4EEENS1_19SingleTileSchedulerILb1ELb0ELb0ELi128EEEEEEEEEvNT_6ParamsE:
	.zero		1520


//--------------------- .nv.constant0._ZN7cutlass13device_kernelIN5flash19enable_sm80_to_sm89INS1_16FlashAttnBwdSm80INS1_25CollectiveMainloopBwdSm80ILi2ELi2EN4cute5tupleIJNS5_1CILi64EEENS7_ILi128EEES9_EEENS_6half_tEfNS_4arch4Sm80ELb0ELb1ELb0ELb1ELb0ELb0ELb0ELb0ELi2ELi2ELi2ELi2ELb0EEENS1_24CollectiveEpilogueBwdGQAISA_fSD_Li256ELb1ELb0EEENS1_19SingleTileSchedulerILb1ELb0ELb0ELi128EEEEEEEEEvNT_6ParamsE --------------------------
	.section	.nv.constant0._ZN7cutlass13device_kernelIN5flash19enable_sm80_to_sm89INS1_16FlashAttnBwdSm80INS1_25CollectiveMainloopBwdSm80ILi2ELi2EN4cute5tupleIJNS5_1CILi64EEENS7_ILi128EEES9_EEENS_6half_tEfNS_4arch4Sm80ELb0ELb1ELb0ELb1ELb0ELb0ELb0ELb0ELi2ELi2ELi2ELi2ELb0EEENS1_24CollectiveEpilogueBwdGQAISA_fSD_Li256ELb1ELb0EEENS1_19SingleTileSchedulerILb1ELb0ELb0ELi128EEEEEEEEEvNT_6ParamsE,"a",@progbits
	.sectionflags	@""
	.align	4
.nv.constant0._ZN7cutlass13device_kernelIN5flash19enable_sm80_to_sm89INS1_16FlashAttnBwdSm80INS1_25CollectiveMainloopBwdSm80ILi2ELi2EN4cute5tupleIJNS5_1CILi64EEENS7_ILi128EEES9_EEENS_6half_tEfNS_4arch4Sm80ELb0ELb1ELb0ELb1ELb0ELb0ELb0ELb0ELi2ELi2ELi2ELi2ELb0EEENS1_24CollectiveEpilogueBwdGQAISA_fSD_Li256ELb1ELb0EEENS1_19SingleTileSchedulerILb1ELb0ELb0ELi128EEEEEEEEEvNT_6ParamsE:
	.zero		1528


//--------------------- .nv.constant0._ZN7cutlass13device_kernelIN5flash19enable_sm80_to_sm89INS1_16FlashAttnBwdSm80INS1_25CollectiveMainloopBwdSm80ILi2ELi2EN4cute5tupleIJNS5_1CILi64EEENS7_ILi128EEES9_EEENS_6half_tEfNS_4arch4Sm80ELb0ELb1ELb0ELb1ELb1ELb0ELb0ELb0ELi2ELi2ELi2ELi2ELb0EEENS1_24CollectiveEpilogueBwdGQAISA_fSD_Li256ELb1ELb1EEENS1_19SingleTileSchedulerILb1ELb0ELb0ELi128EEEEEEEEEvNT_6ParamsE --------------------------
	.section	.nv.constant0._ZN7cutlass13device_kernelIN5flash19enable_sm80_to_sm89INS1_16FlashAttnBwdSm80INS1_25CollectiveMainloopBwdSm80ILi2ELi2EN4cute5tupleIJNS5_1CILi64EEENS7_ILi128EEES9_EEENS_6half_tEfNS_4arch4Sm80ELb0ELb1ELb0ELb1ELb1ELb0ELb0ELb0ELi2ELi2ELi2ELi2ELb0EEENS1_24CollectiveEpilogueBwdGQAISA_fSD_Li256ELb1ELb1EEENS1_19SingleTileSchedulerILb1ELb0ELb0ELi128EEEEEEEEEvNT_6ParamsE,"a",@progbits
	.sectionflags	@""
	.align	4
.nv.constant0._ZN7cutlass13device_kernelIN5flash19enable_sm80_to_sm89INS1_16FlashAttnBwdSm80INS1_25CollectiveMainloopBwdSm80ILi2ELi2EN4cute5tupleIJNS5_1CILi64EEENS7_ILi128EEES9_EEENS_6half_tEfNS_4arch4Sm80ELb0ELb1ELb0ELb1ELb1ELb0ELb0ELb0ELi2ELi2ELi2ELi2ELb0EEENS1_24CollectiveEpilogueBwdGQAISA_fSD_Li256ELb1ELb1EEENS1_19SingleTileSchedulerILb1ELb0ELb0ELi128EEEEEEEEEvNT_6ParamsE:
	.zero		1528


//--------------------- .nv.constant0._ZN7cutlass13device_kernelIN5flash19enable_sm80_to_sm89INS1_16FlashAttnBwdSm80INS1_25CollectiveMainloopBwdSm80ILi2ELi2EN4cute5tupleIJNS5_1CILi64EEENS7_ILi128EEES9_EEENS_6half_tEfNS_4arch4Sm80ELb1ELb0ELb0ELb0ELb0ELb0ELb0ELb0ELi2ELi2ELi2ELi2ELb0EEENS1_21CollectiveEpilogueBwdISA_SB_SD_Li256ELb0ELb0ELi4EEENS1_25SingleTileBwdLPTSchedulerILb0ELi128ELb0EEEEEEEEEvNT_6ParamsE --------------------------
	.section	.nv.constant0._ZN7cutlass13device_kernelIN5flash19enable_sm80_to_sm89INS1_16FlashAttnBwdSm80INS1_25CollectiveMainloopBwdSm80ILi2ELi2EN4cute5tupleIJNS5_1CILi64EEENS7_ILi128EEES9_EEENS_6half_tEfNS_4arch4Sm80ELb1ELb0ELb0ELb0ELb0ELb0ELb0ELb0ELi2ELi2ELi2ELi2ELb0EEENS1_21CollectiveEpilogueBwdISA_SB_SD_Li256ELb0ELb0ELi4EEENS1_25SingleTileBwdLPTSchedulerILb0ELi128ELb0EEEEEEEEEvNT_6ParamsE,"a",@progbits
	.sectionflags	@""
	.align	4
.nv.constant0._ZN7cutlass13device_kernelIN5flash19enable_sm80_to_sm89INS1_16FlashAttnBwdSm80INS1_25CollectiveMainloopBwdSm80ILi2ELi2EN4cute5tupleIJNS5_1CILi64EEENS7_ILi128EEES9_EEENS_6half_tEfNS_4arch4Sm80ELb1ELb0ELb0ELb0ELb0ELb0ELb0ELb0ELi2ELi2ELi2ELi2ELb0EEENS1_21CollectiveEpilogueBwdISA_SB_SD_Li256ELb0ELb0ELi4EEENS1_25SingleTileBwdLPTSchedulerILb0ELi128ELb0EEEEEEEEEvNT_6ParamsE:
	.zero		1544


//--------------------- .nv.constant0._ZN7cutlass13device_kernelIN5flash19enable_sm80_to_sm89INS1_16FlashAttnBwdSm80INS1_25CollectiveMainloopBwdSm80ILi2ELi2EN4cute5tupleIJNS5_1CILi64EEENS7_ILi128EEES9_EEENS_6half_tEfNS_4arch4Sm80ELb1ELb0ELb0ELb0ELb1ELb0ELb0ELb0ELi2ELi2ELi2ELi2ELb0EEENS1_21CollectiveEpilogueBwdISA_SB_SD_Li256ELb0ELb0ELi4EEENS1_25SingleTileBwdLPTSchedulerILb0ELi128ELb1EEEEEEEEEvNT_6ParamsE --------------------------
	.section	.nv.constant0._ZN7cutlass13device_kernelIN5flash19enable_sm80_to_sm89INS1_16FlashAttnBwdSm80INS1_25CollectiveMainloopBwdSm80ILi2ELi2EN4cute5tupleIJNS5_1CILi64EEENS7_ILi128EEES9_EEENS_6half_tEfNS_4arch4Sm80ELb1ELb0ELb0ELb0ELb1ELb0ELb0ELb0ELi2ELi2ELi2ELi2ELb0EEENS1_21CollectiveEpilogueBwdISA_SB_SD_Li256ELb0ELb0ELi4EEENS1_25SingleTileBwdLPTSchedulerILb0ELi128ELb1EEEEEEEEEvNT_6ParamsE,"a",@progbits
	.sectionflags	@""
	.align	4
.nv.constant0._ZN7cutlass13device_kernelIN5flash19enable_sm80_to_sm89INS1_16FlashAttnBwdSm80INS1_25CollectiveMainloopBwdSm80ILi2ELi2EN4cute5tupleIJNS5_1CILi64EEENS7_ILi128EEES9_EEENS_6half_tEfNS_4arch4Sm80ELb1ELb0ELb0ELb0ELb1ELb0ELb0ELb0ELi2ELi2ELi2ELi2ELb0EEENS1_21CollectiveEpilogueBwdISA_SB_SD_Li256ELb0ELb0ELi4EEENS1_25SingleTileBwdLPTSchedulerILb0ELi128ELb1EEEEEEEEEvNT_6ParamsE:
	.zero		1544


//--------------------- .nv.constant0._ZN7cutlass13device_kernelIN5flash19enable_sm80_to_sm89INS1_16FlashAttnBwdSm80INS1_25CollectiveMainloopBwdSm80ILi2ELi2EN4cute5tupleIJNS5_1CILi64EEENS7_ILi128EEES9_EEENS_6half_tEfNS_4arch4Sm80ELb1ELb0ELb0ELb0ELb0ELb0ELb0ELb0ELi2ELi2ELi2ELi2ELb0EEENS1_24CollectiveEpilogueBwdGQAISA_fSD_Li256ELb0ELb0EEENS1_25SingleTileBwdLPTSchedulerILb0ELi128ELb0EEEEEEEEEvNT_6ParamsE --------------------------
	.section	.nv.constant0._ZN7cutlass13device_kernelIN5flash19enable_sm80_to_sm89INS1_16FlashAttnBwdSm80INS1_25CollectiveMainloopBwdSm80ILi2ELi2EN4cute5tupleIJNS5_1CILi64EEENS7_ILi128EEES9_EEENS_6half_tEfNS_4arch4Sm80ELb1ELb0ELb0ELb0ELb0ELb0ELb0ELb0ELi2ELi2ELi2ELi2ELb0EEENS1_24CollectiveEpilogueBwdGQAISA_fSD_Li256ELb0ELb0EEENS1_25SingleTileBwdLPTSchedulerILb0ELi128ELb0EEEEEEEEEvNT_6ParamsE,"a",@progbits
	.sectionflags	@""
	.align	4
.nv.constant0._ZN7cutlass13device_kernelIN5flash19enable_sm80_to_sm89INS1_16FlashAttnBwdSm80INS1_25CollectiveMainloopBwdSm80ILi2ELi2EN4cute5tupleIJNS5_1CILi64EEENS7_ILi128EEES9_EEENS_6half_tEfNS_4arch4Sm80ELb1ELb0ELb0ELb0ELb0ELb0ELb0ELb0ELi2ELi2ELi2ELi2ELb0EEENS1_24CollectiveEpilogueBwdGQAISA_fSD_Li256ELb0ELb0EEENS1_25SingleTileBwdLPTSchedulerILb0ELi128ELb0EEEEEEEEEvNT_6ParamsE:
	.zero		1552


//--------------------- .nv.constant0._ZN7cutlass13device_kernelIN5flash19enable_sm80_to_sm89INS1_16FlashAttnBwdSm80INS1_25CollectiveMainloopBwdSm80ILi2ELi2EN4cute5tupleIJNS5_1CILi64EEENS7_ILi128EEES9_EEENS_6half_tEfNS_4arch4Sm80ELb1ELb0ELb0ELb0ELb1ELb0ELb0ELb0ELi2ELi2ELi2ELi2ELb0EEENS1_24CollectiveEpilogueBwdGQAISA_fSD_Li256ELb0ELb1EEENS1_25SingleTileBwdLPTSchedulerILb0ELi128ELb1EEEEEEEEEvNT_6ParamsE --------------------------
	.section	.nv.constant0._ZN7cutlass13device_kernelIN5flash19enable_sm80_to_sm89INS1_16FlashAttnBwdSm80INS1_25CollectiveMainloopBwdSm80ILi2ELi2EN4cute5tupleIJNS5_1CILi64EEENS7_ILi128EEES9_EEENS_6half_tEfNS_4arch4Sm80ELb1ELb0ELb0ELb0ELb1ELb0ELb0ELb0ELi2ELi2ELi2ELi2ELb0EEENS1_24CollectiveEpilogueBwdGQAISA_fSD_Li256ELb0ELb1EEENS1_25SingleTileBwdLPTSchedulerILb0ELi128ELb1EEEEEEEEEvNT_6ParamsE,"a",@progbits
	.sectionflags	@""
	.align	4
.nv.constant0._ZN7cutlass13device_kernelIN5flash19enable_sm80_to_sm89INS1_16FlashAttnBwdSm80INS1_25CollectiveMainloopBwdSm80ILi2ELi2EN4cute5tupleIJNS5_1CILi64EEENS7_ILi128EEES9_EEENS_6half_tEfNS_4arch4Sm80ELb1ELb0ELb0ELb0ELb1ELb0ELb0ELb0ELi2ELi2ELi2ELi2ELb0EEENS1_24CollectiveEpilogueBwdGQAISA_fSD_Li256ELb0ELb1EEENS1_25SingleTileBwdLPTSchedulerILb0ELi128ELb1EEEEEEEEEvNT_6ParamsE:
	.zero		1552


//--------------------- .nv.constant0._ZN7cutlass13device_kernelIN5flash22FlashAttnBwdPreprocessIN4cute5tupleIJNS3_1CILi64EEENS5_ILi128EEEEEENS_6half_tEfNS_4arch4Sm80ELb1ELb0EEEEEvNT_6ParamsE --------------------------
	.section	.nv.constant0._ZN7cutlass13device_kernelIN5flash22FlashAttnBwdPreprocessIN4cute5tupleIJNS3_1CILi64EEENS5_ILi128EEEEEENS_6half_tEfNS_4arch4Sm80ELb1ELb0EEEEEvNT_6ParamsE,"a",@progbits
	.sectionflags	@""
	.align	4
.nv.constant0._ZN7cutlass13device_kernelIN5flash22FlashAttnBwdPreprocessIN4cute5tupleIJNS3_1CILi64EEENS5_ILi128EEEEEENS_6half_tEfNS_4arch4Sm80ELb1ELb0EEEEEvNT_6ParamsE:
	.zero		1136


//--------------------- .nv.constant0._ZN7cutlass13device_kernelIN5flash19enable_sm80_to_sm89INS1_16FlashAttnBwdSm80INS1_25CollectiveMainloopBwdSm80ILi2ELi2EN4cute5tupleIJNS5_1CILi64EEENS7_ILi128EEES9_EEENS_6half_tEfNS_4arch4Sm80ELb1ELb0ELb0ELb1ELb0ELb0ELb0ELb0ELi2ELi2ELi2ELi2ELb0EEENS1_21CollectiveEpilogueBwdISA_SB_SD_Li256ELb1ELb0ELi4EEENS1_25SingleTileBwdLPTSchedulerILb1ELi128ELb0EEEEEEEEEvNT_6ParamsE --------------------------
	.section	.nv.constant0._ZN7cutlass13device_kernelIN5flash19enable_sm80_to_sm89INS1_16FlashAttnBwdSm80INS1_25CollectiveMainloopBwdSm80ILi2ELi2EN4cute5tupleIJNS5_1CILi64EEENS7_ILi128EEES9_EEENS_6half_tEfNS_4arch4Sm80ELb1ELb0ELb0ELb1ELb0ELb0ELb0ELb0ELi2ELi2ELi2ELi2ELb0EEENS1_21CollectiveEpilogueBwdISA_SB_SD_Li256ELb1ELb0ELi4EEENS1_25SingleTileBwdLPTSchedulerILb1ELi128ELb0EEEEEEEEEvNT_6ParamsE,"a",@progbits
	.sectionflags	@""
	.align	4
.nv.constant0._ZN7cutlass13device_kernelIN5flash19enable_sm80_to_sm89INS1_16FlashAttnBwdSm80INS1_25CollectiveMainloopBwdSm80ILi2ELi2EN4cute5tupleIJNS5_1CILi64EEENS7_ILi128EEES9_EEENS_6half_tEfNS_4arch4Sm80ELb1ELb0ELb0ELb1ELb0ELb0ELb0ELb0ELi2ELi2ELi2ELi2ELb0EEENS1_21CollectiveEpilogueBwdISA_SB_SD_Li256ELb1ELb0ELi4EEENS1_25SingleTileBwdLPTSchedulerILb1ELi128ELb0EEEEEEEEEvNT_6ParamsE:
	.zero		1544


//--------------------- .nv.constant0._ZN7cutlass13device_kernelIN5flash19enable_sm80_to_sm89INS1_16FlashAttnBwdSm80INS1_25CollectiveMainloopBwdSm80ILi2ELi2EN4cute5tupleIJNS5_1CILi64EEENS7_ILi128EEES9_EEENS_6half_tEfNS_4arch4Sm80ELb1ELb0ELb0ELb1ELb1ELb0ELb0ELb0ELi2ELi2ELi2ELi2ELb0EEENS1_21CollectiveEpilogueBwdISA_SB_SD_Li256ELb1ELb0ELi4EEENS1_25SingleTileBwdLPTSchedulerILb1ELi128ELb1EEEEEEEEEvNT_6ParamsE --------------------------
	.section	.nv.constant0._ZN7cutlass13device_kernelIN5flash19enable_sm80_to_sm89INS1_16FlashAttnBwdSm80INS1_25CollectiveMainloopBwdSm80ILi2ELi2EN4cute5tupleIJNS5_1CILi64EEENS7_ILi128EEES9_EEENS_6half_tEfNS_4arch4Sm80ELb1ELb0ELb0ELb1ELb1ELb0ELb0ELb0ELi2ELi2ELi2ELi2ELb0EEENS1_21CollectiveEpilogueBwdISA_SB_SD_Li256ELb1ELb0ELi4EEENS1_25SingleTileBwdLPTSchedulerILb1ELi128ELb1EEEEEEEEEvNT_6ParamsE,"a",@progbits
	.sectionflags	@""
	.align	4
.nv.constant0._ZN7cutlass13device_kernelIN5flash19enable_sm80_to_sm89INS1_16FlashAttnBwdSm80INS1_25CollectiveMainloopBwdSm80ILi2ELi2EN4cute5tupleIJNS5_1CILi64EEENS7_ILi128EEES9_EEENS_6half_tEfNS_4arch4Sm80ELb1ELb0ELb0ELb1ELb1ELb0ELb0ELb0ELi2ELi2ELi2ELi2ELb0EEENS1_21CollectiveEpilogueBwdISA_SB_SD_Li256ELb1ELb0ELi4EEENS1_25SingleTileBwdLPTSchedulerILb1ELi128ELb1EEEEEEEEEvNT_6ParamsE:
	.zero		1544


//--------------------- .nv.constant0._ZN7cutlass13device_kernelIN5flash19enable_sm80_to_sm89INS1_16FlashAttnBwdSm80INS1_25CollectiveMainloopBwdSm80ILi2ELi2EN4cute5tupleIJNS5_1CILi64EEENS7_ILi128EEES9_EEENS_6half_tEfNS_4arch4Sm80ELb1ELb0ELb0ELb1ELb0ELb0ELb0ELb0ELi2ELi2ELi2ELi2ELb0EEENS1_24CollectiveEpilogueBwdGQAISA_fSD_Li256ELb1ELb0EEENS1_25SingleTileBwdLPTSchedulerILb1ELi128ELb0EEEEEEEEEvNT_6ParamsE --------------------------
	.section	.nv.constant0._ZN7cutlass13device_kernelIN5flash19enable_sm80_to_sm89INS1_16FlashAttnBwdSm80INS1_25CollectiveMainloopBwdSm80ILi2ELi2EN4cute5tupleIJNS5_1CILi64EEENS7_ILi128EEES9_EEENS_6half_tEfNS_4arch4Sm80ELb1ELb0ELb0ELb1ELb0ELb0ELb0ELb0ELi2ELi2ELi2ELi2ELb0EEENS1_24CollectiveEpilogueBwdGQAISA_fSD_Li256ELb1ELb0EEENS1_25SingleTileBwdLPTSchedulerILb1ELi128ELb0EEEEEEEEEvNT_6ParamsE,"a",@progbits
	.sectionflags	@""
	.align	4
.nv.constant0._ZN7cutlass13device_kernelIN5flash19enable_sm80_to_sm89INS1_16FlashAttnBwdSm80INS1_25CollectiveMainloopBwdSm80ILi2ELi2EN4cute5tupleIJNS5_1CILi64EEENS7_ILi128EEES9_EEENS_6half_tEfNS_4arch4Sm80ELb1ELb0ELb0ELb1ELb0ELb0ELb0ELb0ELi2ELi2ELi2ELi2ELb0EEENS1_24CollectiveEpilogueBwdGQAISA_fSD_Li256ELb1ELb0EEENS1_25SingleTileBwdLPTSchedulerILb1ELi128ELb0EEEEEEEEEvNT_6ParamsE:
	.zero		1552


//--------------------- .nv.constant0._ZN7cutlass13device_kernelIN5flash32FlashAttnBwdPostprocessConvertdQIN4cute5tupleIJNS3_1CILi128EEES6_EEENS_6half_tEfNS_4arch4Sm80ELi256ENS3_8TiledMMAINS3_8MMA_AtomIJNS3_28SM80_16x8x16_F32F16F16F32_TNEEEENS3_6LayoutINS4_IJNS5_ILi2EEENS5_ILi4EEENS5_ILi1EEEEEENS4_IJSI_SG_NS5_ILi0EEEEEEEENS4_IJNS5_ILi32EEENS5_ILi64EEENS5_ILi16EEEEEEEELb0EEEEEvNT_6ParamsE --------------------------
	.section	.nv.constant0._ZN7cutlass13device_kernelIN5flash32FlashAttnBwdPostprocessConvertdQIN4cute5tupleIJNS3_1CILi128EEES6_EEENS_6half_tEfNS_4arch4Sm80ELi256ENS3_8TiledMMAINS3_8MMA_AtomIJNS3_28SM80_16x8x16_F32F16F16F32_TNEEEENS3_6LayoutINS4_IJNS5_ILi2EEENS5_ILi4EEENS5_ILi1EEEEEENS4_IJSI_SG_NS5_ILi0EEEEEEEENS4_IJNS5_ILi32EEENS5_ILi64EEENS5_ILi16EEEEEEEELb0EEEEEvNT_6ParamsE,"a",@progbits
	.sectionflags	@""
	.align	4
.nv.constant0._ZN7cutlass13device_kernelIN5flash32FlashAttnBwdPostprocessConvertdQIN4cute5tupleIJNS3_1CILi128EEES6_EEENS_6half_tEfNS_4arch4Sm80ELi256ENS3_8TiledMMAINS3_8MMA_AtomIJNS3_28SM80_16x8x16_F32F16F16F32_TNEEEENS3_6LayoutINS4_IJNS5_ILi2EEENS5_ILi4EEENS5_ILi1EEEEEENS4_IJSI_SG_NS5_ILi0EEEEEEEENS4_IJNS5_ILi32EEENS5_ILi64EEENS5_ILi16EEEEEEEELb0EEEEEvNT_6ParamsE:
	.zero		1008


//--------------------- .nv.constant0._ZN7cutlass13device_kernelIN5flash32FlashAttnBwdPostprocessConvertdQIN4cute5tupleIJNS3_1CILi64EEENS5_ILi128EEEEEENS_6half_tEfNS_4arch4Sm80ELi256ENS3_8TiledMMAINS3_8MMA_AtomIJNS3_28SM80_16x8x16_F32F16F16F32_TNEEEENS3_6LayoutINS4_IJNS5_ILi2EEENS5_ILi4EEENS5_ILi1EEEEEENS4_IJSJ_SH_NS5_ILi0EEEEEEEENS4_IJNS5_ILi32EEES6_NS5_ILi16EEEEEEEELb0EEEEEvNT_6ParamsE --------------------------
	.section	.nv.constant0._ZN7cutlass13device_kernelIN5flash32FlashAttnBwdPostprocessConvertdQIN4cute5tupleIJNS3_1CILi64EEENS5_ILi128EEEEEENS_6half_tEfNS_4arch4Sm80ELi256ENS3_8TiledMMAINS3_8MMA_AtomIJNS3_28SM80_16x8x16_F32F16F16F32_TNEEEENS3_6LayoutINS4_IJNS5_ILi2EEENS5_ILi4EEENS5_ILi1EEEEEENS4_IJSJ_SH_NS5_ILi0EEEEEEEENS4_IJNS5_ILi32EEES6_NS5_ILi16EEEEEEEELb0EEEEEvNT_6ParamsE,"a",@progbits
	.sectionflags	@""
	.align	4
.nv.constant0._ZN7cutlass13device_kernelIN5flash32FlashAttnBwdPostprocessConvertdQIN4cute5tupleIJNS3_1CILi64EEENS5_ILi128EEEEEENS_6half_tEfNS_4arch4Sm80ELi256ENS3_8TiledMMAINS3_8MMA_AtomIJNS3_28SM80_16x8x16_F32F16F16F32_TNEEEENS3_6LayoutINS4_IJNS5_ILi2EEENS5_ILi4EEENS5_ILi1EEEEEENS4_IJSJ_SH_NS5_ILi0EEEEEEEENS4_IJNS5_ILi32EEES6_NS5_ILi16EEEEEEEELb0EEEEEvNT_6ParamsE:
	.zero		1008


//--------------------- .nv.constant0._ZN7cutlass13device_kernelIN5flash19enable_sm80_to_sm89INS1_16FlashAttnBwdSm80INS1_25CollectiveMainloopBwdSm80ILi2ELi2EN4cute5tupleIJNS5_1CILi64EEENS7_ILi128EEES9_EEENS_6half_tEfNS_4arch4Sm80ELb1ELb0ELb0ELb1ELb1ELb0ELb0ELb0ELi2ELi2ELi2ELi2ELb0EEENS1_24CollectiveEpilogueBwdGQAISA_fSD_Li256ELb1ELb1EEENS1_25SingleTileBwdLPTSchedulerILb1ELi128ELb1EEEEEEEEEvNT_6ParamsE --------------------------
	.section	.nv.constant0._ZN7cutlass13device_kernelIN5flash19enable_sm80_to_sm89INS1_16FlashAttnBwdSm80INS1_25CollectiveMainloopBwdSm80ILi2ELi2EN4cute5tupleIJNS5_1CILi64EEENS7_ILi128EEES9_EEENS_6half_tEfNS_4arch4Sm80ELb1ELb0ELb0ELb1ELb1ELb0ELb0ELb0ELi2ELi2ELi2ELi2ELb0EEENS1_24CollectiveEpilogueBwdGQAISA_fSD_Li256ELb1ELb1EEENS1_25SingleTileBwdLPTSchedulerILb1ELi128ELb1EEEEEEEEEvNT_6ParamsE,"a",@progbits
	.sectionflags	@""
	.align	4
.nv.constant0._ZN7cutlass13device_kernelIN5flash19enable_sm80_to_sm89INS1_16FlashAttnBwdSm80INS1_25CollectiveMainloopBwdSm80ILi2ELi2EN4cute5tupleIJNS5_1CILi64EEENS7_ILi128EEES9_EEENS_6half_tEfNS_4arch4Sm80ELb1ELb0ELb0ELb1ELb1ELb0ELb0ELb0ELi2ELi2ELi2ELi2ELb0EEENS1_24CollectiveEpilogueBwdGQAISA_fSD_Li256ELb1ELb1EEENS1_25SingleTileBwdLPTSchedulerILb1ELi128ELb1EEEEEEEEEvNT_6ParamsE:
	.zero		1552


//--------------------- .nv.constant0._ZN7cutlass13device_kernelIN5flash22FlashAttnBwdPreprocessIN4cute5tupleIJNS3_1CILi64EEENS5_ILi128EEEEEENS_6half_tEfNS_4arch4Sm80ELb1ELb1EEEEEvNT_6ParamsE --------------------------
	.section	.nv.constant0._ZN7cutlass13device_kernelIN5flash22FlashAttnBwdPreprocessIN4cute5tupleIJNS3_1CILi64EEENS5_ILi128EEEEEENS_6half_tEfNS_4arch4Sm80ELb1ELb1EEEEEvNT_6ParamsE,"a",@progbits
	.sectionflags	@""
	.align	4
.nv.constant0._ZN7cutlass13device_kernelIN5flash22FlashAttnBwdPreprocessIN4cute5tupleIJNS3_1CILi64EEENS5_ILi128EEEEEENS_6half_tEfNS_4arch4Sm80ELb1ELb1EEEEEvNT_6ParamsE:
	.zero		1136


//--------------------- SYMBOLS --------------------------

	.type		.nv.reservedSmem.offset0,@object
	.size		.nv.reservedSmem.offset0,0x4
	.type		.nv.reservedSmem.cap,@object
	.size		.nv.reservedSmem.cap,0x4
